def matmul_kernel(
    a_ptr,
    b_ptr,
    c_ptr,
    M,
    N,
    K,
    stride_am,
    stride_ak,
    stride_bk,
    stride_bn,
    stride_cm,
    stride_cn,
    BLOCK_M: tl.constexpr,
    BLOCK_N: tl.constexpr,
    BLOCK_K: tl.constexpr,
    GROUP_M: tl.constexpr,
):
    pid = tl.program_id(axis=0)
    num_pid_m = tl.cdiv(M, BLOCK_M)
    num_pid_n = tl.cdiv(N, BLOCK_N)
    num_pid_in_group = GROUP_M * num_pid_n
    group_id = pid // num_pid_in_group
    first_pid_m = group_id * GROUP_M
    group_size_m = min(num_pid_m - first_pid_m, GROUP_M)
    pid_m = first_pid_m + ((pid % num_pid_in_group) % group_size_m)
    pid_n = (pid % num_pid_in_group) // group_size_m

    offs_am = (pid_m * BLOCK_M + tl.arange(0, BLOCK_M)) % M
    offs_bn = (pid_n * BLOCK_N + tl.arange(0, BLOCK_N)) % N
    offs_k = tl.arange(0, BLOCK_K)
    a_ptrs = a_ptr + offs_am[:, None] * stride_am + offs_k[None, :] * stride_ak
    b_ptrs = b_ptr + offs_k[:, None] * stride_bk + offs_bn[None, :] * stride_bn

    acc = tl.zeros((BLOCK_M, BLOCK_N), dtype=tl.float32)
    for kk in range(0, tl.cdiv(K, BLOCK_K)):
        a = tl.load(a_ptrs, mask=offs_k[None, :] < K - kk * BLOCK_K, other=0.0)
        b = tl.load(b_ptrs, mask=offs_k[:, None] < K - kk * BLOCK_K, other=0.0)
        acc = tl.dot(a, b, acc)
        a_ptrs += BLOCK_K * stride_ak
        b_ptrs += BLOCK_K * stride_bk

    c = acc.to(c_ptr.dtype.element_ty)
    offs_cm = pid_m * BLOCK_M + tl.arange(0, BLOCK_M)
    offs_cn = pid_n * BLOCK_N + tl.arange(0, BLOCK_N)
    c_ptrs = c_ptr + offs_cm[:, None] * stride_cm + offs_cn[None, :] * stride_cn
    mask = (offs_cm[:, None] < M) & (offs_cn[None, :] < N)
    tl.store(c_ptrs, c, mask=mask)

# config = {"BLOCK_K": 128, "BLOCK_M": 512, "BLOCK_N": 64, "GROUP_M": 8, "arch": "sm_90", "dtype": "fp8e5m2", "num_ctas": 1, "num_stages": 3, "num_warps": 2}
# arch = sm_90


// ===== COMPILED SASS (sm_90a) =====

	.target	sm_90a

	.elftype	@"ET_EXEC"


//--------------------- .note.nv.tkinfo           --------------------------
	.section	.note.nv.tkinfo,"",@"SHT_NOTE"
	.sectionflags	@"SHF_NOTE_NV_TKINFO"
	.tkinfo
        /*0018*/ 	.word	0x00000002
        /*0030*/ 	.string	""
        /*0030*/ 	.string	"ptxas"
        /*0030*/ 	.string	"Cuda compilation tools, release 13.0, V13.0.88"
        /*0030*/ 	.string	"Build cuda_13.0.r13.0/compiler.36424714_0"
        /*0030*/ 	.string	"-v  -suppress-debug-info  -lineinfo  -arch sm_90a "



//--------------------- .note.nv.cuinfo           --------------------------
	.section	.note.nv.cuinfo,"",@"SHT_NOTE"
	.sectionflags	@"SHF_NOTE_NV_CUINFO"
        /*0018*/ 	.short	0x0002
        /*001a*/ 	.short	0x005a
        /*001c*/ 	.short	0x0082
	.zero		2


//--------------------- .nv.info                  --------------------------
	.section	.nv.info,"",@"SHT_CUDA_INFO"
	.align	4


	//----- nvinfo : EIATTR_REGCOUNT
	.align		4
        /*0000*/ 	.byte	0x04, 0x2f
        /*0002*/ 	.short	(.L_1 - .L_0)
	.align		4
.L_0:
        /*0004*/ 	.word	index@(matmul_kernel)
        /*0008*/ 	.word	0x00000020


	//----- nvinfo : EIATTR_FRAME_SIZE
	.align		4
.L_1:
        /*000c*/ 	.byte	0x04, 0x11
        /*000e*/ 	.short	(.L_3 - .L_2)
	.align		4
.L_2:
        /*0010*/ 	.word	index@(matmul_kernel)
        /*0014*/ 	.word	0x000078f8


	//----- nvinfo : EIATTR_MIN_STACK_SIZE
	.align		4
.L_3:
        /*0018*/ 	.byte	0x04, 0x12
        /*001a*/ 	.short	(.L_5 - .L_4)
	.align		4
.L_4:
        /*001c*/ 	.word	index@(matmul_kernel)
        /*0020*/ 	.word	0x000078f8
.L_5:


//--------------------- .nv.compat                --------------------------
	.section	.nv.compat,"",@"SHT_CUDA_COMPAT_INFO"
	.align	4
        /*0000*/ 	.byte	0x02, 0x09, 0x01, 0x00, 0x02, 0x02, 0x02, 0x00, 0x02, 0x05, 0x05, 0x00, 0x03, 0x07, 0x01, 0x01
        /*0010*/ 	.byte	0x02, 0x03, 0x00, 0x00, 0x02, 0x06, 0x01, 0x00, 0x04, 0x0b, 0x08, 0x00, 0x00, 0x00, 0x00, 0x00
        /*0020*/ 	.byte	0x00, 0x00, 0x00, 0x00


//--------------------- .nv.info.matmul_kernel    --------------------------
	.section	.nv.info.matmul_kernel,"",@"SHT_CUDA_INFO"
	.sectionflags	@""
	.align	4


	//----- nvinfo : EIATTR_CUDA_API_VERSION
	.align		4
        /*0000*/ 	.byte	0x04, 0x37
        /*0002*/ 	.short	(.L_7 - .L_6)
.L_6:
        /*0004*/ 	.word	0x00000082


	//----- nvinfo : EIATTR_KPARAM_INFO
	.align		4
.L_7:
        /*0008*/ 	.byte	0x04, 0x17
        /*000a*/ 	.short	(.L_9 - .L_8)
.L_8:
        /*000c*/ 	.word	0x00000000
        /*0010*/ 	.short	0x000d
        /*0012*/ 	.short	0x0048
        /*0014*/ 	.byte	0x00, 0xf4, 0x21, 0x00


	//----- nvinfo : EIATTR_KPARAM_INFO
	.align		4
.L_9:
        /*0018*/ 	.byte	0x04, 0x17
        /*001a*/ 	.short	(.L_11 - .L_10)
.L_10:
        /*001c*/ 	.word	0x00000000
        /*0020*/ 	.short	0x000c
        /*0022*/ 	.short	0x0040
        /*0024*/ 	.byte	0x00, 0xf4, 0x21, 0x00


	//----- nvinfo : EIATTR_KPARAM_INFO
	.align		4
.L_11:
        /*0028*/ 	.byte	0x04, 0x17
        /*002a*/ 	.short	(.L_13 - .L_12)
.L_12:
        /*002c*/ 	.word	0x00000000
        /*0030*/ 	.short	0x000b
        /*0032*/ 	.short	0x0038
        /*0034*/ 	.byte	0x00, 0xf0, 0x11, 0x00


	//----- nvinfo : EIATTR_KPARAM_INFO
	.align		4
.L_13:
        /*0038*/ 	.byte	0x04, 0x17
        /*003a*/ 	.short	(.L_15 - .L_14)
.L_14:
        /*003c*/ 	.word	0x00000000
        /*0040*/ 	.short	0x000a
        /*0042*/ 	.short	0x0034
        /*0044*/ 	.byte	0x00, 0xf0, 0x11, 0x00


	//----- nvinfo : EIATTR_KPARAM_INFO
	.align		4
.L_15:
        /*0048*/ 	.byte	0x04, 0x17
        /*004a*/ 	.short	(.L_17 - .L_16)
.L_16:
        /*004c*/ 	.word	0x00000000
        /*0050*/ 	.short	0x0009
        /*0052*/ 	.short	0x0030
        /*0054*/ 	.byte	0x00, 0xf0, 0x11, 0x00


	//----- nvinfo : EIATTR_KPARAM_INFO
	.align		4
.L_17:
        /*0058*/ 	.byte	0x04, 0x17
        /*005a*/ 	.short	(.L_19 - .L_18)
.L_18:
        /*005c*/ 	.word	0x00000000
        /*0060*/ 	.short	0x0008
        /*0062*/ 	.short	0x002c
        /*0064*/ 	.byte	0x00, 0xf0, 0x11, 0x00


	//----- nvinfo : EIATTR_KPARAM_INFO
	.align		4
.L_19:
        /*0068*/ 	.byte	0x04, 0x17
        /*006a*/ 	.short	(.L_21 - .L_20)
.L_20:
        /*006c*/ 	.word	0x00000000
        /*0070*/ 	.short	0x0007
        /*0072*/ 	.short	0x0028
        /*0074*/ 	.byte	0x00, 0xf0, 0x11, 0x00


	//----- nvinfo : EIATTR_KPARAM_INFO
	.align		4
.L_21:
        /*0078*/ 	.byte	0x04, 0x17
        /*007a*/ 	.short	(.L_23 - .L_22)
.L_22:
        /*007c*/ 	.word	0x00000000
        /*0080*/ 	.short	0x0006
        /*0082*/ 	.short	0x0024
        /*0084*/ 	.byte	0x00, 0xf0, 0x11, 0x00


	//----- nvinfo : EIATTR_KPARAM_INFO
	.align		4
.L_23:
        /*0088*/ 	.byte	0x04, 0x17
        /*008a*/ 	.short	(.L_25 - .L_24)
.L_24:
        /*008c*/ 	.word	0x00000000
        /*0090*/ 	.short	0x0005
        /*0092*/ 	.short	0x0020
        /*0094*/ 	.byte	0x00, 0xf0, 0x11, 0x00


	//----- nvinfo : EIATTR_KPARAM_INFO
	.align		4
.L_25:
        /*0098*/ 	.byte	0x04, 0x17
        /*009a*/ 	.short	(.L_27 - .L_26)
.L_26:
        /*009c*/ 	.word	0x00000000
        /*00a0*/ 	.short	0x0004
        /*00a2*/ 	.short	0x001c
        /*00a4*/ 	.byte	0x00, 0xf0, 0x11, 0x00


	//----- nvinfo : EIATTR_KPARAM_INFO
	.align		4
.L_27:
        /*00a8*/ 	.byte	0x04, 0x17
        /*00aa*/ 	.short	(.L_29 - .L_28)
.L_28:
        /*00ac*/ 	.word	0x00000000
        /*00b0*/ 	.short	0x0003
        /*00b2*/ 	.short	0x0018
        /*00b4*/ 	.byte	0x00, 0xf0, 0x11, 0x00


	//----- nvinfo : EIATTR_KPARAM_INFO
	.align		4
.L_29:
        /*00b8*/ 	.byte	0x04, 0x17
        /*00ba*/ 	.short	(.L_31 - .L_30)
.L_30:
        /*00bc*/ 	.word	0x00000000
        /*00c0*/ 	.short	0x0002
        /*00c2*/ 	.short	0x0010
        /*00c4*/ 	.byte	0x00, 0xf4, 0x21, 0x00


	//----- nvinfo : EIATTR_KPARAM_INFO
	.align		4
.L_31:
        /*00c8*/ 	.byte	0x04, 0x17
        /*00ca*/ 	.short	(.L_33 - .L_32)
.L_32:
        /*00cc*/ 	.word	0x00000000
        /*00d0*/ 	.short	0x0001
        /*00d2*/ 	.short	0x0008
        /*00d4*/ 	.byte	0x00, 0xf4, 0x21, 0x00


	//----- nvinfo : EIATTR_KPARAM_INFO
	.align		4
.L_33:
        /*00d8*/ 	.byte	0x04, 0x17
        /*00da*/ 	.short	(.L_35 - .L_34)
.L_34:
        /*00dc*/ 	.word	0x00000000
        /*00e0*/ 	.short	0x0000
        /*00e2*/ 	.short	0x0000
        /*00e4*/ 	.byte	0x00, 0xf4, 0x21, 0x00


	//----- nvinfo : EIATTR_SPARSE_MMA_MASK
	.align		4
.L_35:
        /*00e8*/ 	.byte	0x03, 0x50
        /*00ea*/ 	.short	0x0000


	//----- nvinfo : EIATTR_MAXREG_COUNT
	.align		4
        /*00ec*/ 	.byte	0x03, 0x1b
        /*00ee*/ 	.short	0x00ff


	//----- nvinfo : EIATTR_NUM_BARRIERS
	.align		4
        /*00f0*/ 	.byte	0x02, 0x4c
        /*00f2*/ 	.byte	0x01
	.zero		1


	//----- nvinfo : EIATTR_ANNOTATIONS
	.align		4
        /*00f4*/ 	.byte	0x04, 0x55
        /*00f6*/ 	.short	(.L_37 - .L_36)


	//   ....[0]....
.L_36:
        /*00f8*/ 	.word	0x00000001
        /*00fc*/ 	.byte	0x60, 0x00, 0x00, 0x00, 0x01, 0x00, 0x00, 0x00, 0x80, 0x00, 0x00, 0x00, 0x01, 0x00, 0x00, 0x00
        /* <DEDUP_REMOVED lines=3482> */
        /*daac*/ 	.byte	0xd0, 0x3a, 0x03, 0x00


	//----- nvinfo : EIATTR_MERCURY_ISA_VERSION
	.align		4
.L_37:
        /*dab0*/ 	.byte	0x03, 0x5f
        /*dab2*/ 	.short	0x0101


	//----- nvinfo : EIATTR_EXIT_INSTR_OFFSETS
	.align		4
        /*dab4*/ 	.byte	0x04, 0x1c
        /*dab6*/ 	.short	(.L_39 - .L_38)


	//   ....[0]....
.L_38:
        /*dab8*/ 	.word	0x000d2530


	//   ....[1]....
        /*dabc*/ 	.word	0x000d2550


	//----- nvinfo : EIATTR_REQNTID
	.align		4
.L_39:
        /*dac0*/ 	.byte	0x04, 0x10
        /*dac2*/ 	.short	(.L_41 - .L_40)
.L_40:
        /*dac4*/ 	.word	0x00000040
        /*dac8*/ 	.word	0x00000001
        /*dacc*/ 	.word	0x00000001


	//----- nvinfo : EIATTR_CBANK_PARAM_SIZE
	.align		4
.L_41:
        /*dad0*/ 	.byte	0x03, 0x19
        /*dad2*/ 	.short	0x0050


	//----- nvinfo : EIATTR_PARAM_CBANK
	.align		4
        /*dad4*/ 	.byte	0x04, 0x0a
        /*dad6*/ 	.short	(.L_43 - .L_42)
	.align		4
.L_42:
        /*dad8*/ 	.word	index@(.nv.constant0.matmul_kernel)
        /*dadc*/ 	.short	0x0210
        /*dade*/ 	.short	0x0050


	//----- nvinfo : EIATTR_SW_WAR
	.align		4
.L_43:
        /*dae0*/ 	.byte	0x04, 0x36
        /*dae2*/ 	.short	(.L_45 - .L_44)
.L_44:
        /*dae4*/ 	.word	0x00000008
.L_45:


//--------------------- .nv.callgraph             --------------------------
	.section	.nv.callgraph,"",@"SHT_CUDA_CALLGRAPH"
	.align	4
	.sectionentsize	8
	.align		4
        /*0000*/ 	.word	0x00000000
	.align		4
        /*0004*/ 	.word	0xffffffff
	.align		4
        /*0008*/ 	.word	0x00000000
	.align		4
        /*000c*/ 	.word	0xfffffffe
	.align		4
        /*0010*/ 	.word	0x00000000
	.align		4
        /*0014*/ 	.word	0xfffffffd
	.align		4
        /*0018*/ 	.word	0x00000000
	.align		4
        /*001c*/ 	.word	0xfffffffc


//--------------------- .text.matmul_kernel       --------------------------
	.section	.text.matmul_kernel,"ax",@progbits
	.align	128
        .global         matmul_kernel
        .type           matmul_kernel,@function
        .size           matmul_kernel,(.L_x_3 - matmul_kernel)
        .other          matmul_kernel,@"STO_CUDA_ENTRY STV_DEFAULT"
matmul_kernel:
.text.matmul_kernel:
[----:B------:R-:W0:Y:S02]  /*0000*/  LDC R1, c[0x0][0x28] ;  /* 0x00000a00ff017b82 */ /* 0x000e240000000800 */
[----:B0-----:R-:W-:-:S06]  /*0010*/  VIADD R1, R1, 0xffff8708 ;  /* 0xffff870801017836 */ /* 0x001fcc0000000000 */
[----:B------:R-:W0:Y:S01]  /*0020*/  LDC.64 R2, c[0x0][0x228] ;  /* 0x00008a00ff027b82 */ /* 0x000e220000000a00 */
[----:B------:R-:W1:Y:S01]  /*0030*/  S2R R14, SR_TID.X ;  /* 0x00000000000e7919 */ /* 0x000e620000002100 */
[----:B------:R-:W-:Y:S01]  /*0040*/  UMOV UR4, 0x400 ;  /* 0x0000040000047882 */ /* 0x000fe20000000000 */
[----:B------:R-:W-:Y:S01]  /*0050*/  ULDC.64 UR32, c[0x0][0x208] ;  /* 0x0000820000207ab9 */ /* 0x000fe20000000a00 */
[----:B------:R-:W-:Y:S04]  /*0060*/  STL [R1+0x7b0], RZ ;  /* 0x0007b0ff01007387 */ /* 0x000fe80000100800 */
[----:B------:R-:W2:Y:S01]  /*0070*/  S2UR UR5, SR_CgaCtaId ;  /* 0x00000000000579c3 */ /* 0x000ea20000008800 */
[----:B------:R-:W-:Y:S04]  /*0080*/  STL [R1+0x7b4], RZ ;  /* 0x0007b4ff01007387 */ /* 0x000fe80000100800 */
[----:B------:R-:W-:Y:S04]  /*0090*/  STL [R1+0x7b8], RZ ;  /* 0x0007b8ff01007387 */ /* 0x000fe80000100800 */
[----:B------:R-:W-:Y:S04]  /*00a0*/  STL [R1+0x7bc], RZ ;  /* 0x0007bcff01007387 */ /* 0x000fe80000100800 */
[----:B------:R-:W-:Y:S01]  /*00b0*/  STL [R1+0x7c0], RZ ;  /* 0x0007c0ff01007387 */ /* 0x000fe20000100800 */
[----:B0-----:R-:W-:-:S03]  /*00c0*/  VIADD R0, R3, 0x3f ;  /* 0x0000003f03007836 */ /* 0x001fc60000000000 */
[----:B------:R-:W-:Y:S04]  /*00d0*/  STL [R1+0x7c4], RZ ;  /* 0x0007c4ff01007387 */ /* 0x000fe80000100800 */
[----:B------:R-:W-:Y:S01]  /*00e0*/  STL [R1+0x7c8], RZ ;  /* 0x0007c8ff01007387 */ /* 0x000fe20000100800 */
[----:B------:R-:W-:Y:S01]  /*00f0*/  SHF.R.S32.HI R5, RZ, 0x1f, R0 ;  /* 0x0000001fff057819 */ /* 0x000fe20000011400 */
[----:B--2---:R-:W-:Y:S02]  /*0100*/  ULEA UR4, UR5, UR4, 0x18 ;  /* 0x0000000405047291 */ /* 0x004fe4000f8ec03f */
[----:B------:R-:W-:Y:S01]  /*0110*/  STL [R1+0x7cc], RZ ;  /* 0x0007ccff01007387 */ /* 0x000fe20000100800 */
[----:B------:R-:W-:-:S03]  /*0120*/  LEA.HI R5, R5, R0, RZ, 0x6 ;  /* 0x0000000005057211 */ /* 0x000fc600078f30ff */
[----:B------:R-:W-:Y:S01]  /*0130*/  STL [R1+0x810], RZ ;  /* 0x000810ff01007387 */ /* 0x000fe20000100800 */
[----:B------:R-:W-:-:S03]  /*0140*/  SHF.R.S32.HI R0, RZ, 0x6, R5 ;  /* 0x00000006ff007819 */ /* 0x000fc60000011405 */
[----:B------:R-:W-:Y:S02]  /*0150*/  STL [R1+0x814], RZ ;  /* 0x000814ff01007387 */ /* 0x000fe40000100800 */
[----:B------:R-:W-:Y:S02]  /*0160*/  IMAD.SHL.U32 R0, R0, 0x8, RZ ;  /* 0x0000000800007824 */ /* 0x000fe400078e00ff */
[----:B------:R-:W-:Y:S03]  /*0170*/  STL [R1+0x818], RZ ;  /* 0x000818ff01007387 */ /* 0x000fe60000100800 */
[-C--:B------:R-:W-:Y:S01]  /*0180*/  IABS R9, R0.reuse ;  /* 0x0000000000097213 */ /* 0x080fe20000000000 */
[----:B------:R-:W-:Y:S01]  /*0190*/  STL [R1+0x81c], RZ ;  /* 0x00081cff01007387 */ /* 0x000fe20000100800 */
[----:B------:R-:W-:Y:S02]  /*01a0*/  IABS R12, R0 ;  /* 0x00000000000c7213 */ /* 0x000fe40000000000 */
[----:B------:R-:W0:Y:S01]  /*01b0*/  I2F.RP R4, R9 ;  /* 0x0000000900047306 */ /* 0x000e220000209400 */
[----:B------:R-:W-:Y:S04]  /*01c0*/  STL [R1+0x870], RZ ;  /* 0x000870ff01007387 */ /* 0x000fe80000100800 */
[----:B------:R-:W-:Y:S04]  /*01d0*/  STL [R1+0x874], RZ ;  /* 0x000874ff01007387 */ /* 0x000fe80000100800 */
[----:B------:R-:W-:Y:S04]  /*01e0*/  STL [R1+0x878], RZ ;  /* 0x000878ff01007387 */ /* 0x000fe80000100800 */
[----:B------:R-:W-:Y:S01]  /*01f0*/  STL [R1+0x87c], RZ ;  /* 0x00087cff01007387 */ /* 0x000fe20000100800 */
[----:B0-----:R-:W0:Y:S03]  /*0200*/  MUFU.RCP R4, R4 ;  /* 0x0000000400047308 */ /* 0x001e260000001000 */
[----:B------:R-:W-:Y:S04]  /*0210*/  STL [R1+0x7f0], RZ ;  /* 0x0007f0ff01007387 */ /* 0x000fe80000100800 */
[----:B------:R-:W-:Y:S04]  /*0220*/  STL [R1+0x7f4], RZ ;  /* 0x0007f4ff01007387 */ /* 0x000fe80000100800 */
[----:B------:R-:W-:Y:S04]  /*0230*/  STL [R1+0x7f8], RZ ;  /* 0x0007f8ff01007387 */ /* 0x000fe80000100800 */
[----:B------:R-:W-:Y:S01]  /*0240*/  STL [R1+0x7fc], RZ ;  /* 0x0007fcff01007387 */ /* 0x000fe20000100800 */
[----:B0-----:R-:W-:-:S03]  /*0250*/  VIADD R6, R4, 0xffffffe ;  /* 0x0ffffffe04067836 */ /* 0x001fc60000000000 */
[----:B------:R-:W-:Y:S01]  /*0260*/  STL [R1+0x7a0], RZ ;  /* 0x0007a0ff01007387 */ /* 0x000fe20000100800 */
[----:B------:R-:W-:Y:S01]  /*0270*/  IMAD.MOV R4, RZ, RZ, -R12 ;  /* 0x000000ffff047224 */ /* 0x000fe200078e0a0c */
[----:B------:R0:W2:Y:S02]  /*0280*/  F2I.FTZ.U32.TRUNC.NTZ R7, R6 ;  /* 0x0000000600077305 */ /* 0x0000a4000021f000 */
[----:B------:R-:W-:Y:S04]  /*0290*/  STL [R1+0x7a4], RZ ;  /* 0x0007a4ff01007387 */ /* 0x000fe80000100800 */
[----:B------:R-:W-:Y:S04]  /*02a0*/  STL [R1+0x7a8], RZ ;  /* 0x0007a8ff01007387 */ /* 0x000fe80000100800 */
[----:B------:R-:W-:Y:S01]  /*02b0*/  STL [R1+0x7ac], RZ ;  /* 0x0007acff01007387 */ /* 0x000fe20000100800 */
[----:B0-----:R-:W-:-:S03]  /*02c0*/  IMAD.MOV.U32 R6, RZ, RZ, RZ ;  /* 0x000000ffff067224 */ /* 0x001fc600078e00ff */
[----:B------:R-:W-:Y:S01]  /*02d0*/  STL [R1+0x790], RZ ;  /* 0x000790ff01007387 */ /* 0x000fe20000100800 */
[----:B--2---:R-:W-:-:S03]  /*02e0*/  IMAD.MOV R8, RZ, RZ, -R7 ;  /* 0x000000ffff087224 */ /* 0x004fc600078e0a07 */
[----:B------:R-:W-:Y:S01]  /*02f0*/  STL [R1+0x794], RZ ;  /* 0x000794ff01007387 */ /* 0x000fe20000100800 */
[----:B------:R-:W-:-:S03]  /*0300*/  IMAD R11, R8, R9, RZ ;  /* 0x00000009080b7224 */ /* 0x000fc600078e02ff */
[----:B------:R-:W-:Y:S01]  /*0310*/  STL [R1+0x798], RZ ;  /* 0x000798ff01007387 */ /* 0x000fe20000100800 */
[----:B------:R-:W-:-:S03]  /*0320*/  IMAD.HI.U32 R7, R7, R11, R6 ;  /* 0x0000000b07077227 */ /* 0x000fc600078e0006 */
[----:B------:R-:W-:Y:S04]  /*0330*/  STL [R1+0x79c], RZ ;  /* 0x00079cff01007387 */ /* 0x000fe80000100800 */
        /* <DEDUP_REMOVED lines=210> */
[----:B------:R-:W-:Y:S01]  /*1060*/  STL [R1+0xb18], RZ ;  /* 0x000b18ff01007387 */ /* 0x000fe20000100800 */
[----:B------:R-:W0:Y:S03]  /*1070*/  S2R R5, SR_CTAID.X ;  /* 0x0000000000057919 */ /* 0x000e260000002500 */
        /* <DEDUP_REMOVED lines=8> */
[----:B0-----:R-:W-:-:S03]  /*1100*/  IABS R10, R5 ;  /* 0x00000005000a7213 */ /* 0x001fc60000000000 */
[----:B------:R-:W-:Y:S02]  /*1110*/  STL [R1+0x67c], RZ ;  /* 0x00067cff01007387 */ /* 0x000fe40000100800 */
[----:B------:R-:W-:Y:S02]  /*1120*/  IMAD.MOV.U32 R8, RZ, RZ, R10 ;  /* 0x000000ffff087224 */ /* 0x000fe400078e000a */
[----:B------:R-:W-:Y:S02]  /*1130*/  STL [R1+0x550], RZ ;  /* 0x000550ff01007387 */ /* 0x000fe40000100800 */
[----:B------:R-:W-:Y:S02]  /*1140*/  IMAD.HI.U32 R7, R7, R8, RZ ;  /* 0x0000000807077227 */ /* 0x000fe400078e00ff */
[----:B------:R-:W-:Y:S02]  /*1150*/  STL [R1+0x554], RZ ;  /* 0x000554ff01007387 */ /* 0x000fe40000100800 */
[----:B------:R-:W-:-:S02]  /*1160*/  IMAD R4, R7, R4, R8 ;  /* 0x0000000407047224 */ /* 0x000fc400078e0208 */
[----:B------:R-:W-:Y:S03]  /*1170*/  STL [R1+0x558], RZ ;  /* 0x000558ff01007387 */ /* 0x000fe60000100800 */
[----:B------:R-:W-:Y:S01]  /*1180*/  ISETP.GT.U32.AND P1, PT, R9, R4, PT ;  /* 0x000000040900720c */ /* 0x000fe20003f24070 */
[----:B------:R-:W-:Y:S04]  /*1190*/  STL [R1+0x55c], RZ ;  /* 0x00055cff01007387 */ /* 0x000fe80000100800 */
[----:B------:R-:W-:Y:S04]  /*11a0*/  STL [R1+0x540], RZ ;  /* 0x000540ff01007387 */ /* 0x000fe80000100800 */
[----:B------:R-:W-:Y:S04]  /*11b0*/  STL [R1+0x544], RZ ;  /* 0x000544ff01007387 */ /* 0x000fe80000100800 */
[----:B------:R-:W-:Y:S01]  /*11c0*/  STL [R1+0x548], RZ ;  /* 0x000548ff01007387 */ /* 0x000fe20000100800 */
[----:B------:R-:W-:-:S02]  /*11d0*/  @!P1 IMAD.IADD R4, R4, 0x1, -R9 ;  /* 0x0000000104049824 */ /* 0x000fc400078e0a09 */
[----:B------:R-:W-:Y:S01]  /*11e0*/  @!P1 VIADD R7, R7, 0x1 ;  /* 0x0000000107079836 */ /* 0x000fe20000000000 */
[----:B------:R-:W-:Y:S01]  /*11f0*/  STL [R1+0x54c], RZ ;  /* 0x00054cff01007387 */ /* 0x000fe20000100800 */
[----:B------:R-:W-:Y:S02]  /*1200*/  ISETP.NE.AND P1, PT, R0, RZ, PT ;  /* 0x000000ff0000720c */ /* 0x000fe40003f25270 */
[----:B------:R-:W-:Y:S01]  /*1210*/  ISETP.GE.U32.AND P0, PT, R4, R9, PT ;  /* 0x000000090400720c */ /* 0x000fe20003f06070 */
[----:B------:R-:W-:Y:S01]  /*1220*/  STL [R1+0xaf0], RZ ;  /* 0x000af0ff01007387 */ /* 0x000fe20000100800 */
[----:B------:R-:W-:-:S03]  /*1230*/  LOP3.LUT R4, R5, R0, RZ, 0x3c, !PT ;  /* 0x0000000005047212 */ /* 0x000fc600078e3cff */
[----:B------:R-:W-:Y:S01]  /*1240*/  STL [R1+0xaf4], RZ ;  /* 0x000af4ff01007387 */ /* 0x000fe20000100800 */
[----:B------:R-:W-:Y:S01]  /*1250*/  ISETP.GE.AND P2, PT, R4, RZ, PT ;  /* 0x000000ff0400720c */ /* 0x000fe20003f46270 */
[----:B------:R-:W-:Y:S02]  /*1260*/  VIADD R4, R2, 0x1ff ;  /* 0x000001ff02047836 */ /* 0x000fe40000000000 */
[----:B------:R-:W-:Y:S04]  /*1270*/  STL [R1+0xaf8], RZ ;  /* 0x000af8ff01007387 */ /* 0x000fe80000100800 */
[----:B------:R-:W-:Y:S01]  /*1280*/  STL [R1+0xafc], RZ ;  /* 0x000afcff01007387 */ /* 0x000fe20000100800 */
[----:B------:R-:W-:-:S03]  /*1290*/  @P0 VIADD R7, R7, 0x1 ;  /* 0x0000000107070836 */ /* 0x000fc60000000000 */
[----:B------:R-:W-:Y:S01]  /*12a0*/  STL [R1+0xae0], RZ ;  /* 0x000ae0ff01007387 */ /* 0x000fe20000100800 */
[----:B------:R-:W-:Y:S01]  /*12b0*/  IMAD.MOV.U32 R6, RZ, RZ, R7 ;  /* 0x000000ffff067224 */ /* 0x000fe200078e0007 */
[----:B------:R-:W-:Y:S02]  /*12c0*/  SHF.R.S32.HI R7, RZ, 0x1f, R4 ;  /* 0x0000001fff077819 */ /* 0x000fe40000011404 */
[----:B------:R-:W-:Y:S01]  /*12d0*/  STL [R1+0xae4], RZ ;  /* 0x000ae4ff01007387 */ /* 0x000fe20000100800 */
[----:B------:R-:W-:Y:S01]  /*12e0*/  @!P2 IMAD.MOV R6, RZ, RZ, -R6 ;  /* 0x000000ffff06a224 */ /* 0x000fe200078e0a06 */
[----:B------:R-:W-:Y:S02]  /*12f0*/  @!P1 LOP3.LUT R6, RZ, R0, RZ, 0x33, !PT ;  /* 0x00000000ff069212 */ /* 0x000fe400078e33ff */
[----:B------:R-:W-:Y:S01]  /*1300*/  STL [R1+0xae8], RZ ;  /* 0x000ae8ff01007387 */ /* 0x000fe20000100800 */
[----:B------:R-:W-:Y:S02]  /*1310*/  LEA.HI R7, R7, R4, RZ, 0x9 ;  /* 0x0000000407077211 */ /* 0x000fe400078f48ff */
[----:B------:R-:W-:Y:S01]  /*1320*/  IMAD.SHL.U32 R4, R6, 0x8, RZ ;  /* 0x0000000806047824 */ /* 0x000fe200078e00ff */
[----:B------:R-:W-:Y:S01]  /*1330*/  STL [R1+0xaec], RZ ;  /* 0x000aecff01007387 */ /* 0x000fe20000100800 */
[----:B------:R-:W-:-:S03]  /*1340*/  IMAD.MOV R6, RZ, RZ, -R6 ;  /* 0x000000ffff067224 */ /* 0x000fc600078e0a06 */
[----:B------:R-:W-:Y:S01]  /*1350*/  STL [R1+0xad0], RZ ;  /* 0x000ad0ff01007387 */ /* 0x000fe20000100800 */
[----:B------:R-:W-:Y:S01]  /*1360*/  LEA.HI.SX32 R7, R7, -R4, 0x17 ;  /* 0x8000000407077211 */ /* 0x000fe200078fbaff */
[----:B------:R-:W-:Y:S02]  /*1370*/  IMAD R13, R0, R6, R5 ;  /* 0x00000006000d7224 */ /* 0x000fe400078e0205 */
[----:B------:R-:W-:Y:S01]  /*1380*/  STL [R1+0xad4], RZ ;  /* 0x000ad4ff01007387 */ /* 0x000fe20000100800 */
[----:B------:R-:W-:Y:S01]  /*1390*/  VIMNMX R8, R7, 0x8, PT ;  /* 0x0000000807087848 */ /* 0x000fe20003fe0100 */
[----:B------:R-:W-:Y:S02]  /*13a0*/  IMAD.MOV.U32 R6, RZ, RZ, RZ ;  /* 0x000000ffff067224 */ /* 0x000fe400078e00ff */
[----:B------:R-:W-:Y:S01]  /*13b0*/  STL [R1+0xad8], RZ ;  /* 0x000ad8ff01007387 */ /* 0x000fe20000100800 */
[-C--:B------:R-:W-:Y:S02]  /*13c0*/  IABS R10, R8.reuse ;  /* 0x00000008000a7213 */ /* 0x080fe40000000000 */
[----:B------:R-:W-:Y:S01]  /*13d0*/  IABS R0, R8 ;  /* 0x0000000800007213 */ /* 0x000fe20000000000 */
[----:B------:R-:W-:Y:S01]  /*13e0*/  STL [R1+0xadc], RZ ;  /* 0x000adcff01007387 */ /* 0x000fe20000100800 */
[----:B------:R-:W0:Y:S03]  /*13f0*/  I2F.RP R9, R10 ;  /* 0x0000000a00097306 */ /* 0x000e260000209400 */
        /* <DEDUP_REMOVED lines=9> */
[----:B0-----:R-:W-:Y:S01]  /*1490*/  VIADD R7, R9, 0xffffffe ;  /* 0x0ffffffe09077836 */ /* 0x001fe20000000000 */
[----:B-1----:R-:W-:-:S02]  /*14a0*/  LOP3.LUT R9, R14, 0x3f, RZ, 0xc0, !PT ;  /* 0x0000003f0e097812 */ /* 0x002fc400078ec0ff */
[----:B------:R-:W-:Y:S04]  /*14b0*/  STL [R1+0x5e0], RZ ;  /* 0x0005e0ff01007387 */ /* 0x000fe80000100800 */
[----:B------:R-:W-:Y:S01]  /*14c0*/  STL [R1+0x5e4], RZ ;  /* 0x0005e4ff01007387 */ /* 0x000fe20000100800 */
[----:B------:R-:W0:Y:S03]  /*14d0*/  F2I.FTZ.U32.TRUNC.NTZ R7, R7 ;  /* 0x0000000700077305 */ /* 0x000e26000021f000 */
[----:B------:R-:W-:Y:S04]  /*14e0*/  STL [R1+0x5e8], RZ ;  /* 0x0005e8ff01007387 */ /* 0x000fe80000100800 */
[----:B------:R-:W-:Y:S04]  /*14f0*/  STL [R1+0x5ec], RZ ;  /* 0x0005ecff01007387 */ /* 0x000fe80000100800 */
[----:B------:R-:W-:Y:S04]  /*1500*/  STL [R1+0x530], RZ ;  /* 0x000530ff01007387 */ /* 0x000fe80000100800 */
[----:B------:R-:W-:Y:S01]  /*1510*/  STL [R1+0x534], RZ ;  /* 0x000534ff01007387 */ /* 0x000fe20000100800 */
[----:B0-----:R-:W-:-:S03]  /*1520*/  IMAD.MOV R11, RZ, RZ, -R7 ;  /* 0x000000ffff0b7224 */ /* 0x001fc600078e0a07 */
[----:B------:R-:W-:Y:S01]  /*1530*/  STL [R1+0x538], RZ ;  /* 0x000538ff01007387 */ /* 0x000fe20000100800 */
[----:B------:R-:W-:Y:S01]  /*1540*/  IMAD.MOV.U32 R5, RZ, RZ, R11 ;  /* 0x000000ffff057224 */ /* 0x000fe200078e000b */
[----:B------:R-:W-:Y:S02]  /*1550*/  IABS R11, R13 ;  /* 0x0000000d000b7213 */ /* 0x000fe40000000000 */
[----:B------:R-:W-:Y:S01]  /*1560*/  STL [R1+0x53c], RZ ;  /* 0x00053cff01007387 */ /* 0x000fe20000100800 */
[----:B------:R-:W-:-:S03]  /*1570*/  IMAD R5, R5, R10, RZ ;  /* 0x0000000a05057224 */ /* 0x000fc600078e02ff */
[----:B------:R-:W-:Y:S01]  /*1580*/  STL [R1+0x520], RZ ;  /* 0x000520ff01007387 */ /* 0x000fe20000100800 */
[----:B------:R-:W-:-:S03]  /*1590*/  IMAD.HI.U32 R6, R7, R5, R6 ;  /* 0x0000000507067227 */ /* 0x000fc600078e0006 */
[----:B------:R-:W-:Y:S01]  /*15a0*/  STL [R1+0x524], RZ ;  /* 0x000524ff01007387 */ /* 0x000fe20000100800 */
[----:B------:R-:W-:Y:S02]  /*15b0*/  IMAD.MOV R5, RZ, RZ, -R0 ;  /* 0x000000ffff057224 */ /* 0x000fe400078e0a00 */
[----:B------:R-:W-:Y:S01]  /*15c0*/  IMAD.HI.U32 R0, R6, R11, RZ ;  /* 0x0000000b06007227 */ /* 0x000fe200078e00ff */
[----:B------:R-:W-:Y:S03]  /*15d0*/  STL [R1+0x528], RZ ;  /* 0x000528ff01007387 */ /* 0x000fe60000100800 */
[----:B------:R-:W-:Y:S01]  /*15e0*/  IMAD R5, R0, R5, R11 ;  /* 0x0000000500057224 */ /* 0x000fe200078e020b */
[----:B------:R-:W-:Y:S04]  /*15f0*/  STL [R1+0x52c], RZ ;  /* 0x00052cff01007387 */ /* 0x000fe80000100800 */
[----:B------:R-:W-:Y:S01]  /*1600*/  STL [R1+0xaa0], RZ ;  /* 0x000aa0ff01007387 */ /* 0x000fe20000100800 */
[----:B------:R-:W-:-:S03]  /*1610*/  ISETP.GT.U32.AND P1, PT, R10, R5, PT ;  /* 0x000000050a00720c */ /* 0x000fc60003f24070 */
[----:B------:R-:W-:Y:S04]  /*1620*/  STL [R1+0xaa4], RZ ;  /* 0x000aa4ff01007387 */ /* 0x000fe80000100800 */
[----:B------:R-:W-:Y:S04]  /*1630*/  STL [R1+0xaa8], RZ ;  /* 0x000aa8ff01007387 */ /* 0x000fe80000100800 */
[----:B------:R-:W-:Y:S02]  /*1640*/  STL [R1+0xaac], RZ ;  /* 0x000aacff01007387 */ /* 0x000fe40000100800 */
[----:B------:R-:W-:-:S02]  /*1650*/  @!P1 IMAD.IADD R5, R5, 0x1, -R10 ;  /* 0x0000000105059824 */ /* 0x000fc400078e0a0a */
[----:B------:R-:W-:Y:S01]  /*1660*/  STL [R1+0xa10], RZ ;  /* 0x000a10ff01007387 */ /* 0x000fe20000100800 */
[----:B------:R-:W-:Y:S01]  /*1670*/  @!P1 VIADD R0, R0, 0x1 ;  /* 0x0000000100009836 */ /* 0x000fe20000000000 */
[----:B------:R-:W-:Y:S02]  /*1680*/  ISETP.NE.AND P1, PT, R8, RZ, PT ;  /* 0x000000ff0800720c */ /* 0x000fe40003f25270 */
[----:B------:R-:W-:Y:S01]  /*1690*/  STL [R1+0xa14], RZ ;  /* 0x000a14ff01007387 */ /* 0x000fe20000100800 */
[----:B------:R-:W-:Y:S02]  /*16a0*/  ISETP.GE.U32.AND P0, PT, R5, R10, PT ;  /* 0x0000000a0500720c */ /* 0x000fe40003f06070 */
[----:B------:R-:W-:Y:S01]  /*16b0*/  LOP3.LUT R5, R13, R8, RZ, 0x3c, !PT ;  /* 0x000000080d057212 */ /* 0x000fe200078e3cff */
[----:B------:R-:W-:Y:S03]  /*16c0*/  STL [R1+0xa18], RZ ;  /* 0x000a18ff01007387 */ /* 0x000fe60000100800 */
[----:B------:R-:W-:Y:S01]  /*16d0*/  ISETP.GE.AND P2, PT, R5, RZ, PT ;  /* 0x000000ff0500720c */ /* 0x000fe20003f46270 */
[----:B------:R-:W-:Y:S04]  /*16e0*/  STL [R1+0xa1c], RZ ;  /* 0x000a1cff01007387 */ /* 0x000fe80000100800 */
[----:B------:R-:W-:Y:S02]  /*16f0*/  STL [R1+0xa00], RZ ;  /* 0x000a00ff01007387 */ /* 0x000fe40000100800 */
[----:B------:R-:W-:-:S02]  /*1700*/  @P0 VIADD R0, R0, 0x1 ;  /* 0x0000000100000836 */ /* 0x000fc40000000000 */
[----:B------:R-:W-:Y:S04]  /*1710*/  STL [R1+0xa04], RZ ;  /* 0x000a04ff01007387 */ /* 0x000fe80000100800 */
[----:B------:R-:W-:Y:S01]  /*1720*/  STL [R1+0xa08], RZ ;  /* 0x000a08ff01007387 */ /* 0x000fe20000100800 */
[----:B------:R-:W-:Y:S01]  /*1730*/  @!P2 IMAD.MOV R0, RZ, RZ, -R0 ;  /* 0x000000ffff00a224 */ /* 0x000fe200078e0a00 */
[----:B------:R-:W-:Y:S02]  /*1740*/  @!P1 LOP3.LUT R0, RZ, R8, RZ, 0x33, !PT ;  /* 0x00000008ff009212 */ /* 0x000fe400078e33ff */
[----:B------:R-:W-:Y:S03]  /*1750*/  STL [R1+0xa0c], RZ ;  /* 0x000a0cff01007387 */ /* 0x000fe60000100800 */
[----:B------:R-:W-:Y:S01]  /*1760*/  IMAD.MOV R5, RZ, RZ, -R0 ;  /* 0x000000ffff057224 */ /* 0x000fe200078e0a00 */
[----:B------:R-:W-:Y:S03]  /*1770*/  STL [R1+0x9f0], RZ ;  /* 0x0009f0ff01007387 */ /* 0x000fe60000100800 */
[----:B------:R-:W-:Y:S01]  /*1780*/  IMAD R5, R8, R5, R13 ;  /* 0x0000000508057224 */ /* 0x000fe200078e020d */
[----:B------:R-:W-:Y:S01]  /*1790*/  STL [R1+0x9f4], RZ ;  /* 0x0009f4ff01007387 */ /* 0x000fe20000100800 */
[----:B------:R-:W-:-:S02]  /*17a0*/  IMAD.SHL.U32 R8, R0, 0x40, RZ ;  /* 0x0000004000087824 */ /* 0x000fc400078e00ff */
[----:B------:R-:W-:Y:S01]  /*17b0*/  IMAD.IADD R4, R4, 0x1, R5 ;  /* 0x0000000104047824 */ /* 0x000fe200078e0205 */
[----:B------:R-:W-:Y:S01]  /*17c0*/  STL [R1+0x9f8], RZ ;  /* 0x0009f8ff01007387 */ /* 0x000fe20000100800 */
[----:B------:R-:W0:Y:S01]  /*17d0*/  LDC R5, c[0x0][0x230] ;  /* 0x00008c00ff057b82 */ /* 0x000e220000000800 */
[C---:B------:R-:W-:Y:S02]  /*17e0*/  VIADD R0, R8.reuse, 0x1 ;  /* 0x0000000108007836 */ /* 0x040fe40000000000 */
[----:B------:R-:W-:Y:S01]  /*17f0*/  STL [R1+0x9fc], RZ ;  /* 0x0009fcff01007387 */ /* 0x000fe20000100800 */
[C---:B------:R-:W-:Y:S02]  /*1800*/  VIADD R7, R8.reuse, 0x2 ;  /* 0x0000000208077836 */ /* 0x040fe40000000000 */
[C---:B------:R-:W-:Y:S01]  /*1810*/  VIADD R10, R8.reuse, 0xf ;  /* 0x0000000f080a7836 */ /* 0x040fe20000000000 */
[----:B------:R-:W-:Y:S01]  /*1820*/  STL [R1+0x9e0], RZ ;  /* 0x0009e0ff01007387 */ /* 0x000fe20000100800 */
[----:B------:R-:W-:-:S02]  /*1830*/  VIADD R29, R8, 0x35 ;  /* 0x00000035081d7836 */ /* 0x000fc40000000000 */
[C---:B------:R-:W-:Y:S01]  /*1840*/  VIADD R28, R8.reuse, 0x36 ;  /* 0x00000036081c7836 */ /* 0x040fe20000000000 */
[----:B------:R-:W-:Y:S01]  /*1850*/  STL [R1+0x9e4], RZ ;  /* 0x0009e4ff01007387 */ /* 0x000fe20000100800 */
[C---:B------:R-:W-:Y:S02]  /*1860*/  VIADD R27, R8.reuse, 0x37 ;  /* 0x00000037081b7836 */ /* 0x040fe40000000000 */
[C---:B------:R-:W-:Y:S01]  /*1870*/  VIADD R26, R8.reuse, 0x38 ;  /* 0x00000038081a7836 */ /* 0x040fe20000000000 */
[----:B------:R-:W-:Y:S01]  /*1880*/  STL [R1+0x9e8], RZ ;  /* 0x0009e8ff01007387 */ /* 0x000fe20000100800 */
[C---:B------:R-:W-:Y:S02]  /*1890*/  VIADD R25, R8.reuse, 0x39 ;  /* 0x0000003908197836 */ /* 0x040fe40000000000 */
[C---:B------:R-:W-:Y:S01]  /*18a0*/  VIADD R24, R8.reuse, 0x3a ;  /* 0x0000003a08187836 */ /* 0x040fe20000000000 */
[----:B------:R-:W-:Y:S01]  /*18b0*/  STL [R1+0x9ec], RZ ;  /* 0x0009ecff01007387 */ /* 0x000fe20000100800 */
[----:B------:R-:W-:-:S02]  /*18c0*/  VIADD R23, R8, 0x3b ;  /* 0x0000003b08177836 */ /* 0x000fc40000000000 */
[C---:B------:R-:W-:Y:S01]  /*18d0*/  VIADD R22, R8.reuse, 0x3c ;  /* 0x0000003c08167836 */ /* 0x040fe20000000000 */
[----:B------:R-:W-:Y:S01]  /*18e0*/  STL [R1+0x5c0], RZ ;  /* 0x0005c0ff01007387 */ /* 0x000fe20000100800 */
[----:B0-----:R-:W-:Y:S02]  /*18f0*/  VIADD R5, R5, 0x7f ;  /* 0x0000007f05057836 */ /* 0x001fe40000000000 */
[C---:B------:R-:W-:Y:S01]  /*1900*/  VIADD R21, R8.reuse, 0x3d ;  /* 0x0000003d08157836 */ /* 0x040fe20000000000 */
[----:B------:R-:W-:Y:S01]  /*1910*/  STL [R1+0x5c4], RZ ;  /* 0x0005c4ff01007387 */ /* 0x000fe20000100800 */
[C---:B------:R-:W-:Y:S01]  /*1920*/  VIADD R20, R8.reuse, 0x3e ;  /* 0x0000003e08147836 */ /* 0x040fe20000000000 */
[----:B------:R-:W-:Y:S01]  /*1930*/  ISETP.GE.AND P0, PT, R5, 0x80, PT ;  /* 0x000000800500780c */ /* 0x000fe20003f06270 */
[C---:B------:R-:W-:Y:S01]  /*1940*/  VIADD R5, R8.reuse, 0x3 ;  /* 0x0000000308057836 */ /* 0x040fe20000000000 */
        /* <DEDUP_REMOVED lines=202> */
[----:B------:R-:W-:Y:S04]  /*25f0*/  STL [R1+0x178c], R8 ;  /* 0x00178c0801007387 */ /* 0x000fe80000100800 */
[----:B------:R0:W-:Y:S04]  /*2600*/  STL [R1+0x124], R0 ;  /* 0x0001240001007387 */ /* 0x0001e80000100800 */
[----:B------:R1:W-:Y:S04]  /*2610*/  STL [R1+0x120], R7 ;  /* 0x0001200701007387 */ /* 0x0003e80000100800 */
[----:B------:R2:W-:Y:S01]  /*2620*/  STL [R1+0x11c], R5 ;  /* 0x00011c0501007387 */ /* 0x0005e20000100800 */
[----:B0-----:R-:W-:-:S02]  /*2630*/  VIADD R0, R8, 0x4 ;  /* 0x0000000408007836 */ /* 0x001fc40000000000 */
[----:B-1----:R-:W-:-:S03]  /*2640*/  VIADD R7, R8, 0x5 ;  /* 0x0000000508077836 */ /* 0x002fc60000000000 */
[----:B------:R0:W-:Y:S01]  /*2650*/  STL [R1+0x118], R0 ;  /* 0x0001180001007387 */ /* 0x0001e20000100800 */
[----:B--2---:R-:W-:-:S03]  /*2660*/  VIADD R5, R8, 0x6 ;  /* 0x0000000608057836 */ /* 0x004fc60000000000 */
[----:B------:R1:W-:Y:S04]  /*2670*/  STL [R1+0x114], R7 ;  /* 0x0001140701007387 */ /* 0x0003e80000100800 */
[----:B------:R2:W-:Y:S01]  /*2680*/  STL [R1+0x110], R5 ;  /* 0x0001100501007387 */ /* 0x0005e20000100800 */
[C---:B0-----:R-:W-:Y:S02]  /*2690*/  VIADD R0, R8.reuse, 0x7 ;  /* 0x0000000708007836 */ /* 0x041fe40000000000 */
        /* <DEDUP_REMOVED lines=21> */
[----:B------:R1:W-:Y:S01]  /*27f0*/  STL [R1+0xcc], R10 ;  /* 0x0000cc0a01007387 */ /* 0x0003e20000100800 */
[C---:B0-----:R-:W-:Y:S02]  /*2800*/  VIADD R0, R8.reuse, 0x13 ;  /* 0x0000001308007836 */ /* 0x041fe40000000000 */
[----:B-1----:R-:W-:-:S03]  /*2810*/  VIADD R10, R8, 0x15 ;  /* 0x00000015080a7836 */ /* 0x002fc60000000000 */
[----:B------:R0:W-:Y:S04]  /*2820*/  STL [R1+0xc4], R0 ;  /* 0x0000c40001007387 */ /* 0x0001e80000100800 */
        /* <DEDUP_REMOVED lines=20> */
[----:B0-----:R-:W-:Y:S02]  /*2970*/  IMAD.SHL.U32 R0, R4, 0x200, RZ ;  /* 0x0000020004007824 */ /* 0x001fe400078e00ff */
[C---:B------:R-:W-:Y:S02]  /*2980*/  VIADD R4, R8.reuse, 0x21 ;  /* 0x0000002108047836 */ /* 0x040fe40000000000 */
[----:B-1----:R-:W-:Y:S01]  /*2990*/  VIADD R5, R8, 0x1f ;  /* 0x0000001f08057836 */ /* 0x002fe20000000000 */
[----:B------:R-:W-:Y:S01]  /*29a0*/  LOP3.LUT R9, R0, 0x40, R9, 0xfe, !PT ;  /* 0x0000004000097812 */ /* 0x000fe200078efe09 */
[----:B--2---:R-:W-:-:S03]  /*29b0*/  VIADD R10, R8, 0x20 ;  /* 0x00000020080a7836 */ /* 0x004fc60000000000 */
[----:B------:R0:W-:Y:S04]  /*29c0*/  STL [R1+0x84], R5 ;  /* 0x0000840501007387 */ /* 0x0001e80000100800 */
[----:B------:R-:W-:Y:S04]  /*29d0*/  STL [R1+0x80], R10 ;  /* 0x0000800a01007387 */ /* 0x000fe80000100800 */
[----:B------:R1:W-:Y:S01]  /*29e0*/  STL [R1+0x7c], R4 ;  /* 0x00007c0401007387 */ /* 0x0003e20000100800 */
[----:B0-----:R-:W-:Y:S01]  /*29f0*/  LOP3.LUT R5, R0, 0x3f, R14, 0xf8, !PT ;  /* 0x0000003f00057812 */ /* 0x001fe200078ef80e */
[----:B------:R-:W-:-:S02]  /*2a00*/  VIADD R0, R8, 0x23 ;  /* 0x0000002308007836 */ /* 0x000fc40000000000 */
[----:B------:R0:W-:Y:S04]  /*2a10*/  STL [R1+0x1864], R9 ;  /* 0x0018640901007387 */ /* 0x0001e80000100800 */
[----:B------:R-:W-:Y:S01]  /*2a20*/  STL [R1+0x182c], R5 ;  /* 0x00182c0501007387 */ /* 0x000fe20000100800 */
[C---:B-1----:R-:W-:Y:S02]  /*2a30*/  VIADD R4, R8.reuse, 0x22 ;  /* 0x0000002208047836 */ /* 0x042fe40000000000 */
[----:B0-----:R-:W-:-:S03]  /*2a40*/  VIADD R9, R8, 0x26 ;  /* 0x0000002608097836 */ /* 0x001fc60000000000 */
[----:B------:R0:W-:Y:S04]  /*2a50*/  STL [R1+0x78], R4 ;  /* 0x0000780401007387 */ /* 0x0001e80000100800 */
        /* <DEDUP_REMOVED lines=33> */
[----:B--2---:R-:W-:-:S03]  /*2c70*/  LOP3.LUT R9, R5, 0x80, RZ, 0xfc, !PT ;  /* 0x0000008005097812 */ /* 0x004fc600078efcff */
[----:B------:R1:W-:Y:S04]  /*2c80*/  STL [R1], R0 ;  /* 0x0000000001007387 */ /* 0x0003e80000100800 */
[----:B------:R2:W-:Y:S01]  /*2c90*/  STL [R1+0x187c], R9 ;  /* 0x00187c0901007387 */ /* 0x0005e20000100800 */
[----:B0-----:R-:W-:Y:S01]  /*2ca0*/  VIADD R4, R8, 0x3f ;  /* 0x0000003f08047836 */ /* 0x001fe20000000000 */
[C---:B------:R-:W-:Y:S02]  /*2cb0*/  LOP3.LUT R8, R5.reuse, 0xc0, RZ, 0xfc, !PT ;  /* 0x000000c005087812 */ /* 0x040fe400078efcff */
[----:B-1----:R-:W-:-:S03]  /*2cc0*/  LOP3.LUT R0, R5, 0x100, RZ, 0xfc, !PT ;  /* 0x0000010005007812 */ /* 0x002fc600078efcff */
[----:B------:R0:W-:Y:S01]  /*2cd0*/  STL [R1+0x1878], R8 ;  /* 0x0018780801007387 */ /* 0x0001e20000100800 */
[----:B--2---:R-:W-:-:S03]  /*2ce0*/  LOP3.LUT R9, R5, 0x140, RZ, 0xfc, !PT ;  /* 0x0000014005097812 */ /* 0x004fc600078efcff */
[----:B------:R1:W-:Y:S04]  /*2cf0*/  STL [R1+0x1874], R0 ;  /* 0x0018740001007387 */ /* 0x0003e80000100800 */
[----:B------:R2:W-:Y:S01]  /*2d00*/  STL [R1+0x1870], R9 ;  /* 0x0018700901007387 */ /* 0x0005e20000100800 */
[C---:B0-----:R-:W-:Y:S02]  /*2d10*/  LOP3.LUT R8, R5.reuse, 0x180, RZ, 0xfc, !PT ;  /* 0x0000018005087812 */ /* 0x041fe400078efcff */
[----:B-1----:R-:W-:-:S03]  /*2d20*/  LOP3.LUT R0, R5, 0x1c0, RZ, 0xfc, !PT ;  /* 0x000001c005007812 */ /* 0x002fc600078efcff */
[----:B------:R2:W-:Y:S04]  /*2d30*/  STL [R1+0x186c], R8 ;  /* 0x00186c0801007387 */ /* 0x0005e80000100800 */
[----:B------:R2:W-:Y:S01]  /*2d40*/  STL [R1+0x1868], R0 ;  /* 0x0018680001007387 */ /* 0x0005e20000100800 */
[----:B------:R-:W-:Y:S05]  /*2d50*/  @!P0 BRA `(.L_x_0) ;  /* 0x00000ab000048947 */ /* 0x000fea0003800000 */
[----:B------:R0:W-:Y:S01]  /*2d60*/  STL [R1+0x4230], R22 ;  /* 0x0042301601007387 */ /* 0x0001e20000100800 */
[----:B------:R-:W-:Y:S02]  /*2d70*/  IABS R10, R2 ;  /* 0x00000002000a7213 */ /* 0x000fe40000000000 */
[----:B--2---:R-:W-:Y:S01]  /*2d80*/  IABS R0, R3 ;  /* 0x0000000300007213 */ /* 0x004fe20000000000 */
[----:B------:R-:W-:Y:S01]  /*2d90*/  IMAD.MOV.U32 R6, RZ, RZ, RZ ;  /* 0x000000ffff067224 */ /* 0x000fe200078e00ff */
[----:B------:R-:W-:Y:S01]  /*2da0*/  ULDC.64 UR6, c[0x0][0x218] ;  /* 0x0000860000067ab9 */ /* 0x000fe20000000a00 */
[----:B------:R-:W-:Y:S01]  /*2db0*/  ULDC UR5, c[0x0][0x240] ;  /* 0x0000900000057ab9 */ /* 0x000fe20000000800 */
[----:B------:R-:W-:Y:S01]  /*2dc0*/  ULDC UR55, c[0x0][0x234] ;  /* 0x00008d0000377ab9 */ /* 0x000fe20000000800 */
[----:B------:R-:W-:Y:S01]  /*2dd0*/  ULDC.64 UR34, c[0x0][0x210] ;  /* 0x0000840000227ab9 */ /* 0x000fe20000000a00 */
[----:B------:R-:W-:Y:S01]  /*2de0*/  ULDC UR61, c[0x0][0x238] ;  /* 0x00008e00003d7ab9 */ /* 0x000fe20000000800 */
[----:B0-----:R-:W2:Y:S01]  /*2df0*/  LDL R22, [R1+0x182c] ;  /* 0x00182c0001167983 */ /* 0x001ea20000100800 */
[----:B------:R-:W-:Y:S01]  /*2e00*/  ULDC UR56, c[0x0][0x238] ;  /* 0x00008e0000387ab9 */ /* 0x000fe20000000800 */
[----:B------:R-:W-:Y:S01]  /*2e10*/  ULDC UR57, c[0x0][0x238] ;  /* 0x00008e0000397ab9 */ /* 0x000fe20000000800 */
[----:B------:R-:W-:Y:S01]  /*2e20*/  ULDC UR58, c[0x0][0x238] ;  /* 0x00008e00003a7ab9 */ /* 0x000fe20000000800 */
[----:B------:R0:W-:Y:S01]  /*2e30*/  STL [R1+0x422c], R23 ;  /* 0x00422c1701007387 */ /* 0x0001e20000100800 */
[----:B------:R-:W-:Y:S01]  /*2e40*/  ULDC UR59, c[0x0][0x238] ;  /* 0x00008e00003b7ab9 */ /* 0x000fe20000000800 */
        /* <DEDUP_REMOVED lines=8> */
[----:B0-----:R-:W3:Y:S01]  /*2ed0*/  LDL R23, [R1+0x1864] ;  /* 0x0018640001177983 */ /* 0x001ee20000100800 */
        /* <DEDUP_REMOVED lines=13> */
[----:B0-----:R-:W4:Y:S01]  /*2fb0*/  LDL R24, [R1+0x187c] ;  /* 0x00187c0001187983 */ /* 0x001f220000100800 */
[----:B------:R-:W-:Y:S01]  /*2fc0*/  ULDC UR27, c[0x0][0x238] ;  /* 0x00008e00001b7ab9 */ /* 0x000fe20000000800 */
[----:B------:R-:W-:Y:S01]  /*2fd0*/  ULDC UR28, c[0x0][0x238] ;  /* 0x00008e00001c7ab9 */ /* 0x000fe20000000800 */
[----:B------:R-:W-:Y:S01]  /*2fe0*/  ULDC UR29, c[0x0][0x238] ;  /* 0x00008e00001d7ab9 */ /* 0x000fe20000000800 */
[----:B------:R-:W-:Y:S01]  /*2ff0*/  STL [R1+0x4224], R25 ;  /* 0x0042241901007387 */ /* 0x000fe20000100800 */
        /* <DEDUP_REMOVED lines=25> */
[----:B0-----:R-:W5:Y:S01]  /*3190*/  LDL R29, [R1+0x1868] ;  /* 0x00186800011d7983 */ /* 0x001f620000100800 */
[----:B------:R-:W0:Y:S03]  /*31a0*/  I2F.RP R5, R10 ;  /* 0x0000000a00057306 */ /* 0x000e260000209400 */
[----:B------:R1:W-:Y:S04]  /*31b0*/  STL [R1+0x41f0], R3 ;  /* 0x0041f00301007387 */ /* 0x0003e80000100800 */
[----:B------:R-:W5:Y:S04]  /*31c0*/  LDL R25, [R1+0x1878] ;  /* 0x0018780001197983 */ /* 0x000f680000100800 */
[----:B------:R-:W5:Y:S01]  /*31d0*/  LDL R26, [R1+0x1874] ;  /* 0x00187400011a7983 */ /* 0x000f620000100800 */
[----:B------:R-:W0:Y:S01]  /*31e0*/  I2F.RP R8, R0 ;  /* 0x0000000000087306 */ /* 0x000e220000209400 */
[----:B-1----:R-:W-:-:S02]  /*31f0*/  IMAD.MOV.U32 R3, RZ, RZ, R7 ;  /* 0x000000ffff037224 */ /* 0x002fc400078e0007 */
[----:B------:R-:W5:Y:S04]  /*3200*/  LDL R28, [R1+0x186c] ;  /* 0x00186c00011c7983 */ /* 0x000f680000100800 */
[----:B------:R-:W5:Y:S01]  /*3210*/  LDL R27, [R1+0x1870] ;  /* 0x00187000011b7983 */ /* 0x000f620000100800 */
[----:B0-----:R-:W0:Y:S08]  /*3220*/  MUFU.RCP R5, R5 ;  /* 0x0000000500057308 */ /* 0x001e300000001000 */
[----:B------:R-:W1:Y:S01]  /*3230*/  MUFU.RCP R8, R8 ;  /* 0x0000000800087308 */ /* 0x000e620000001000 */
[----:B0-----:R-:W-:-:S07]  /*3240*/  VIADD R5, R5, 0xffffffe ;  /* 0x0ffffffe05057836 */ /* 0x001fce0000000000 */
[----:B------:R-:W0:Y:S01]  /*3250*/  F2I.FTZ.U32.TRUNC.NTZ R7, R5 ;  /* 0x0000000500077305 */ /* 0x000e22000021f000 */
[----:B-1----:R-:W-:-:S07]  /*3260*/  VIADD R8, R8, 0xffffffe ;  /* 0x0ffffffe08087836 */ /* 0x002fce0000000000 */
[----:B------:R1:W2:Y:S01]  /*3270*/  F2I.FTZ.U32.TRUNC.NTZ R9, R8 ;  /* 0x0000000800097305 */ /* 0x0002a2000021f000 */
[----:B0-----:R-:W-:-:S04]  /*3280*/  IMAD.MOV R5, RZ, RZ, -R7 ;  /* 0x000000ffff057224 */ /* 0x001fc800078e0a07 */
[----:B-1----:R-:W-:-:S04]  /*3290*/  IMAD R8, R5, R10, RZ ;  /* 0x0000000a05087224 */ /* 0x002fc800078e02ff */
[----:B------:R-:W-:-:S04]  /*32a0*/  IMAD.HI.U32 R6, R7, R8, R6 ;  /* 0x0000000807067227 */ /* 0x000fc800078e0006 */
[----:B------:R-:W-:Y:S01]  /*32b0*/  IMAD.MOV.U32 R8, RZ, RZ, RZ ;  /* 0x000000ffff087224 */ /* 0x000fe200078e00ff */
[----:B--2---:R-:W-:-:S05]  /*32c0*/  IABS R5, R22 ;  /* 0x0000001600057213 */ /* 0x004fca0000000000 */
[----:B------:R-:W-:Y:S02]  /*32d0*/  IMAD.MOV.U32 R7, RZ, RZ, R5 ;  /* 0x000000ffff077224 */ /* 0x000fe400078e0005 */
[----:B------:R-:W-:Y:S02]  /*32e0*/  IMAD.MOV R5, RZ, RZ, -R9 ;  /* 0x000000ffff057224 */ /* 0x000fe400078e0a09 */
[----:B------:R-:W-:-:S04]  /*32f0*/  IMAD.HI.U32 R14, R6, R7, RZ ;  /* 0x00000007060e7227 */ /* 0x000fc800078e00ff */
[----:B------:R-:W-:Y:S01]  /*3300*/  IMAD R5, R5, R0, RZ ;  /* 0x0000000005057224 */ /* 0x000fe200078e02ff */
[----:B---3--:R-:W-:Y:S01]  /*3310*/  IABS R11, R23 ;  /* 0x00000017000b7213 */ /* 0x008fe20000000000 */
[----:B------:R-:W-:Y:S02]  /*3320*/  IMAD.MOV R14, RZ, RZ, -R14 ;  /* 0x000000ffff0e7224 */ /* 0x000fe400078e0a0e */
[----:B------:R-:W-:-:S04]  /*3330*/  IMAD.HI.U32 R5, R9, R5, R8 ;  /* 0x0000000509057227 */ /* 0x000fc800078e0008 */
[----:B------:R-:W-:Y:S01]  /*3340*/  IMAD.HI.U32 R13, R6, R11, RZ ;  /* 0x0000000b060d7227 */ /* 0x000fe200078e00ff */
[----:B----4-:R-:W-:-:S03]  /*3350*/  IABS R12, R24 ;  /* 0x00000018000c7213 */ /* 0x010fc60000000000 */
[----:B------:R-:W-:Y:S02]  /*3360*/  IMAD.MOV R13, RZ, RZ, -R13 ;  /* 0x000000ffff0d7224 */ /* 0x000fe400078e0a0d */
[----:B------:R-:W-:-:S04]  /*3370*/  IMAD.HI.U32 R8, R6, R12, RZ ;  /* 0x0000000c06087227 */ /* 0x000fc800078e00ff */
[C---:B------:R-:W-:Y:S02]  /*3380*/  IMAD R7, R10.reuse, R14, R7 ;  /* 0x0000000e0a077224 */ /* 0x040fe400078e0207 */
[----:B------:R-:W-:Y:S02]  /*3390*/  IMAD.MOV R8, RZ, RZ, -R8 ;  /* 0x000000ffff087224 */ /* 0x000fe400078e0a08 */
[C---:B------:R-:W-:Y:S02]  /*33a0*/  IMAD R11, R10.reuse, R13, R11 ;  /* 0x0000000d0a0b7224 */ /* 0x040fe400078e020b */
[C---:B------:R-:W-:Y:S01]  /*33b0*/  IMAD R8, R10.reuse, R8, R12 ;  /* 0x000000080a087224 */ /* 0x040fe200078e020c */
[----:B------:R-:W-:Y:S02]  /*33c0*/  ISETP.GT.U32.AND P0, PT, R10, R7, PT ;  /* 0x000000070a00720c */ /* 0x000fe40003f04070 */
[----:B-----5:R-:W-:Y:S02]  /*33d0*/  IABS R18, R29 ;  /* 0x0000001d00127213 */ /* 0x020fe40000000000 */
[----:B------:R-:W-:-:S02]  /*33e0*/  IABS R15, R25 ;  /* 0x00000019000f7213 */ /* 0x000fc40000000000 */
[----:B------:R-:W-:Y:S02]  /*33f0*/  IABS R14, R26 ;  /* 0x0000001a000e7213 */ /* 0x000fe40000000000 */
[----:B------:R-:W-:Y:S01]  /*3400*/  IABS R9, R28 ;  /* 0x0000001c00097213 */ /* 0x000fe20000000000 */
[----:B------:R-:W-:Y:S01]  /*3410*/  IMAD.HI.U32 R17, R6, R15, RZ ;  /* 0x0000000f06117227 */ /* 0x000fe200078e00ff */
[----:B------:R-:W-:-:S03]  /*3420*/  IABS R13, R27 ;  /* 0x0000001b000d7213 */ /* 0x000fc60000000000 */
[----:B------:R-:W-:Y:S02]  /*3430*/  IMAD.MOV.U32 R12, RZ, RZ, R9 ;  /* 0x000000ffff0c7224 */ /* 0x000fe400078e0009 */
[----:B------:R-:W-:-:S04]  /*3440*/  IMAD.HI.U32 R16, R6, R14, RZ ;  /* 0x0000000e06107227 */ /* 0x000fc800078e00ff */
[----:B------:R-:W-:Y:S02]  /*3450*/  IMAD.MOV R17, RZ, RZ, -R17 ;  /* 0x000000ffff117224 */ /* 0x000fe400078e0a11 */
[----:B------:R-:W-:-:S04]  /*3460*/  IMAD.HI.U32 R19, R6, R13, RZ ;  /* 0x0000000d06137227 */ /* 0x000fc800078e00ff */
[----:B------:R-:W-:-:S04]  /*3470*/  IMAD.HI.U32 R9, R6, R12, RZ ;  /* 0x0000000c06097227 */ /* 0x000fc800078e00ff */
[----:B------:R-:W-:Y:S02]  /*3480*/  IMAD.MOV R16, RZ, RZ, -R16 ;  /* 0x000000ffff107224 */ /* 0x000fe400078e0a10 */
[----:B------:R-:W-:-:S04]  /*3490*/  IMAD.HI.U32 R6, R6, R18, RZ ;  /* 0x0000001206067227 */ /* 0x000fc800078e00ff */
[C---:B------:R-:W-:Y:S02]  /*34a0*/  IMAD R15, R10.reuse, R17, R15 ;  /* 0x000000110a0f7224 */ /* 0x040fe400078e020f */
[C---:B------:R-:W-:Y:S02]  /*34b0*/  IMAD R14, R10.reuse, R16, R14 ;  /* 0x000000100a0e7224 */ /* 0x040fe400078e020e */
[----:B------:R-:W-:Y:S01]  /*34c0*/  IMAD.MOV R16, RZ, RZ, -R6 ;  /* 0x000000ffff107224 */ /* 0x000fe200078e0a06 */
[C---:B------:R-:W-:Y:S01]  /*34d0*/  ISETP.GT.U32.AND P3, PT, R10.reuse, R15, PT ;  /* 0x0000000f0a00720c */ /* 0x040fe20003f64070 */
[----:B------:R-:W-:Y:S02]  /*34e0*/  IMAD.MOV R9, RZ, RZ, -R9 ;  /* 0x000000ffff097224 */ /* 0x000fe400078e0a09 */
[----:B------:R-:W-:Y:S02]  /*34f0*/  IMAD.MOV R19, RZ, RZ, -R19 ;  /* 0x000000ffff137224 */ /* 0x000fe400078e0a13 */
[C---:B------:R-:W-:Y:S01]  /*3500*/  IMAD R16, R10.reuse, R16, R18 ;  /* 0x000000100a107224 */ /* 0x040fe200078e0212 */
[C---:B------:R-:W-:Y:S01]  /*3510*/  ISETP.GT.U32.AND P1, PT, R10.reuse, R14, PT ;  /* 0x0000000e0a00720c */ /* 0x040fe20003f24070 */
[----:B------:R-:W-:-:S02]  /*3520*/  IMAD R9, R10, R9, R12 ;  /* 0x000000090a097224 */ /* 0x000fc400078e020c */
[C---:B------:R-:W-:Y:S02]  /*3530*/  IMAD R13, R10.reuse, R19, R13 ;  /* 0x000000130a0d7224 */ /* 0x040fe400078e020d */
[--C-:B------:R-:W-:Y:S01]  /*3540*/  @!P0 IMAD.IADD R7, R7, 0x1, -R10.reuse ;  /* 0x0000000107078824 */ /* 0x100fe200078e0a0a */
[C---:B------:R-:W-:Y:S02]  /*3550*/  ISETP.GT.U32.AND P0, PT, R10.reuse, R16, PT ;  /* 0x000000100a00720c */ /* 0x040fe40003f04070 */
[C---:B------:R-:W-:Y:S02]  /*3560*/  ISETP.GT.U32.AND P6, PT, R10.reuse, R9, PT ;  /* 0x000000090a00720c */ /* 0x040fe40003fc4070 */
[----:B------:R-:W-:Y:S01]  /*3570*/  ISETP.GT.U32.AND P4, PT, R10, R13, PT ;  /* 0x0000000d0a00720c */ /* 0x000fe20003f84070 */
[--C-:B------:R-:W-:Y:S02]  /*3580*/  @!P3 IMAD.IADD R15, R15, 0x1, -R10.reuse ;  /* 0x000000010f0fb824 */ /* 0x100fe400078e0a0a */
[----:B------:R-:W-:-:S03]  /*3590*/  @!P1 IMAD.IADD R14, R14, 0x1, -R10 ;  /* 0x000000010e0e9824 */ /* 0x000fc600078e0a0a */
[----:B------:R-:W-:-:S03]  /*35a0*/  ISETP.GT.U32.AND P1, PT, R10, R15, PT ;  /* 0x0000000f0a00720c */ /* 0x000fc60003f24070 */
[--C-:B------:R-:W-:Y:S02]  /*35b0*/  @!P0 IMAD.IADD R16, R16, 0x1, -R10.reuse ;  /* 0x0000000110108824 */ /* 0x100fe400078e0a0a */
[--C-:B------:R-:W-:Y:S01]  /*35c0*/  @!P6 IMAD.IADD R9, R9, 0x1, -R10.reuse ;  /* 0x000000010909e824 */ /* 0x100fe200078e0a0a */
[C---:B------:R-:W-:Y:S01]  /*35d0*/  ISETP.GT.U32.AND P6, PT, R10.reuse, R14, PT ;  /* 0x0000000e0a00720c */ /* 0x040fe20003fc4070 */
[--C-:B------:R-:W-:Y:S01]  /*35e0*/  @!P4 IMAD.IADD R13, R13, 0x1, -R10.reuse ;  /* 0x000000010d0dc824 */ /* 0x100fe200078e0a0a */
[C---:B------:R-:W-:Y:S02]  /*35f0*/  ISETP.GT.U32.AND P4, PT, R10.reuse, R16, PT ;  /* 0x000000100a00720c */ /* 0x040fe40003f84070 */
[C---:B------:R-:W-:Y:S02]  /*3600*/  ISETP.GT.U32.AND P2, PT, R10.reuse, R11, PT ;  /* 0x0000000b0a00720c */ /* 0x040fe40003f44070 */
[----:B------:R-:W-:Y:S01]  /*3610*/  ISETP.GT.U32.AND P5, PT, R10, R8, PT ;  /* 0x000000080a00720c */ /* 0x000fe20003fa4070 */
[----:B------:R-:W-:Y:S01]  /*3620*/  @!P1 IMAD.IADD R15, R15, 0x1, -R10 ;  /* 0x000000010f0f9824 */ /* 0x000fe200078e0a0a */
[----:B------:R-:W-:-:S02]  /*3630*/  ISETP.GE.AND P1, PT, R22, RZ, PT ;  /* 0x000000ff1600720c */ /* 0x000fc40003f26270 */
[----:B------:R-:W-:Y:S01]  /*3640*/  ISETP.GT.U32.AND P0, PT, R10, R13, PT ;  /* 0x0000000d0a00720c */ /* 0x000fe20003f04070 */
[----:B------:R-:W2:Y:S02]  /*3650*/  LDL.LU R22, [R1+0x4230] ;  /* 0x0042300001167983 */ /* 0x000ea40000300800 */
[--C-:B------:R-:W-:Y:S01]  /*3660*/  @!P6 IMAD.IADD R14, R14, 0x1, -R10.reuse ;  /* 0x000000010e0ee824 */ /* 0x100fe200078e0a0a */
[----:B------:R-:W-:Y:S01]  /*3670*/  ISETP.GE.AND P6, PT, R23, RZ, PT ;  /* 0x000000ff1700720c */ /* 0x000fe20003fc6270 */
[--C-:B------:R-:W-:Y:S01]  /*3680*/  @!P4 IMAD.IADD R16, R16, 0x1, -R10.reuse ;  /* 0x000000011010c824 */ /* 0x100fe200078e0a0a */
[----:B------:R-:W3:Y:S01]  /*3690*/  LDL.LU R23, [R1+0x422c] ;  /* 0x00422c0001177983 */ /* 0x000ee20000300800 */
[----:B------:R-:W-:Y:S01]  /*36a0*/  ISETP.GE.AND P4, PT, R24, RZ, PT ;  /* 0x000000ff1800720c */ /* 0x000fe20003f86270 */
[--C-:B------:R-:W-:Y:S02]  /*36b0*/  @!P2 IMAD.IADD R11, R11, 0x1, -R10.reuse ;  /* 0x000000010b0ba824 */ /* 0x100fe400078e0a0a */
[----:B------:R-:W4:Y:S01]  /*36c0*/  LDL.LU R24, [R1+0x4228] ;  /* 0x0042280001187983 */ /* 0x000f220000300800 */
[----:B------:R-:W-:Y:S01]  /*36d0*/  ISETP.GT.U32.AND P2, PT, R10, R7, PT ;  /* 0x000000070a00720c */ /* 0x000fe20003f44070 */
[--C-:B------:R-:W-:Y:S01]  /*36e0*/  @!P5 IMAD.IADD R8, R8, 0x1, -R10.reuse ;  /* 0x000000010808d824 */ /* 0x100fe200078e0a0a */
[----:B------:R-:W-:Y:S01]  /*36f0*/  IABS R17, R4 ;  /* 0x0000000400117213 */ /* 0x000fe20000000000 */
[----:B------:R-:W-:Y:S01]  /*3700*/  @!P0 IMAD.IADD R13, R13, 0x1, -R10 ;  /* 0x000000010d0d8824 */ /* 0x000fe200078e0a0a */
[----:B------:R-:W-:-:S02]  /*3710*/  ISETP.GE.AND P0, PT, R25, RZ, PT ;  /* 0x000000ff1900720c */ /* 0x000fc40003f06270 */
[----:B------:R-:W5:Y:S01]  /*3720*/  LDL.LU R25, [R1+0x4224] ;  /* 0x0042240001197983 */ /* 0x000f620000300800 */
[C---:B------:R-:W-:Y:S01]  /*3730*/  ISETP.GT.U32.AND P3, PT, R10.reuse, R8, PT ;  /* 0x000000080a00720c */ /* 0x040fe20003f64070 */
[----:B------:R-:W-:Y:S01]  /*3740*/  IMAD.MOV.U32 R6, RZ, RZ, R17 ;  /* 0x000000ffff067224 */ /* 0x000fe200078e0011 */
[----:B------:R-:W-:-:S03]  /*3750*/  ISETP.GT.U32.AND P5, PT, R10, R11, PT ;  /* 0x0000000b0a00720c */ /* 0x000fc60003fa4070 */
[----:B------:R-:W-:-:S04]  /*3760*/  IMAD.HI.U32 R18, R5, R6, RZ ;  /* 0x0000000605127227 */ /* 0x000fc800078e00ff */
[----:B------:R-:W-:Y:S01]  /*3770*/  @!P2 IMAD.IADD R7, R7, 0x1, -R10 ;  /* 0x000000010707a824 */ /* 0x000fe200078e0a0a */
[----:B------:R-:W-:Y:S01]  /*3780*/  ISETP.GT.U32.AND P2, PT, R10, R9, PT ;  /* 0x000000090a00720c */ /* 0x000fe20003f44070 */
[----:B------:R-:W-:Y:S02]  /*3790*/  IMAD.MOV R18, RZ, RZ, -R18 ;  /* 0x000000ffff127224 */ /* 0x000fe400078e0a12 */
[----:B------:R-:W-:Y:S02]  /*37a0*/  @!P3 IMAD.IADD R8, R8, 0x1, -R10 ;  /* 0x000000010808b824 */ /* 0x000fe400078e0a0a */
[C---:B------:R-:W-:Y:S02]  /*37b0*/  IMAD R6, R0.reuse, R18, R6 ;  /* 0x0000001200067224 */ /* 0x040fe400078e0206 */
[----:B------:R-:W-:Y:S02]  /*37c0*/  @!P5 IMAD.IADD R11, R11, 0x1, -R10 ;  /* 0x000000010b0bd824 */ /* 0x000fe400078e0a0a */
[----:B------:R-:W-:Y:S01]  /*37d0*/  @!P4 IMAD.MOV R8, RZ, RZ, -R8 ;  /* 0x000000ffff08c224 */ /* 0x000fe200078e0a08 */
[----:B------:R-:W-:Y:S01]  /*37e0*/  ISETP.GT.U32.AND P4, PT, R0, R6, PT ;  /* 0x000000060000720c */ /* 0x000fe20003f84070 */
[----:B------:R-:W-:Y:S01]  /*37f0*/  @!P6 IMAD.MOV R11, RZ, RZ, -R11 ;  /* 0x000000ffff0be224 */ /* 0x000fe200078e0a0b */
[----:B------:R-:W-:Y:S01]  /*3800*/  ISETP.GE.AND P6, PT, R28, RZ, PT ;  /* 0x000000ff1c00720c */ /* 0x000fe20003fc6270 */
[----:B------:R-:W-:Y:S01]  /*3810*/  @!P2 IMAD.IADD R9, R9, 0x1, -R10 ;  /* 0x000000010909a824 */ /* 0x000fe200078e0a0a */
[----:B------:R-:W-:Y:S01]  /*3820*/  ISETP.GE.AND P2, PT, R26, RZ, PT ;  /* 0x000000ff1a00720c */ /* 0x000fe20003f46270 */
[----:B------:R-:W-:Y:S01]  /*3830*/  @!P0 IMAD.MOV R15, RZ, RZ, -R15 ;  /* 0x000000ffff0f8224 */ /* 0x000fe200078e0a0f */
[----:B------:R-:W5:Y:S01]  /*3840*/  LDL.LU R26, [R1+0x4220] ;  /* 0x00422000011a7983 */ /* 0x000f620000300800 */
[----:B------:R-:W-:Y:S01]  /*3850*/  ISETP.GE.AND P0, PT, R29, RZ, PT ;  /* 0x000000ff1d00720c */ /* 0x000fe20003f06270 */
[----:B------:R-:W-:Y:S01]  /*3860*/  @!P1 IMAD.MOV R7, RZ, RZ, -R7 ;  /* 0x000000ffff079224 */ /* 0x000fe200078e0a07 */
[----:B------:R-:W-:-:S02]  /*3870*/  ISETP.GE.AND P1, PT, R27, RZ, PT ;  /* 0x000000ff1b00720c */ /* 0x000fc40003f26270 */
[----:B------:R-:W5:Y:S02]  /*3880*/  LDL.LU R27, [R1+0x421c] ;  /* 0x00421c00011b7983 */ /* 0x000f640000300800 */
[----:B------:R-:W-:Y:S02]  /*3890*/  @!P4 IMAD.IADD R6, R6, 0x1, -R0 ;  /* 0x000000010606c824 */ /* 0x000fe400078e0a00 */
[----:B------:R-:W5:Y:S01]  /*38a0*/  LDL.LU R28, [R1+0x4218] ;  /* 0x00421800011c7983 */ /* 0x000f620000300800 */
[----:B------:R-:W-:Y:S01]  /*38b0*/  @!P6 IMAD.MOV R9, RZ, RZ, -R9 ;  /* 0x000000ffff09e224 */ /* 0x000fe200078e0a09 */
[----:B------:R-:W-:Y:S02]  /*38c0*/  ISETP.NE.AND P6, PT, R2, RZ, PT ;  /* 0x000000ff0200720c */ /* 0x000fe40003fc5270 */
[----:B------:R-:W-:Y:S01]  /*38d0*/  LOP3.LUT R2, RZ, R2, RZ, 0x33, !PT ;  /* 0x00000002ff027212 */ /* 0x000fe200078e33ff */
[----:B------:R-:W-:Y:S01]  /*38e0*/  @!P0 IMAD.MOV R16, RZ, RZ, -R16 ;  /* 0x000000ffff108224 */ /* 0x000fe200078e0a10 */
[----:B------:R-:W-:Y:S01]  /*38f0*/  ISETP.GT.U32.AND P0, PT, R0, R6, PT ;  /* 0x000000060000720c */ /* 0x000fe20003f04070 */
[----:B------:R-:W-:Y:S01]  /*3900*/  @!P2 IMAD.MOV R14, RZ, RZ, -R14 ;  /* 0x000000ffff0ea224 */ /* 0x000fe200078e0a0e */
[C---:B------:R-:W-:Y:S01]  /*3910*/  SEL R7, R2.reuse, R7, !P6 ;  /* 0x0000000702077207 */ /* 0x040fe20007000000 */
[----:B------:R-:W5:Y:S01]  /*3920*/  LDL.LU R29, [R1+0x4214] ;  /* 0x00421400011d7983 */ /* 0x000f620000300800 */
[----:B------:R-:W-:-:S02]  /*3930*/  SEL R11, R2, R11, !P6 ;  /* 0x0000000b020b7207 */ /* 0x000fc40007000000 */
[----:B------:R-:W-:Y:S01]  /*3940*/  ISETP.GE.AND P5, PT, R4, RZ, PT ;  /* 0x000000ff0400720c */ /* 0x000fe20003fa6270 */
[----:B------:R0:W-:Y:S01]  /*3950*/  STL [R1+0x1b4], R7 ;  /* 0x0001b40701007387 */ /* 0x0001e20000100800 */
[----:B------:R-:W-:-:S03]  /*3960*/  SEL R8, R2, R8, !P6 ;  /* 0x0000000802087207 */ /* 0x000fc60007000000 */
[----:B------:R1:W-:Y:S01]  /*3970*/  STL [R1+0x1b0], R11 ;  /* 0x0001b00b01007387 */ /* 0x0003e20000100800 */
[----:B------:R-:W-:Y:S02]  /*3980*/  @!P1 IMAD.MOV R13, RZ, RZ, -R13 ;  /* 0x000000ffff0d9224 */ /* 0x000fe400078e0a0d */
[----:B------:R-:W-:Y:S01]  /*3990*/  @!P0 IMAD.IADD R6, R6, 0x1, -R0 ;  /* 0x0000000106068824 */ /* 0x000fe200078e0a00 */
[C---:B0-----:R-:W-:Y:S01]  /*39a0*/  SEL R7, R2.reuse, R15, !P6 ;  /* 0x0000000f02077207 */ /* 0x041fe20007000000 */
[----:B------:R0:W-:Y:S01]  /*39b0*/  STL [R1+0x1ac], R8 ;  /* 0x0001ac0801007387 */ /* 0x0001e20000100800 */
[----:B-1----:R-:W-:-:S03]  /*39c0*/  SEL R11, R2, R14, !P6 ;  /* 0x0000000e020b7207 */ /* 0x002fc60007000000 */
[----:B------:R1:W-:Y:S04]  /*39d0*/  STL [R1+0x1a8], R7 ;  /* 0x0001a80701007387 */ /* 0x0003e80000100800 */
[----:B------:R1:W-:Y:S01]  /*39e0*/  STL [R1+0x1a4], R11 ;  /* 0x0001a40b01007387 */ /* 0x0003e20000100800 */
[C---:B0-----:R-:W-:Y:S02]  /*39f0*/  SEL R8, R2.reuse, R13, !P6 ;  /* 0x0000000d02087207 */ /* 0x041fe40007000000 */
[C---:B-1----:R-:W-:Y:S01]  /*3a00*/  SEL R7, R2.reuse, R9, !P6 ;  /* 0x0000000902077207 */ /* 0x042fe20007000000 */
[----:B------:R-:W-:Y:S01]  /*3a10*/  IMAD.MOV.U32 R11, RZ, RZ, R6 ;  /* 0x000000ffff0b7224 */ /* 0x000fe200078e0006 */
[----:B------:R-:W-:Y:S01]  /*3a20*/  SEL R2, R2, R16, !P6 ;  /* 0x0000001002027207 */ /* 0x000fe20007000000 */
[----:B------:R0:W-:Y:S02]  /*3a30*/  STL [R1+0x1a0], R8 ;  /* 0x0001a00801007387 */ /* 0x0001e40000100800 */
[----:B------:R-:W-:-:S02]  /*3a40*/  @!P5 IMAD.MOV R11, RZ, RZ, -R11 ;  /* 0x000000ffff0bd224 */ /* 0x000fc400078e0a0b */
[----:B------:R-:W-:Y:S04]  /*3a50*/  STL [R1+0x19c], R7 ;  /* 0x00019c0701007387 */ /* 0x000fe80000100800 */
[----:B------:R1:W-:Y:S04]  /*3a60*/  STL [R1+0x198], R2 ;  /* 0x0001980201007387 */ /* 0x0003e80000100800 */
[----:B------:R-:W-:Y:S04]  /*3a70*/  STL [R1+0x30], R11 ;  /* 0x0000300b01007387 */ /* 0x000fe80000100800 */
[----:B------:R-:W5:Y:S04]  /*3a80*/  LDL.LU R19, [R1] ;  /* 0x0000000001137983 */ /* 0x000f680000300800 */
[----:B------:R-:W5:Y:S01]  /*3a90*/  LDL.LU R18, [R1+0x4] ;  /* 0x0000040001127983 */ /* 0x000f620000300800 */
[----:B------:R-:W-:-:S05]  /*3aa0*/  IABS R12, R20 ;  /* 0x00000014000c7213 */ /* 0x000fca0000000000 */
[----:B------:R-:W-:-:S04]  /*3ab0*/  IMAD.HI.U32 R17, R5, R12, RZ ;  /* 0x0000000c05117227 */ /* 0x000fc800078e00ff */
[----:B------:R-:W-:Y:S01]  /*3ac0*/  IMAD.MOV R17, RZ, RZ, -R17 ;  /* 0x000000ffff117224 */ /* 0x000fe200078e0a11 */
[----:B------:R-:W-:-:S03]  /*3ad0*/  IABS R4, R21 ;  /* 0x0000001500047213 */ /* 0x000fc60000000000 */
[----:B------:R-:W-:Y:S02]  /*3ae0*/  IMAD R12, R0, R17, R12 ;  /* 0x00000011000c7224 */ /* 0x000fe400078e020c */
[----:B------:R-:W-:-:S03]  /*3af0*/  IMAD.HI.U32 R10, R5, R4, RZ ;  /* 0x00000004050a7227 */ /* 0x000fc600078e00ff */
[----:B------:R-:W-:Y:S01]  /*3b00*/  ISETP.GT.U32.AND P2, PT, R0, R12, PT ;  /* 0x0000000c0000720c */ /* 0x000fe20003f44070 */
[----:B------:R-:W-:-:S04]  /*3b10*/  IMAD.MOV R10, RZ, RZ, -R10 ;  /* 0x000000ffff0a7224 */ /* 0x000fc800078e0a0a */
[----:B------:R-:W-:-:S05]  /*3b20*/  IMAD R4, R0, R10, R4 ;  /* 0x0000000a00047224 */ /* 0x000fca00078e0204 */
[----:B------:R-:W-:-:S03]  /*3b30*/  ISETP.GT.U32.AND P6, PT, R0, R4, PT ;  /* 0x000000040000720c */ /* 0x000fc60003fc4070 */
[----:B------:R-:W-:-:S05]  /*3b40*/  @!P2 IMAD.IADD R12, R12, 0x1, -R0 ;  /* 0x000000010c0ca824 */ /* 0x000fca00078e0a00 */
[----:B------:R-:W-:Y:S02]  /*3b50*/  ISETP.GT.U32.AND P2, PT, R0, R12, PT ;  /* 0x0000000c0000720c */ /* 0x000fe40003f44070 */
[----:B------:R-:W-:-:S03]  /*3b60*/  ISETP.GE.AND P3, PT, R20, RZ, PT ;  /* 0x000000ff1400720c */ /* 0x000fc60003f66270 */
[----:B------:R-:W-:-:S05]  /*3b70*/  @!P6 IMAD.IADD R4, R4, 0x1, -R0 ;  /* 0x000000010404e824 */ /* 0x000fca00078e0a00 */
[----:B------:R-:W-:-:S03]  /*3b80*/  ISETP.GT.U32.AND P6, PT, R0, R4, PT ;  /* 0x000000040000720c */ /* 0x000fc60003fc4070 */
[----:B------:R-:W-:-:S04]  /*3b90*/  @!P2 IMAD.IADD R12, R12, 0x1, -R0 ;  /* 0x000000010c0ca824 */ /* 0x000fc800078e0a00 */
[----:B------:R-:W-:-:S04]  /*3ba0*/  IMAD.MOV.U32 R9, RZ, RZ, R12 ;  /* 0x000000ffff097224 */ /* 0x000fc800078e000c */
[----:B------:R-:W-:Y:S01]  /*3bb0*/  @!P3 IMAD.MOV R9, RZ, RZ, -R9 ;  /* 0x000000ffff09b224 */ /* 0x000fe200078e0a09 */
[----:B------:R-:W-:Y:S01]  /*3bc0*/  ISETP.GE.AND P1, PT, R21, RZ, PT ;  /* 0x000000ff1500720c */ /* 0x000fe20003f26270 */
[----:B------:R-:W-:-:S03]  /*3bd0*/  @!P6 IMAD.IADD R4, R4, 0x1, -R0 ;  /* 0x000000010404e824 */ /* 0x000fc600078e0a00 */
[----:B------:R5:W-:Y:S01]  /*3be0*/  STL [R1+0x2c], R9 ;  /* 0x00002c0901007387 */ /* 0x000be20000100800 */
[----:B------:R-:W-:-:S03]  /*3bf0*/  IMAD.MOV.U32 R12, RZ, RZ, R4 ;  /* 0x000000ffff0c7224 */ /* 0x000fc600078e0004 */
[----:B------:R-:W5:Y:S04]  /*3c00*/  LDL.LU R16, [R1+0x8] ;  /* 0x0000080001107983 */ /* 0x000f680000300800 */
[----:B------:R-:W5:Y:S01]  /*3c10*/  LDL.LU R17, [R1+0xc] ;  /* 0x00000c0001117983 */ /* 0x000f620000300800 */
[----:B------:R-:W-:-:S05]  /*3c20*/  @!P1 IMAD.MOV R12, RZ, RZ, -R12 ;  /* 0x000000ffff0c9224 */ /* 0x000fca00078e0a0c */
[----:B------:R-:W-:Y:S04]  /*3c30*/  STL [R1+0x28], R12 ;  /* 0x0000280c01007387 */ /* 0x000fe80000100800 */
[----:B------:R-:W5:Y:S01]  /*3c40*/  LDL.LU R20, [R1+0x10] ;  /* 0x0000100001147983 */ /* 0x000f620000300800 */
[----:B--2---:R-:W-:Y:S02]  /*3c50*/  ISETP.GE.AND P4, PT, R22, RZ, PT ;  /* 0x000000ff1600720c */ /* 0x004fe40003f86270 */
[----:B------:R-:W-:-:S05]  /*3c60*/  IABS R22, R22 ;  /* 0x0000001600167213 */ /* 0x000fca0000000000 */
[C---:B0-----:R-:W-:Y:S01]  /*3c70*/  IMAD.HI.U32 R8, R5.reuse, R22, RZ ;  /* 0x0000001605087227 */ /* 0x041fe200078e00ff */
[----:B----4-:R-:W-:Y:S02]  /*3c80*/  IABS R13, R24 ;  /* 0x00000018000d7213 */ /* 0x010fe40000000000 */
[----:B---3--:R-:W-:Y:S01]  /*3c90*/  IABS R10, R23 ;  /* 0x00000017000a7213 */ /* 0x008fe20000000000 */
[----:B------:R-:W-:Y:S02]  /*3ca0*/  IMAD.MOV R8, RZ, RZ, -R8 ;  /* 0x000000ffff087224 */ /* 0x000fe400078e0a08 */
[----:B-1----:R-:W-:-:S04]  /*3cb0*/  IMAD.HI.U32 R2, R5, R13, RZ ;  /* 0x0000000d05027227 */ /* 0x002fc800078e00ff */
[----:B------:R-:W-:Y:S01]  /*3cc0*/  IMAD.MOV.U32 R14, RZ, RZ, R10 ;  /* 0x000000ffff0e7224 */ /* 0x000fe200078e000a */
[----:B-----5:R-:W-:Y:S01]  /*3cd0*/  IABS R10, R25 ;  /* 0x00000019000a7213 */ /* 0x020fe20000000000 */
[C---:B------:R-:W-:Y:S02]  /*3ce0*/  IMAD R8, R0.reuse, R8, R22 ;  /* 0x0000000800087224 */ /* 0x040fe400078e0216 */
[----:B------:R-:W-:Y:S02]  /*3cf0*/  IMAD.MOV R2, RZ, RZ, -R2 ;  /* 0x000000ffff027224 */ /* 0x000fe400078e0a02 */
[----:B------:R-:W-:Y:S01]  /*3d00*/  IMAD.HI.U32 R7, R5, R14, RZ ;  /* 0x0000000e05077227 */ /* 0x000fe200078e00ff */
[----:B------:R-:W-:-:S03]  /*3d10*/  ISETP.GT.U32.AND P5, PT, R0, R8, PT ;  /* 0x000000080000720c */ /* 0x000fc60003fa4070 */
[----:B------:R-:W-:Y:S02]  /*3d20*/  IMAD R13, R0, R2, R13 ;  /* 0x00000002000d7224 */ /* 0x000fe400078e020d */
[----:B------:R-:W-:-:S04]  /*3d30*/  IMAD.HI.U32 R2, R5, R10, RZ ;  /* 0x0000000a05027227 */ /* 0x000fc800078e00ff */
[----:B------:R-:W-:Y:S02]  /*3d40*/  IMAD.MOV R7, RZ, RZ, -R7 ;  /* 0x000000ffff077224 */ /* 0x000fe400078e0a07 */
[----:B------:R-:W-:Y:S02]  /*3d50*/  IMAD.MOV R2, RZ, RZ, -R2 ;  /* 0x000000ffff027224 */ /* 0x000fe400078e0a02 */
[C---:B------:R-:W-:Y:S02]  /*3d60*/  IMAD R14, R0.reuse, R7, R14 ;  /* 0x00000007000e7224 */ /* 0x040fe400078e020e */
[----:B------:R-:W-:Y:S02]  /*3d70*/  IMAD R10, R0, R2, R10 ;  /* 0x00000002000a7224 */ /* 0x000fe400078e020a */
[----:B------:R-:W-:Y:S01]  /*3d80*/  @!P5 IMAD.IADD R8, R8, 0x1, -R0 ;  /* 0x000000010808d824 */ /* 0x000fe200078e0a00 */
[C---:B------:R-:W-:Y:S02]  /*3d90*/  ISETP.GT.U32.AND P3, PT, R0.reuse, R14, PT ;  /* 0x0000000e0000720c */ /* 0x040fe40003f64070 */
[----:B------:R-:W-:-:S02]  /*3da0*/  ISETP.GT.U32.AND P5, PT, R0, R10, PT ;  /* 0x0000000a0000720c */ /* 0x000fc40003fa4070 */
[----:B------:R-:W-:Y:S02]  /*3db0*/  IABS R6, R26 ;  /* 0x0000001a00067213 */ /* 0x000fe40000000000 */
[----:B------:R-:W-:-:S03]  /*3dc0*/  ISETP.GT.U32.AND P6, PT, R0, R13, PT ;  /* 0x0000000d0000720c */ /* 0x000fc60003fc4070 */
[C---:B------:R-:W-:Y:S01]  /*3dd0*/  IMAD.HI.U32 R2, R5.reuse, R6, RZ ;  /* 0x0000000605027227 */ /* 0x040fe200078e00ff */
[----:B------:R-:W-:Y:S02]  /*3de0*/  IABS R9, R27 ;  /* 0x0000001b00097213 */ /* 0x000fe40000000000 */
[----:B------:R-:W-:Y:S01]  /*3df0*/  IABS R7, R28 ;  /* 0x0000001c00077213 */ /* 0x000fe20000000000 */
[--C-:B------:R-:W-:Y:S02]  /*3e00*/  @!P3 IMAD.IADD R14, R14, 0x1, -R0.reuse ;  /* 0x000000010e0eb824 */ /* 0x100fe400078e0a00 */
[----:B------:R-:W-:Y:S02]  /*3e10*/  @!P5 IMAD.IADD R10, R10, 0x1, -R0 ;  /* 0x000000010a0ad824 */ /* 0x000fe400078e0a00 */
[----:B------:R-:W-:Y:S01]  /*3e20*/  IMAD.MOV R2, RZ, RZ, -R2 ;  /* 0x000000ffff027224 */ /* 0x000fe200078e0a02 */
[C---:B------:R-:W-:Y:S01]  /*3e30*/  ISETP.GT.U32.AND P3, PT, R0.reuse, R8, PT ;  /* 0x000000080000720c */ /* 0x040fe20003f64070 */
[----:B------:R-:W-:Y:S01]  /*3e40*/  IMAD.HI.U32 R11, R5, R9, RZ ;  /* 0x00000009050b7227 */ /* 0x000fe200078e00ff */
[----:B------:R-:W-:-:S02]  /*3e50*/  ISETP.GT.U32.AND P1, PT, R0, R14, PT ;  /* 0x0000000e0000720c */ /* 0x000fc40003f24070 */
[C---:B------:R-:W-:Y:S01]  /*3e60*/  ISETP.GT.U32.AND P5, PT, R0.reuse, R10, PT ;  /* 0x0000000a0000720c */ /* 0x040fe20003fa4070 */
[----:B------:R-:W-:Y:S02]  /*3e70*/  IMAD R6, R0, R2, R6 ;  /* 0x0000000200067224 */ /* 0x000fe400078e0206 */
[----:B------:R-:W-:-:S04]  /*3e80*/  IMAD.HI.U32 R2, R5, R7, RZ ;  /* 0x0000000705027227 */ /* 0x000fc800078e00ff */
[----:B------:R-:W-:Y:S02]  /*3e90*/  @!P6 IMAD.IADD R13, R13, 0x1, -R0 ;  /* 0x000000010d0de824 */ /* 0x000fe400078e0a00 */
[----:B------:R-:W-:Y:S02]  /*3ea0*/  IMAD.MOV R4, RZ, RZ, -R11 ;  /* 0x000000ffff047224 */ /* 0x000fe400078e0a0b */
[----:B------:R-:W-:Y:S01]  /*3eb0*/  IMAD.MOV R2, RZ, RZ, -R2 ;  /* 0x000000ffff027224 */ /* 0x000fe200078e0a02 */
[C---:B------:R-:W-:Y:S01]  /*3ec0*/  ISETP.GT.U32.AND P6, PT, R0.reuse, R13, PT ;  /* 0x0000000d0000720c */ /* 0x040fe20003fc4070 */
[C---:B------:R-:W-:Y:S02]  /*3ed0*/  IMAD R9, R0.reuse, R4, R9 ;  /* 0x0000000400097224 */ /* 0x040fe400078e0209 */
[----:B------:R-:W-:Y:S02]  /*3ee0*/  IMAD R7, R0, R2, R7 ;  /* 0x0000000200077224 */ /* 0x000fe400078e0207 */
[--C-:B------:R-:W-:Y:S01]  /*3ef0*/  @!P3 IMAD.IADD R8, R8, 0x1, -R0.reuse ;  /* 0x000000010808b824 */ /* 0x100fe200078e0a00 */
[----:B------:R-:W-:Y:S01]  /*3f00*/  ISETP.GT.U32.AND P3, PT, R0, R6, PT ;  /* 0x000000060000720c */ /* 0x000fe20003f64070 */
[--C-:B------:R-:W-:Y:S01]  /*3f10*/  @!P1 IMAD.IADD R14, R14, 0x1, -R0.reuse ;  /* 0x000000010e0e9824 */ /* 0x100fe200078e0a00 */
[----:B------:R-:W-:Y:S01]  /*3f20*/  ISETP.GT.U32.AND P1, PT, R0, R9, PT ;  /* 0x000000090000720c */ /* 0x000fe20003f24070 */
[----:B------:R-:W-:Y:S01]  /*3f30*/  @!P5 IMAD.IADD R10, R10, 0x1, -R0 ;  /* 0x000000010a0ad824 */ /* 0x000fe200078e0a00 */
[----:B------:R-:W-:-:S02]  /*3f40*/  ISETP.GT.U32.AND P5, PT, R0, R7, PT ;  /* 0x000000070000720c */ /* 0x000fc40003fa4070 */
[----:B------:R-:W-:Y:S02]  /*3f50*/  IABS R4, R29 ;  /* 0x0000001d00047213 */ /* 0x000fe40000000000 */
[----:B------:R-:W-:Y:S01]  /*3f60*/  ISETP.GE.AND P0, PT, R23, RZ, PT ;  /* 0x000000ff1700720c */ /* 0x000fe20003f06270 */
[----:B------:R-:W-:Y:S01]  /*3f70*/  @!P6 IMAD.IADD R13, R13, 0x1, -R0 ;  /* 0x000000010d0de824 */ /* 0x000fe200078e0a00 */
[----:B------:R-:W-:Y:S01]  /*3f80*/  ISETP.GE.AND P6, PT, R25, RZ, PT ;  /* 0x000000ff1900720c */ /* 0x000fe20003fc6270 */
[----:B------:R-:W-:Y:S01]  /*3f90*/  IMAD.HI.U32 R11, R5, R4, RZ ;  /* 0x00000004050b7227 */ /* 0x000fe200078e00ff */
[----:B------:R-:W-:-:S03]  /*3fa0*/  ISETP.GE.AND P2, PT, R24, RZ, PT ;  /* 0x000000ff1800720c */ /* 0x000fc60003f46270 */
[----:B------:R-:W-:Y:S02]  /*3fb0*/  @!P3 IMAD.IADD R6, R6, 0x1, -R0 ;  /* 0x000000010606b824 */ /* 0x000fe400078e0a00 */
[----:B------:R-:W-:Y:S02]  /*3fc0*/  IMAD.MOV R11, RZ, RZ, -R11 ;  /* 0x000000ffff0b7224 */ /* 0x000fe400078e0a0b */
[----:B------:R-:W-:Y:S02]  /*3fd0*/  IMAD.MOV.U32 R21, RZ, RZ, R8 ;  /* 0x000000ffff157224 */ /* 0x000fe400078e0008 */
[----:B------:R-:W-:Y:S02]  /*3fe0*/  @!P1 IMAD.IADD R9, R9, 0x1, -R0 ;  /* 0x0000000109099824 */ /* 0x000fe400078e0a00 */
[----:B------:R-:W-:Y:S02]  /*3ff0*/  IMAD.MOV.U32 R15, RZ, RZ, R14 ;  /* 0x000000ffff0f7224 */ /* 0x000fe400078e000e */
[----:B------:R-:W-:-:S02]  /*4000*/  @!P5 IMAD.IADD R7, R7, 0x1, -R0 ;  /* 0x000000010707d824 */ /* 0x000fc400078e0a00 */
[C---:B------:R-:W-:Y:S01]  /*4010*/  IMAD R4, R0.reuse, R11, R4 ;  /* 0x0000000b00047224 */ /* 0x040fe200078e0204 */
[----:B------:R-:W-:Y:S01]  /*4020*/  IABS R2, R19 ;  /* 0x0000001300027213 */ /* 0x000fe20000000000 */
[----:B------:R-:W-:Y:S01]  /*4030*/  @!P4 IMAD.MOV R21, RZ, RZ, -R21 ;  /* 0x000000ffff15c224 */ /* 0x000fe200078e0a15 */
[C---:B------:R-:W-:Y:S01]  /*4040*/  ISETP.GT.U32.AND P4, PT, R0.reuse, R6, PT ;  /* 0x000000060000720c */ /* 0x040fe20003f84070 */
[----:B------:R-:W-:Y:S01]  /*4050*/  @!P0 IMAD.MOV R15, RZ, RZ, -R15 ;  /* 0x000000ffff0f8224 */ /* 0x000fe200078e0a0f */
[C---:B------:R-:W-:Y:S01]  /*4060*/  ISETP.GT.U32.AND P5, PT, R0.reuse, R9, PT ;  /* 0x000000090000720c */ /* 0x040fe20003fa4070 */
[----:B------:R-:W-:Y:S01]  /*4070*/  IMAD.HI.U32 R11, R5, R2, RZ ;  /* 0x00000002050b7227 */ /* 0x000fe200078e00ff */
[----:B------:R-:W-:-:S03]  /*4080*/  ISETP.GT.U32.AND P0, PT, R0, R7, PT ;  /* 0x000000070000720c */ /* 0x000fc60003f04070 */
[----:B------:R-:W-:Y:S01]  /*4090*/  @!P6 IMAD.MOV R10, RZ, RZ, -R10 ;  /* 0x000000ffff0ae224 */ /* 0x000fe200078e0a0a */
[----:B------:R-:W-:Y:S01]  /*40a0*/  ISETP.GT.U32.AND P6, PT, R0, R4, PT ;  /* 0x000000040000720c */ /* 0x000fe20003fc4070 */
[----:B------:R-:W-:Y:S01]  /*40b0*/  IMAD.MOV R11, RZ, RZ, -R11 ;  /* 0x000000ffff0b7224 */ /* 0x000fe200078e0a0b */
[----:B------:R-:W-:Y:S01]  /*40c0*/  ISETP.GE.AND P3, PT, R26, RZ, PT ;  /* 0x000000ff1a00720c */ /* 0x000fe20003f66270 */
[----:B------:R-:W-:Y:S02]  /*40d0*/  @!P2 IMAD.MOV R13, RZ, RZ, -R13 ;  /* 0x000000ffff0da224 */ /* 0x000fe400078e0a0d */
[----:B------:R-:W-:Y:S01]  /*40e0*/  IMAD R2, R0, R11, R2 ;  /* 0x0000000b00027224 */ /* 0x000fe200078e0202 */
[----:B------:R-:W-:Y:S01]  /*40f0*/  STL [R1+0x24], R21 ;  /* 0x0000241501007387 */ /* 0x000fe20000100800 */
[--C-:B------:R-:W-:Y:S02]  /*4100*/  @!P4 IMAD.IADD R6, R6, 0x1, -R0.reuse ;  /* 0x000000010606c824 */ /* 0x100fe400078e0a00 */
[--C-:B------:R-:W-:Y:S01]  /*4110*/  @!P5 IMAD.IADD R9, R9, 0x1, -R0.reuse ;  /* 0x000000010909d824 */ /* 0x100fe200078e0a00 */
[----:B------:R-:W-:Y:S01]  /*4120*/  STL [R1+0x20], R15 ;  /* 0x0000200f01007387 */ /* 0x000fe20000100800 */
[----:B------:R-:W-:Y:S01]  /*4130*/  @!P0 IMAD.IADD R7, R7, 0x1, -R0 ;  /* 0x0000000107078824 */ /* 0x000fe200078e0a00 */
[----:B------:R-:W-:-:S02]  /*4140*/  ISETP.GT.U32.AND P5, PT, R0, R2, PT ;  /* 0x000000020000720c */ /* 0x000fc40003fa4070 */
[----:B------:R-:W-:Y:S01]  /*4150*/  STL [R1+0x1c], R13 ;  /* 0x00001c0d01007387 */ /* 0x000fe20000100800 */
[----:B------:R-:W-:Y:S01]  /*4160*/  ISETP.GE.AND P0, PT, R19, RZ, PT ;  /* 0x000000ff1300720c */ /* 0x000fe20003f06270 */
[----:B------:R-:W-:Y:S02]  /*4170*/  @!P6 IMAD.IADD R4, R4, 0x1, -R0 ;  /* 0x000000010404e824 */ /* 0x000fe400078e0a00 */
[----:B------:R0:W-:Y:S04]  /*4180*/  STL [R1+0x18], R10 ;  /* 0x0000180a01007387 */ /* 0x0001e80000100800 */
[----:B------:R-:W2:Y:S01]  /*4190*/  LDL.LU R19, [R1+0x14] ;  /* 0x0000140001137983 */ /* 0x000ea20000300800 */
[----:B------:R-:W-:-:S03]  /*41a0*/  ISETP.GE.AND P1, PT, R27, RZ, PT ;  /* 0x000000ff1b00720c */ /* 0x000fc60003f26270 */
[----:B------:R-:W3:Y:S01]  /*41b0*/  LDL.LU R26, [R1+0x34] ;  /* 0x00003400011a7983 */ /* 0x000ee20000300800 */
[----:B0-----:R-:W-:-:S04]  /*41c0*/  IMAD.MOV.U32 R10, RZ, RZ, R6 ;  /* 0x000000ffff0a7224 */ /* 0x001fc800078e0006 */
[----:B------:R-:W-:Y:S01]  /*41d0*/  @!P3 IMAD.MOV R10, RZ, RZ, -R10 ;  /* 0x000000ffff0ab224 */ /* 0x000fe200078e0a0a */
[----:B------:R-:W-:Y:S01]  /*41e0*/  ISETP.GT.U32.AND P3, PT, R0, R4, PT ;  /* 0x000000040000720c */ /* 0x000fe20003f64070 */
[----:B------:R-:W-:Y:S01]  /*41f0*/  @!P5 IMAD.IADD R2, R2, 0x1, -R0 ;  /* 0x000000010202d824 */ /* 0x000fe200078e0a00 */
[----:B------:R-:W-:Y:S02]  /*4200*/  IABS R12, R18 ;  /* 0x00000012000c7213 */ /* 0x000fe40000000000 */
[----:B------:R-:W-:Y:S01]  /*4210*/  ISETP.GE.AND P2, PT, R28, RZ, PT ;  /* 0x000000ff1c00720c */ /* 0x000fe20003f46270 */
[----:B------:R-:W-:Y:S01]  /*4220*/  STL [R1], R10 ;  /* 0x0000000a01007387 */ /* 0x000fe20000100800 */
[----:B------:R-:W-:Y:S02]  /*4230*/  ISETP.GE.AND P5, PT, R18, RZ, PT ;  /* 0x000000ff1200720c */ /* 0x000fe40003fa6270 */
[----:B------:R-:W-:Y:S01]  /*4240*/  ISETP.GE.AND P4, PT, R29, RZ, PT ;  /* 0x000000ff1d00720c */ /* 0x000fe20003f86270 */
[----:B------:R-:W4:Y:S01]  /*4250*/  LDL R18, [R1+0x38] ;  /* 0x0000380001127983 */ /* 0x000f220000100800 */
[----:B------:R-:W-:-:S03]  /*4260*/  @!P1 IMAD.MOV R9, RZ, RZ, -R9 ;  /* 0x000000ffff099224 */ /* 0x000fc600078e0a09 */
[----:B------:R-:W5:Y:S01]  /*4270*/  LDL.LU R29, [R1+0x3c] ;  /* 0x00003c00011d7983 */ /* 0x000f620000300800 */
[----:B------:R-:W-:-:S03]  /*4280*/  @!P3 IMAD.IADD R4, R4, 0x1, -R0 ;  /* 0x000000010404b824 */ /* 0x000fc600078e0a00 */
[----:B------:R0:W-:Y:S01]  /*4290*/  STL [R1+0x54], R9 ;  /* 0x0000540901007387 */ /* 0x0001e20000100800 */
[----:B------:R-:W-:Y:S02]  /*42a0*/  @!P2 IMAD.MOV R7, RZ, RZ, -R7 ;  /* 0x000000ffff07a224 */ /* 0x000fe400078e0a07 */
[----:B0-----:R-:W-:-:S04]  /*42b0*/  IMAD.MOV.U32 R9, RZ, RZ, R4 ;  /* 0x000000ffff097224 */ /* 0x001fc800078e0004 */
[----:B------:R-:W-:Y:S01]  /*42c0*/  @!P4 IMAD.MOV R9, RZ, RZ, -R9 ;  /* 0x000000ffff09c224 */ /* 0x000fe200078e0a09 */
[----:B------:R0:W-:Y:S04]  /*42d0*/  STL [R1+0x58], R7 ;  /* 0x0000580701007387 */ /* 0x0001e80000100800 */
[----:B------:R-:W-:Y:S04]  /*42e0*/  STL [R1+0x5c], R9 ;  /* 0x00005c0901007387 */ /* 0x000fe80000100800 */
[----:B------:R-:W4:Y:S04]  /*42f0*/  LDL.LU R28, [R1+0x40] ;  /* 0x00004000011c7983 */ /* 0x000f280000300800 */
[----:B------:R-:W4:Y:S01]  /*4300*/  LDL.LU R25, [R1+0x44] ;  /* 0x0000440001197983 */ /* 0x000f220000300800 */
[----:B------:R-:W-:-:S04]  /*4310*/  IMAD.HI.U32 R8, R5, R12, RZ ;  /* 0x0000000c05087227 */ /* 0x000fc800078e00ff */
[----:B------:R-:W-:-:S04]  /*4320*/  IMAD.MOV R8, RZ, RZ, -R8 ;  /* 0x000000ffff087224 */ /* 0x000fc800078e0a08 */
[----:B------:R-:W-:-:S05]  /*4330*/  IMAD R12, R0, R8, R12 ;  /* 0x00000008000c7224 */ /* 0x000fca00078e020c */
[----:B------:R-:W-:Y:S02]  /*4340*/  ISETP.GT.U32.AND P6, PT, R0, R12, PT ;  /* 0x0000000c0000720c */ /* 0x000fe40003fc4070 */
[----:B------:R-:W-:-:S05]  /*4350*/  IABS R15, R16 ;  /* 0x00000010000f7213 */ /* 0x000fca0000000000 */
[----:B------:R-:W-:Y:S01]  /*4360*/  IMAD.HI.U32 R6, R5, R15, RZ ;  /* 0x0000000f05067227 */ /* 0x000fe200078e00ff */
[----:B------:R-:W-:-:S03]  /*4370*/  IABS R24, R20 ;  /* 0x0000001400187213 */ /* 0x000fc60000000000 */
[----:B------:R-:W-:Y:S02]  /*4380*/  IMAD.MOV R6, RZ, RZ, -R6 ;  /* 0x000000ffff067224 */ /* 0x000fe400078e0a06 */
[----:B------:R-:W-:Y:S02]  /*4390*/  @!P6 IMAD.IADD R12, R12, 0x1, -R0 ;  /* 0x000000010c0ce824 */ /* 0x000fe400078e0a00 */
[C---:B------:R-:W-:Y:S02]  /*43a0*/  IMAD R15, R0.reuse, R6, R15 ;  /* 0x00000006000f7224 */ /* 0x040fe400078e020f */
[----:B------:R-:W-:Y:S01]  /*43b0*/  IMAD.HI.U32 R6, R5, R24, RZ ;  /* 0x0000001805067227 */ /* 0x000fe200078e00ff */
[----:B------:R-:W-:-:S03]  /*43c0*/  ISETP.GT.U32.AND P1, PT, R0, R12, PT ;  /* 0x0000000c0000720c */ /* 0x000fc60003f24070 */
[----:B------:R-:W-:-:S04]  /*43d0*/  IMAD.MOV R6, RZ, RZ, -R6 ;  /* 0x000000ffff067224 */ /* 0x000fc800078e0a06 */
[----:B------:R-:W-:-:S06]  /*43e0*/  IMAD R24, R0, R6, R24 ;  /* 0x0000000600187224 */ /* 0x000fcc00078e0218 */
[----:B------:R-:W-:Y:S01]  /*43f0*/  @!P1 IMAD.IADD R12, R12, 0x1, -R0 ;  /* 0x000000010c0c9824 */ /* 0x000fe200078e0a00 */
[C---:B------:R-:W-:Y:S02]  /*4400*/  ISETP.GT.U32.AND P1, PT, R0.reuse, R24, PT ;  /* 0x000000180000720c */ /* 0x040fe40003f24070 */
[----:B------:R-:W-:-:S11]  /*4410*/  ISETP.GT.U32.AND P6, PT, R0, R2, PT ;  /* 0x000000020000720c */ /* 0x000fd60003fc4070 */
[----:B------:R-:W-:-:S05]  /*4420*/  @!P1 IMAD.IADD R24, R24, 0x1, -R0 ;  /* 0x0000000118189824 */ /* 0x000fca00078e0a00 */
[----:B------:R-:W-:Y:S01]  /*4430*/  ISETP.GT.U32.AND P1, PT, R0, R24, PT ;  /* 0x000000180000720c */ /* 0x000fe20003f24070 */
[----:B------:R-:W-:Y:S01]  /*4440*/  @!P6 IMAD.IADD R2, R2, 0x1, -R0 ;  /* 0x000000010202e824 */ /* 0x000fe200078e0a00 */
[----:B------:R-:W-:Y:S02]  /*4450*/  ISETP.GT.U32.AND P3, PT, R0, R15, PT ;  /* 0x0000000f0000720c */ /* 0x000fe40003f64070 */
[----:B------:R-:W-:Y:S01]  /*4460*/  ISETP.GE.AND P2, PT, R16, RZ, PT ;  /* 0x000000ff1000720c */ /* 0x000fe20003f46270 */
[----:B------:R-:W-:-:S05]  /*4470*/  @!P0 IMAD.MOV R2, RZ, RZ, -R2 ;  /* 0x000000ffff028224 */ /* 0x000fca00078e0a02 */
[----:B------:R1:W-:Y:S03]  /*4480*/  STL [R1+0x60], R2 ;  /* 0x0000600201007387 */ /* 0x0003e60000100800 */
[--C-:B------:R-:W-:Y:S01]  /*4490*/  @!P1 IMAD.IADD R24, R24, 0x1, -R0.reuse ;  /* 0x0000000118189824 */ /* 0x100fe200078e0a00 */
[----:B------:R-:W4:Y:S01]  /*44a0*/  LDL.LU R27, [R1+0x48] ;  /* 0x00004800011b7983 */ /* 0x000f220000300800 */
[----:B------:R-:W-:Y:S01]  /*44b0*/  ISETP.GE.AND P0, PT, R20, RZ, PT ;  /* 0x000000ff1400720c */ /* 0x000fe20003f06270 */
[----:B------:R-:W-:Y:S02]  /*44c0*/  @!P3 IMAD.IADD R15, R15, 0x1, -R0 ;  /* 0x000000010f0fb824 */ /* 0x000fe400078e0a00 */
[----:B------:R-:W4:Y:S04]  /*44d0*/  LDL.LU R20, [R1+0x4c] ;  /* 0x00004c0001147983 */ /* 0x000f280000300800 */
[----:B------:R-:W4:Y:S01]  /*44e0*/  LDL.LU R23, [R1+0x64] ;  /* 0x0000640001177983 */ /* 0x000f220000300800 */
[----:B------:R-:W-:-:S02]  /*44f0*/  ISETP.GT.U32.AND P3, PT, R0, R15, PT ;  /* 0x0000000f0000720c */ /* 0x000fc40003f64070 */
[----:B------:R-:W-:Y:S02]  /*4500*/  IABS R21, R17 ;  /* 0x0000001100157213 */ /* 0x000fe40000000000 */
[----:B------:R-:W-:-:S09]  /*4510*/  ISETP.GE.AND P4, PT, R17, RZ, PT ;  /* 0x000000ff1100720c */ /* 0x000fd20003f86270 */
[----:B------:R-:W-:Y:S01]  /*4520*/  @!P3 IMAD.IADD R15, R15, 0x1, -R0 ;  /* 0x000000010f0fb824 */ /* 0x000fe200078e0a00 */
[----:B---3--:R-:W-:Y:S02]  /*4530*/  IABS R22, R26 ;  /* 0x0000001a00167213 */ /* 0x008fe40000000000 */
[----:B--2---:R-:W-:-:S03]  /*4540*/  IABS R10, R19 ;  /* 0x00000013000a7213 */ /* 0x004fc60000000000 */
[----:B0-----:R-:W-:-:S04]  /*4550*/  IMAD.HI.U32 R7, R5, R22, RZ ;  /* 0x0000001605077227 */ /* 0x001fc800078e00ff */
[----:B------:R-:W-:Y:S02]  /*4560*/  IMAD.MOV R7, RZ, RZ, -R7 ;  /* 0x000000ffff077224 */ /* 0x000fe400078e0a07 */
[----:B------:R-:W-:-:S04]  /*4570*/  IMAD.HI.U32 R4, R5, R10, RZ ;  /* 0x0000000a05047227 */ /* 0x000fc800078e00ff */
[----:B------:R-:W-:Y:S02]  /*4580*/  IMAD R22, R0, R7, R22 ;  /* 0x0000000700167224 */ /* 0x000fe400078e0216 */
[----:B------:R-:W-:Y:S01]  /*4590*/  IMAD.MOV R4, RZ, RZ, -R4 ;  /* 0x000000ffff047224 */ /* 0x000fe200078e0a04 */
[----:B-----5:R-:W-:-:S03]  /*45a0*/  IABS R16, R29 ;  /* 0x0000001d00107213 */ /* 0x020fc60000000000 */
[C---:B------:R-:W-:Y:S01]  /*45b0*/  IMAD R10, R0.reuse, R4, R10 ;  /* 0x00000004000a7224 */ /* 0x040fe200078e020a */
[----:B------:R-:W-:Y:S01]  /*45c0*/  ISETP.GT.U32.AND P1, PT, R0, R22, PT ;  /* 0x000000160000720c */ /* 0x000fe20003f24070 */
[----:B------:R-:W-:-:S04]  /*45d0*/  IMAD.HI.U32 R4, R5, R16, RZ ;  /* 0x0000001005047227 */ /* 0x000fc800078e00ff */
[----:B------:R-:W-:-:S04]  /*45e0*/  IMAD.MOV R4, RZ, RZ, -R4 ;  /* 0x000000ffff047224 */ /* 0x000fc800078e0a04 */
[----:B------:R-:W-:-:S04]  /*45f0*/  IMAD R16, R0, R4, R16 ;  /* 0x0000000400107224 */ /* 0x000fc800078e0210 */
[----:B------:R-:W-:Y:S01]  /*4600*/  @!P1 IMAD.IADD R22, R22, 0x1, -R0 ;  /* 0x0000000116169824 */ /* 0x000fe200078e0a00 */
[----:B------:R-:W-:Y:S02]  /*4610*/  ISETP.GT.U32.AND P1, PT, R0, R16, PT ;  /* 0x000000100000720c */ /* 0x000fe40003f24070 */
[----:B------:R-:W-:Y:S02]  /*4620*/  ISETP.GE.AND P3, PT, R19, RZ, PT ;  /* 0x000000ff1300720c */ /* 0x000fe40003f66270 */
[----:B----4-:R-:W-:Y:S01]  /*4630*/  IABS R13, R25 ;  /* 0x00000019000d7213 */ /* 0x010fe20000000000 */
[----:B------:R-:W2:Y:S04]  /*4640*/  LDL.LU R19, [R1+0x68] ;  /* 0x0000680001137983 */ /* 0x000ea80000300800 */
[----:B------:R-:W-:Y:S01]  /*4650*/  IMAD.HI.U32 R17, R5, R13, RZ ;  /* 0x0000000d05117227 */ /* 0x000fe200078e00ff */
[----:B-1----:R-:W-:-:S02]  /*4660*/  IABS R2, R18 ;  /* 0x0000001200027213 */ /* 0x002fc40000000000 */
[----:B------:R-:W3:Y:S01]  /*4670*/  LDL.LU R18, [R1+0x6c] ;  /* 0x00006c0001127983 */ /* 0x000ee20000300800 */
[----:B------:R-:W-:Y:S02]  /*4680*/  IMAD.MOV R17, RZ, RZ, -R17 ;  /* 0x000000ffff117224 */ /* 0x000fe400078e0a11 */
[----:B------:R-:W-:Y:S01]  /*4690*/  @!P1 IMAD.IADD R16, R16, 0x1, -R0 ;  /* 0x0000000110109824 */ /* 0x000fe200078e0a00 */
[----:B------:R-:W-:Y:S01]  /*46a0*/  ISETP.GE.AND P1, PT, R26, RZ, PT ;  /* 0x000000ff1a00720c */ /* 0x000fe20003f26270 */
[----:B------:R-:W-:Y:S01]  /*46b0*/  IMAD R13, R0, R17, R13 ;  /* 0x00000011000d7224 */ /* 0x000fe200078e020d */
[----:B------:R-:W4:Y:S04]  /*46c0*/  LDL.LU R26, [R1+0x70] ;  /* 0x00007000011a7983 */ /* 0x000f280000300800 */
[----:B------:R-:W5:Y:S01]  /*46d0*/  LDL.LU R17, [R1+0x38] ;  /* 0x0000380001117983 */ /* 0x000f620000300800 */
[----:B------:R-:W-:-:S04]  /*46e0*/  IMAD.HI.U32 R8, R5, R21, RZ ;  /* 0x0000001505087227 */ /* 0x000fc800078e00ff */
[----:B------:R-:W-:-:S04]  /*46f0*/  IMAD.MOV R8, RZ, RZ, -R8 ;  /* 0x000000ffff087224 */ /* 0x000fc800078e0a08 */
[----:B------:R-:W-:-:S05]  /*4700*/  IMAD R21, R0, R8, R21 ;  /* 0x0000000800157224 */ /* 0x000fca00078e0215 */
[----:B------:R-:W-:-:S13]  /*4710*/  ISETP.GT.U32.AND P6, PT, R0, R21, PT ;  /* 0x000000150000720c */ /* 0x000fda0003fc4070 */
[----:B------:R-:W-:-:S05]  /*4720*/  @!P6 IMAD.IADD R21, R21, 0x1, -R0 ;  /* 0x000000011515e824 */ /* 0x000fca00078e0a00 */
[----:B------:R-:W-:Y:S01]  /*4730*/  ISETP.GT.U32.AND P6, PT, R0, R21, PT ;  /* 0x000000150000720c */ /* 0x000fe20003fc4070 */
[----:B------:R-:W-:-:S04]  /*4740*/  IMAD.HI.U32 R6, R5, R2, RZ ;  /* 0x0000000205067227 */ /* 0x000fc800078e00ff */
[----:B------:R-:W-:-:S08]  /*4750*/  IMAD.MOV R6, RZ, RZ, -R6 ;  /* 0x000000ffff067224 */ /* 0x000fd000078e0a06 */
[----:B------:R-:W-:Y:S01]  /*4760*/  @!P6 IMAD.IADD R21, R21, 0x1, -R0 ;  /* 0x000000011515e824 */ /* 0x000fe200078e0a00 */
[C---:B------:R-:W-:Y:S01]  /*4770*/  ISETP.GT.U32.AND P6, PT, R0.reuse, R10, PT ;  /* 0x0000000a0000720c */ /* 0x040fe20003fc4070 */
[----:B------:R-:W-:Y:S01]  /*4780*/  IMAD R2, R0, R6, R2 ;  /* 0x0000000600027224 */ /* 0x000fe200078e0202 */
[----:B------:R-:W-:-:S05]  /*4790*/  IABS R14, R28 ;  /* 0x0000001c000e7213 */ /* 0x000fca0000000000 */
[----:B------:R-:W-:-:S06]  /*47a0*/  IMAD.HI.U32 R4, R5, R14, RZ ;  /* 0x0000000e05047227 */ /* 0x000fcc00078e00ff */
[----:B------:R-:W-:Y:S01]  /*47b0*/  @!P6 IMAD.IADD R10, R10, 0x1, -R0 ;  /* 0x000000010a0ae824 */ /* 0x000fe200078e0a00 */
[----:B------:R-:W-:Y:S01]  /*47c0*/  ISETP.GT.U32.AND P6, PT, R0, R2, PT ;  /* 0x000000020000720c */ /* 0x000fe20003fc4070 */
[----:B------:R-:W-:-:S04]  /*47d0*/  IMAD.MOV R4, RZ, RZ, -R4 ;  /* 0x000000ffff047224 */ /* 0x000fc800078e0a04 */
[----:B------:R-:W-:-:S08]  /*47e0*/  IMAD R14, R0, R4, R14 ;  /* 0x00000004000e7224 */ /* 0x000fd000078e020e */
[----:B------:R-:W-:Y:S01]  /*47f0*/  @!P6 IMAD.IADD R2, R2, 0x1, -R0 ;  /* 0x000000010202e824 */ /* 0x000fe200078e0a00 */
[C---:B------:R-:W-:Y:S02]  /*4800*/  ISETP.GT.U32.AND P6, PT, R0.reuse, R14, PT ;  /* 0x0000000e0000720c */ /* 0x040fe40003fc4070 */
[----:B------:R-:W-:Y:S01]  /*4810*/  IABS R8, R27 ;  /* 0x0000001b00087213 */ /* 0x000fe20000000000 */
[----:B------:R-:W-:Y:S01]  /*4820*/  @!P2 IMAD.MOV R15, RZ, RZ, -R15 ;  /* 0x000000ffff0fa224 */ /* 0x000fe200078e0a0f */
[----:B------:R-:W-:Y:S02]  /*4830*/  ISETP.GT.U32.AND P2, PT, R0, R22, PT ;  /* 0x000000160000720c */ /* 0x000fe40003f44070 */
[----:B------:R-:W-:Y:S01]  /*4840*/  IABS R9, R23 ;  /* 0x0000001700097213 */ /* 0x000fe20000000000 */
[----:B------:R-:W-:-:S06]  /*4850*/  IMAD.HI.U32 R7, R5, R8, RZ ;  /* 0x0000000805077227 */ /* 0x000fcc00078e00ff */
[----:B------:R-:W-:Y:S01]  /*4860*/  @!P6 IMAD.IADD R14, R14, 0x1, -R0 ;  /* 0x000000010e0ee824 */ /* 0x000fe200078e0a00 */
[C---:B------:R-:W-:Y:S01]  /*4870*/  ISETP.GT.U32.AND P6, PT, R0.reuse, R10, PT ;  /* 0x0000000a0000720c */ /* 0x040fe20003fc4070 */
[----:B------:R-:W-:Y:S02]  /*4880*/  IMAD.MOV R7, RZ, RZ, -R7 ;  /* 0x000000ffff077224 */ /* 0x000fe400078e0a07 */
[----:B------:R-:W-:Y:S01]  /*4890*/  @!P5 IMAD.MOV R12, RZ, RZ, -R12 ;  /* 0x000000ffff0cd224 */ /* 0x000fe200078e0a0c */
[----:B------:R-:W-:Y:S01]  /*48a0*/  ISETP.GT.U32.AND P5, PT, R0, R14, PT ;  /* 0x0000000e0000720c */ /* 0x000fe20003fa4070 */
[----:B------:R-:W-:Y:S01]  /*48b0*/  IMAD.HI.U32 R4, R5, R9, RZ ;  /* 0x0000000905047227 */ /* 0x000fe200078e00ff */
[----:B------:R-:W-:-:S03]  /*48c0*/  IABS R11, R20 ;  /* 0x00000014000b7213 */ /* 0x000fc60000000000 */
[C---:B------:R-:W-:Y:S02]  /*48d0*/  IMAD R8, R0.reuse, R7, R8 ;  /* 0x0000000700087224 */ /* 0x040fe400078e0208 */
[----:B------:R-:W-:Y:S02]  /*48e0*/  IMAD.MOV R4, RZ, RZ, -R4 ;  /* 0x000000ffff047224 */ /* 0x000fe400078e0a04 */
[----:B------:R-:W-:Y:S01]  /*48f0*/  @!P4 IMAD.MOV R21, RZ, RZ, -R21 ;  /* 0x000000ffff15c224 */ /* 0x000fe200078e0a15 */
[C---:B------:R-:W-:Y:S01]  /*4900*/  ISETP.GT.U32.AND P4, PT, R0.reuse, R2, PT ;  /* 0x000000020000720c */ /* 0x040fe20003f84070 */
[----:B------:R-:W-:Y:S01]  /*4910*/  @!P0 IMAD.MOV R24, RZ, RZ, -R24 ;  /* 0x000000ffff188224 */ /* 0x000fe200078e0a18 */
[----:B------:R-:W-:Y:S01]  /*4920*/  ISETP.GT.U32.AND P0, PT, R0, R16, PT ;  /* 0x000000100000720c */ /* 0x000fe20003f04070 */
[----:B------:R-:W-:Y:S01]  /*4930*/  @!P6 IMAD.IADD R10, R10, 0x1, -R0 ;  /* 0x000000010a0ae824 */ /* 0x000fe200078e0a00 */
[----:B------:R-:W-:Y:S01]  /*4940*/  ISETP.GT.U32.AND P6, PT, R0, R13, PT ;  /* 0x0000000d0000720c */ /* 0x000fe20003fc4070 */
[----:B------:R-:W-:-:S04]  /*4950*/  IMAD.HI.U32 R6, R5, R11, RZ ;  /* 0x0000000b05067227 */ /* 0x000fc800078e00ff */
[----:B------:R-:W-:Y:S01]  /*4960*/  @!P2 IMAD.IADD R22, R22, 0x1, -R0 ;  /* 0x000000011616a824 */ /* 0x000fe200078e0a00 */
[C---:B------:R-:W-:Y:S01]  /*4970*/  ISETP.GT.U32.AND P2, PT, R0.reuse, R8, PT ;  /* 0x000000080000720c */ /* 0x040fe20003f44070 */
[----:B------:R-:W-:Y:S02]  /*4980*/  IMAD R9, R0, R4, R9 ;  /* 0x0000000400097224 */ /* 0x000fe400078e0209 */
[----:B------:R-:W-:Y:S02]  /*4990*/  IMAD.MOV R6, RZ, RZ, -R6 ;  /* 0x000000ffff067224 */ /* 0x000fe400078e0a06 */
[--C-:B------:R-:W-:Y:S01]  /*49a0*/  @!P5 IMAD.IADD R14, R14, 0x1, -R0.reuse ;  /* 0x000000010e0ed824 */ /* 0x100fe200078e0a00 */
[C---:B------:R-:W-:Y:S01]  /*49b0*/  ISETP.GT.U32.AND P5, PT, R0.reuse, R9, PT ;  /* 0x000000090000720c */ /* 0x040fe20003fa4070 */
[----:B------:R-:W-:Y:S02]  /*49c0*/  IMAD R11, R0, R6, R11 ;  /* 0x00000006000b7224 */ /* 0x000fe400078e020b */
[----:B------:R-:W-:-:S02]  /*49d0*/  @!P4 IMAD.IADD R2, R2, 0x1, -R0 ;  /* 0x000000010202c824 */ /* 0x000fc400078e0a00 */
[--C-:B------:R-:W-:Y:S01]  /*49e0*/  @!P0 IMAD.IADD R16, R16, 0x1, -R0.reuse ;  /* 0x0000000110108824 */ /* 0x100fe200078e0a00 */
[----:B------:R-:W-:Y:S01]  /*49f0*/  ISETP.GT.U32.AND P4, PT, R0, R11, PT ;  /* 0x0000000b0000720c */ /* 0x000fe20003f84070 */
[--C-:B------:R-:W-:Y:S01]  /*4a00*/  @!P6 IMAD.IADD R13, R13, 0x1, -R0.reuse ;  /* 0x000000010d0de824 */ /* 0x100fe200078e0a00 */
[----:B------:R-:W-:Y:S01]  /*4a10*/  ISETP.GE.AND P6, PT, R29, RZ, PT ;  /* 0x000000ff1d00720c */ /* 0x000fe20003fc6270 */
[----:B------:R-:W-:Y:S01]  /*4a20*/  @!P2 IMAD.IADD R8, R8, 0x1, -R0 ;  /* 0x000000010808a824 */ /* 0x000fe200078e0a00 */
[----:B------:R-:W-:Y:S01]  /*4a30*/  ISETP.GE.AND P2, PT, R28, RZ, PT ;  /* 0x000000ff1c00720c */ /* 0x000fe20003f46270 */
[----:B------:R-:W-:Y:S01]  /*4a40*/  @!P3 IMAD.MOV R10, RZ, RZ, -R10 ;  /* 0x000000ffff0ab224 */ /* 0x000fe200078e0a0a */
[----:B------:R0:W-:Y:S01]  /*4a50*/  STL [R1+0x41e4], R12 ;  /* 0x0041e40c01007387 */ /* 0x0001e20000100800 */
[----:B------:R-:W-:Y:S01]  /*4a60*/  @!P5 IMAD.IADD R9, R9, 0x1, -R0 ;  /* 0x000000010909d824 */ /* 0x000fe200078e0a00 */
[C---:B------:R-:W-:Y:S02]  /*4a70*/  ISETP.GT.U32.AND P3, PT, R0.reuse, R8, PT ;  /* 0x000000080000720c */ /* 0x040fe40003f64070 */
[----:B------:R1:W-:Y:S01]  /*4a80*/  STL [R1+0x41e8], R15 ;  /* 0x0041e80f01007387 */ /* 0x0003e20000100800 */
[----:B------:R-:W-:Y:S01]  /*4a90*/  @!P1 IMAD.MOV R22, RZ, RZ, -R22 ;  /* 0x000000ffff169224 */ /* 0x000fe200078e0a16 */
[----:B------:R-:W-:Y:S01]  /*4aa0*/  ISETP.GT.U32.AND P1, PT, R0, R9, PT ;  /* 0x000000090000720c */ /* 0x000fe20003f24070 */
[----:B------:R-:W-:Y:S01]  /*4ab0*/  @!P4 IMAD.IADD R11, R11, 0x1, -R0 ;  /* 0x000000010b0bc824 */ /* 0x000fe200078e0a00 */
[----:B------:R-:W-:Y:S01]  /*4ac0*/  STL [R1+0x41ec], R21 ;  /* 0x0041ec1501007387 */ /* 0x000fe20000100800 */
[----:B0-----:R-:W-:-:S02]  /*4ad0*/  IMAD.MOV.U32 R12, RZ, RZ, R14 ;  /* 0x000000ffff0c7224 */ /* 0x001fc400078e000e */
[----:B-1----:R-:W-:Y:S01]  /*4ae0*/  IMAD.MOV.U32 R15, RZ, RZ, R16 ;  /* 0x000000ffff0f7224 */ /* 0x002fe200078e0010 */
[----:B------:R-:W-:Y:S01]  /*4af0*/  STL [R1+0x41f4], R24 ;  /* 0x0041f41801007387 */ /* 0x000fe20000100800 */
[----:B------:R-:W-:Y:S01]  /*4b00*/  ISETP.GE.AND P4, PT, R25, RZ, PT ;  /* 0x000000ff1900720c */ /* 0x000fe20003f86270 */
[----:B------:R-:W-:Y:S02]  /*4b10*/  @!P2 IMAD.MOV R12, RZ, RZ, -R12 ;  /* 0x000000ffff0ca224 */ /* 0x000fe400078e0a0c */
[----:B------:R-:W-:Y:S01]  /*4b20*/  @!P6 IMAD.MOV R15, RZ, RZ, -R15 ;  /* 0x000000ffff0fe224 */ /* 0x000fe200078e0a0f */
[----:B------:R-:W4:Y:S01]  /*4b30*/  LDL.LU R25, [R1+0x74] ;  /* 0x0000740001197983 */ /* 0x000f220000300800 */
[----:B------:R-:W-:-:S03]  /*4b40*/  @!P3 IMAD.IADD R8, R8, 0x1, -R0 ;  /* 0x000000010808b824 */ /* 0x000fc600078e0a00 */
[----:B------:R-:W-:Y:S01]  /*4b50*/  STL [R1+0x41f8], R10 ;  /* 0x0041f80a01007387 */ /* 0x000fe20000100800 */
[----:B------:R-:W-:-:S03]  /*4b60*/  ISETP.GE.AND P3, PT, R20, RZ, PT ;  /* 0x000000ff1400720c */ /* 0x000fc60003f66270 */
[----:B------:R-:W-:Y:S01]  /*4b70*/  STL [R1+0x41fc], R22 ;  /* 0x0041fc1601007387 */ /* 0x000fe20000100800 */
[----:B------:R-:W-:Y:S01]  /*4b80*/  @!P1 IMAD.IADD R9, R9, 0x1, -R0 ;  /* 0x0000000109099824 */ /* 0x000fe200078e0a00 */
[----:B-----5:R-:W-:-:S13]  /*4b90*/  ISETP.GE.AND P0, PT, R17, RZ, PT ;  /* 0x000000ff1100720c */ /* 0x020fda0003f06270 */
[----:B------:R-:W-:-:S05]  /*4ba0*/  @!P0 IMAD.MOV R2, RZ, RZ, -R2 ;  /* 0x000000ffff028224 */ /* 0x000fca00078e0a02 */
[----:B------:R0:W-:Y:S04]  /*4bb0*/  STL [R1+0x4200], R2 ;  /* 0x0042000201007387 */ /* 0x0001e80000100800 */
[----:B------:R-:W-:Y:S04]  /*4bc0*/  STL [R1+0x3c], R15 ;  /* 0x00003c0f01007387 */ /* 0x000fe80000100800 */
[----:B------:R-:W-:Y:S04]  /*4bd0*/  STL [R1+0x50], R12 ;  /* 0x0000500c01007387 */ /* 0x000fe80000100800 */
[----:B------:R-:W5:Y:S01]  /*4be0*/  LDL.LU R20, [R1+0x78] ;  /* 0x0000780001147983 */ /* 0x000f620000300800 */
[----:B--2---:R-:W-:-:S02]  /*4bf0*/  IABS R7, R19 ;  /* 0x0000001300077213 */ /* 0x004fc40000000000 */
[----:B------:R-:W-:Y:S02]  /*4c00*/  ISETP.GE.AND P1, PT, R19, RZ, PT ;  /* 0x000000ff1300720c */ /* 0x000fe40003f26270 */
[----:B------:R-:W2:Y:S01]  /*4c10*/  LDL.LU R19, [R1+0x7c] ;  /* 0x00007c0001137983 */ /* 0x000ea20000300800 */
[----:B------:R-:W-:-:S13]  /*4c20*/  ISETP.GT.U32.AND P0, PT, R0, R11, PT ;  /* 0x0000000b0000720c */ /* 0x000fda0003f04070 */
[----:B------:R-:W-:Y:S01]  /*4c30*/  @!P0 IMAD.IADD R11, R11, 0x1, -R0 ;  /* 0x000000010b0b8824 */ /* 0x000fe200078e0a00 */
[----:B------:R-:W-:Y:S02]  /*4c40*/  ISETP.GE.AND P0, PT, R23, RZ, PT ;  /* 0x000000ff1700720c */ /* 0x000fe40003f06270 */
[----:B------:R-:W2:Y:S01]  /*4c50*/  LDL.LU R23, [R1+0x80] ;  /* 0x0000800001177983 */ /* 0x000ea20000300800 */
[----:B------:R-:W-:-:S04]  /*4c60*/  IMAD.HI.U32 R17, R5, R7, RZ ;  /* 0x0000000705117227 */ /* 0x000fc800078e00ff */
[----:B------:R-:W-:-:S04]  /*4c70*/  IMAD.MOV R17, RZ, RZ, -R17 ;  /* 0x000000ffff117224 */ /* 0x000fc800078e0a11 */
[----:B------:R-:W-:Y:S01]  /*4c80*/  IMAD R7, R0, R17, R7 ;  /* 0x0000001100077224 */ /* 0x000fe200078e0207 */
[----:B---3--:R-:W-:-:S04]  /*4c90*/  IABS R6, R18 ;  /* 0x0000001200067213 */ /* 0x008fc80000000000 */
[C---:B------:R-:W-:Y:S01]  /*4ca0*/  ISETP.GT.U32.AND P6, PT, R0.reuse, R7, PT ;  /* 0x000000070000720c */ /* 0x040fe20003fc4070 */
[----:B------:R-:W-:Y:S01]  /*4cb0*/  IMAD.HI.U32 R4, R5, R6, RZ ;  /* 0x0000000605047227 */ /* 0x000fe200078e00ff */
[----:B------:R-:W-:-:S03]  /*4cc0*/  ISETP.GT.U32.AND P5, PT, R0, R13, PT ;  /* 0x0000000d0000720c */ /* 0x000fc60003fa4070 */
[----:B------:R-:W-:Y:S01]  /*4cd0*/  IMAD.MOV R4, RZ, RZ, -R4 ;  /* 0x000000ffff047224 */ /* 0x000fe200078e0a04 */
[----:B------:R-:W-:-:S03]  /*4ce0*/  ISETP.GE.AND P2, PT, R27, RZ, PT ;  /* 0x000000ff1b00720c */ /* 0x000fc60003f46270 */
[----:B------:R-:W-:-:S04]  /*4cf0*/  IMAD R6, R0, R4, R6 ;  /* 0x0000000400067224 */ /* 0x000fc800078e0206 */
[--C-:B------:R-:W-:Y:S01]  /*4d00*/  @!P6 IMAD.IADD R7, R7, 0x1, -R0.reuse ;  /* 0x000000010707e824 */ /* 0x100fe200078e0a00 */
[----:B------:R-:W-:Y:S02]  /*4d10*/  ISETP.GE.AND P6, PT, R18, RZ, PT ;  /* 0x000000ff1200720c */ /* 0x000fe40003fc6270 */
[----:B------:R-:W3:Y:S01]  /*4d20*/  LDL.LU R18, [R1+0x84] ;  /* 0x0000840001127983 */ /* 0x000ee20000300800 */
[----:B------:R-:W-:Y:S01]  /*4d30*/  @!P5 IMAD.IADD R13, R13, 0x1, -R0 ;  /* 0x000000010d0dd824 */ /* 0x000fe200078e0a00 */
[----:B------:R-:W-:Y:S01]  /*4d40*/  ISETP.GT.U32.AND P5, PT, R0, R6, PT ;  /* 0x000000060000720c */ /* 0x000fe20003fa4070 */
[----:B0-----:R-:W-:Y:S02]  /*4d50*/  IMAD.MOV.U32 R2, RZ, RZ, R8 ;  /* 0x000000ffff027224 */ /* 0x001fe400078e0008 */
[----:B------:R-:W-:Y:S01]  /*4d60*/  IMAD.MOV.U32 R10, RZ, RZ, R13 ;  /* 0x000000ffff0a7224 */ /* 0x000fe200078e000d */
[----:B----4-:R-:W-:Y:S01]  /*4d70*/  IABS R4, R26 ;  /* 0x0000001a00047213 */ /* 0x010fe20000000000 */
[----:B------:R-:W-:-:S02]  /*4d80*/  @!P2 IMAD.MOV R2, RZ, RZ, -R2 ;  /* 0x000000ffff02a224 */ /* 0x000fc400078e0a02 */
[----:B------:R-:W-:Y:S01]  /*4d90*/  @!P4 IMAD.MOV R10, RZ, RZ, -R10 ;  /* 0x000000ffff0ac224 */ /* 0x000fe200078e0a0a */
[----:B------:R-:W-:Y:S01]  /*4da0*/  ISETP.GT.U32.AND P4, PT, R0, R7, PT ;  /* 0x000000070000720c */ /* 0x000fe20003f84070 */
[----:B------:R-:W-:-:S04]  /*4db0*/  IMAD.HI.U32 R16, R5, R4, RZ ;  /* 0x0000000405107227 */ /* 0x000fc800078e00ff */
[----:B------:R-:W-:Y:S01]  /*4dc0*/  @!P5 IMAD.IADD R6, R6, 0x1, -R0 ;  /* 0x000000010606d824 */ /* 0x000fe200078e0a00 */
[----:B------:R0:W-:Y:S01]  /*4dd0*/  STL [R1+0x40], R10 ;  /* 0x0000400a01007387 */ /* 0x0001e20000100800 */
[----:B------:R-:W-:-:S03]  /*4de0*/  IMAD.MOV R16, RZ, RZ, -R16 ;  /* 0x000000ffff107224 */ /* 0x000fc600078e0a10 */
[----:B------:R1:W-:Y:S01]  /*4df0*/  STL [R1+0x48], R2 ;  /* 0x0000480201007387 */ /* 0x0003e20000100800 */
[C---:B------:R-:W-:Y:S01]  /*4e00*/  ISETP.GT.U32.AND P2, PT, R0.reuse, R6, PT ;  /* 0x000000060000720c */ /* 0x040fe20003f44070 */
[----:B0-----:R-:W-:Y:S02]  /*4e10*/  IMAD.MOV.U32 R10, RZ, RZ, R11 ;  /* 0x000000ffff0a7224 */ /* 0x001fe400078e000b */
[----:B-1----:R-:W-:Y:S02]  /*4e20*/  IMAD.MOV.U32 R2, RZ, RZ, R9 ;  /* 0x000000ffff027224 */ /* 0x002fe400078e0009 */
[----:B------:R-:W-:Y:S02]  /*4e30*/  @!P3 IMAD.MOV R10, RZ, RZ, -R10 ;  /* 0x000000ffff0ab224 */ /* 0x000fe400078e0a0a */
[----:B------:R-:W-:Y:S02]  /*4e40*/  @!P0 IMAD.MOV R2, RZ, RZ, -R2 ;  /* 0x000000ffff028224 */ /* 0x000fe400078e0a02 */
[----:B------:R-:W-:Y:S01]  /*4e50*/  IMAD R4, R0, R16, R4 ;  /* 0x0000001000047224 */ /* 0x000fe200078e0204 */
[----:B------:R-:W-:Y:S01]  /*4e60*/  STL [R1+0x4c], R10 ;  /* 0x00004c0a01007387 */ /* 0x000fe20000100800 */
[----:B------:R-:W-:-:S03]  /*4e70*/  @!P4 IMAD.IADD R7, R7, 0x1, -R0 ;  /* 0x000000010707c824 */ /* 0x000fc600078e0a00 */
[----:B------:R0:W-:Y:S01]  /*4e80*/  STL [R1+0xf4], R2 ;  /* 0x0000f40201007387 */ /* 0x0001e20000100800 */
[----:B------:R-:W-:Y:S01]  /*4e90*/  ISETP.GT.U32.AND P5, PT, R0, R4, PT ;  /* 0x000000040000720c */ /* 0x000fe20003fa4070 */
[----:B------:R-:W-:Y:S02]  /*4ea0*/  @!P2 IMAD.IADD R6, R6, 0x1, -R0 ;  /* 0x000000010606a824 */ /* 0x000fe400078e0a00 */
[----:B0-----:R-:W-:-:S10]  /*4eb0*/  IMAD.MOV.U32 R2, RZ, RZ, R7 ;  /* 0x000000ffff027224 */ /* 0x001fd400078e0007 */
[----:B------:R-:W-:Y:S02]  /*4ec0*/  @!P5 IMAD.IADD R4, R4, 0x1, -R0 ;  /* 0x000000010404d824 */ /* 0x000fe400078e0a00 */
[----:B------:R-:W-:Y:S01]  /*4ed0*/  @!P1 IMAD.MOV R2, RZ, RZ, -R2 ;  /* 0x000000ffff029224 */ /* 0x000fe200078e0a02 */
[----:B------:R-:W-:-:S05]  /*4ee0*/  IABS R14, R25 ;  /* 0x00000019000e7213 */ /* 0x000fca0000000000 */
[----:B------:R-:W-:-:S04]  /*4ef0*/  IMAD.HI.U32 R8, R5, R14, RZ ;  /* 0x0000000e05087227 */ /* 0x000fc800078e00ff */
[----:B------:R-:W-:Y:S01]  /*4f00*/  IMAD.MOV R8, RZ, RZ, -R8 ;  /* 0x000000ffff087224 */ /* 0x000fe200078e0a08 */
[----:B------:R-:W-:Y:S02]  /*4f10*/  ISETP.GE.AND P3, PT, R26, RZ, PT ;  /* 0x000000ff1a00720c */ /* 0x000fe40003f66270 */
[C---:B------:R-:W-:Y:S01]  /*4f20*/  ISETP.GT.U32.AND P5, PT, R0.reuse, R4, PT ;  /* 0x000000040000720c */ /* 0x040fe20003fa4070 */
[----:B------:R-:W-:-:S05]  /*4f30*/  IMAD R14, R0, R8, R14 ;  /* 0x00000008000e7224 */ /* 0x000fca00078e020e */
[----:B------:R-:W-:-:S07]  /*4f40*/  ISETP.GT.U32.AND P1, PT, R0, R14, PT ;  /* 0x0000000e0000720c */ /* 0x000fce0003f24070 */
[----:B------:R-:W-:-:S06]  /*4f50*/  @!P5 IMAD.IADD R4, R4, 0x1, -R0 ;  /* 0x000000010404d824 */ /* 0x000fcc00078e0a00 */
[----:B------:R-:W-:-:S05]  /*4f60*/  @!P1 IMAD.IADD R14, R14, 0x1, -R0 ;  /* 0x000000010e0e9824 */ /* 0x000fca00078e0a00 */
[----:B------:R-:W-:Y:S02]  /*4f70*/  ISETP.GT.U32.AND P1, PT, R0, R14, PT ;  /* 0x0000000e0000720c */ /* 0x000fe40003f24070 */
[----:B------:R-:W-:Y:S01]  /*4f80*/  ISETP.GE.AND P0, PT, R25, RZ, PT ;  /* 0x000000ff1900720c */ /* 0x000fe20003f06270 */
[----:B------:R-:W-:-:S10]  /*4f90*/  IMAD.MOV.U32 R10, RZ, RZ, R4 ;  /* 0x000000ffff0a7224 */ /* 0x000fd400078e0004 */
[----:B------:R-:W-:Y:S02]  /*4fa0*/  @!P1 IMAD.IADD R14, R14, 0x1, -R0 ;  /* 0x000000010e0e9824 */ /* 0x000fe400078e0a00 */
[----:B------:R-:W-:Y:S01]  /*4fb0*/  @!P3 IMAD.MOV R10, RZ, RZ, -R10 ;  /* 0x000000ffff0ab224 */ /* 0x000fe200078e0a0a */
[----:B-----5:R-:W-:Y:S02]  /*4fc0*/  IABS R16, R20 ;  /* 0x0000001400107213 */ /* 0x020fe40000000000 */
[----:B------:R-:W-:Y:S02]  /*4fd0*/  ISETP.GE.AND P4, PT, R20, RZ, PT ;  /* 0x000000ff1400720c */ /* 0x000fe40003f86270 */
[----:B------:R-:W4:Y:S01]  /*4fe0*/  LDL.LU R20, [R1+0x88] ;  /* 0x0000880001147983 */ /* 0x000f220000300800 */
[----:B--2---:R-:W-:Y:S02]  /*4ff0*/  ISETP.GE.AND P2, PT, R19, RZ, PT ;  /* 0x000000ff1300720c */ /* 0x004fe40003f46270 */
[----:B------:R-:W-:-:S02]  /*5000*/  IABS R11, R19 ;  /* 0x00000013000b7213 */ /* 0x000fc40000000000 */
[----:B------:R-:W2:Y:S01]  /*5010*/  LDL.LU R19, [R1+0x8c] ;  /* 0x00008c0001137983 */ /* 0x000ea20000300800 */
[----:B------:R-:W-:-:S03]  /*5020*/  IMAD.HI.U32 R7, R5, R16, RZ ;  /* 0x0000001005077227 */ /* 0x000fc600078e00ff */
[----:B------:R0:W-:Y:S04]  /*5030*/  STL [R1+0xf0], R2 ;  /* 0x0000f00201007387 */ /* 0x0001e80000100800 */
[----:B------:R-:W5:Y:S01]  /*5040*/  LDL.LU R26, [R1+0x90] ;  /* 0x00009000011a7983 */ /* 0x000f620000300800 */
[----:B0-----:R-:W-:Y:S02]  /*5050*/  IMAD.MOV.U32 R2, RZ, RZ, R6 ;  /* 0x000000ffff027224 */ /* 0x001fe400078e0006 */
[----:B------:R-:W-:-:S04]  /*5060*/  IMAD.MOV R6, RZ, RZ, -R7 ;  /* 0x000000ffff067224 */ /* 0x000fc800078e0a07 */
[----:B------:R-:W-:-:S05]  /*5070*/  IMAD R16, R0, R6, R16 ;  /* 0x0000000600107224 */ /* 0x000fca00078e0210 */
[----:B------:R-:W-:Y:S01]  /*5080*/  ISETP.GT.U32.AND P5, PT, R0, R16, PT ;  /* 0x000000100000720c */ /* 0x000fe20003fa4070 */
[----:B------:R-:W-:-:S12]  /*5090*/  @!P6 IMAD.MOV R2, RZ, RZ, -R2 ;  /* 0x000000ffff02e224 */ /* 0x000fd800078e0a02 */
[----:B------:R-:W-:-:S05]  /*50a0*/  @!P5 IMAD.IADD R16, R16, 0x1, -R0 ;  /* 0x000000011010d824 */ /* 0x000fca00078e0a00 */
[----:B------:R-:W-:Y:S01]  /*50b0*/  ISETP.GT.U32.AND P5, PT, R0, R16, PT ;  /* 0x000000100000720c */ /* 0x000fe20003fa4070 */
[----:B------:R0:W-:Y:S04]  /*50c0*/  STL [R1+0xec], R2 ;  /* 0x0000ec0201007387 */ /* 0x0001e80000100800 */
[----:B------:R-:W5:Y:S04]  /*50d0*/  LDL.LU R25, [R1+0x94] ;  /* 0x0000940001197983 */ /* 0x000f680000300800 */
[----:B------:R-:W5:Y:S01]  /*50e0*/  LDL.LU R29, [R1+0x98] ;  /* 0x00009800011d7983 */ /* 0x000f620000300800 */
[----:B0-----:R-:W-:-:S03]  /*50f0*/  IMAD.MOV.U32 R2, RZ, RZ, R14 ;  /* 0x000000ffff027224 */ /* 0x001fc600078e000e */
[----:B------:R-:W-:Y:S01]  /*5100*/  @!P5 IMAD.IADD R16, R16, 0x1, -R0 ;  /* 0x000000011010d824 */ /* 0x000fe200078e0a00 */
[----:B------:R-:W5:Y:S01]  /*5110*/  LDL.LU R28, [R1+0x9c] ;  /* 0x00009c00011c7983 */ /* 0x000f620000300800 */
[----:B------:R-:W-:-:S03]  /*5120*/  @!P0 IMAD.MOV R2, RZ, RZ, -R2 ;  /* 0x000000ffff028224 */ /* 0x000fc600078e0a02 */
[----:B------:R-:W-:Y:S04]  /*5130*/  STL [R1+0x38], R10 ;  /* 0x0000380a01007387 */ /* 0x000fe80000100800 */
[----:B------:R0:W-:Y:S01]  /*5140*/  STL [R1+0xdc], R2 ;  /* 0x0000dc0201007387 */ /* 0x0001e20000100800 */
[----:B------:R-:W-:Y:S01]  /*5150*/  IABS R9, R23 ;  /* 0x0000001700097213 */ /* 0x000fe20000000000 */
[----:B0-----:R-:W-:-:S04]  /*5160*/  IMAD.MOV.U32 R2, RZ, RZ, R16 ;  /* 0x000000ffff027224 */ /* 0x001fc800078e0010 */
[----:B------:R-:W-:Y:S01]  /*5170*/  @!P4 IMAD.MOV R2, RZ, RZ, -R2 ;  /* 0x000000ffff02c224 */ /* 0x000fe200078e0a02 */
[----:B------:R-:W-:-:S04]  /*5180*/  ISETP.GE.AND P6, PT, R23, RZ, PT ;  /* 0x000000ff1700720c */ /* 0x000fc80003fc6270 */
[----:B------:R0:W-:Y:S04]  /*5190*/  STL [R1+0xd8], R2 ;  /* 0x0000d80201007387 */ /* 0x0001e80000100800 */
[----:B------:R-:W5:Y:S01]  /*51a0*/  LDL.LU R23, [R1+0xa4] ;  /* 0x0000a40001177983 */ /* 0x000f620000300800 */
[----:B---3--:R-:W-:Y:S01]  /*51b0*/  IABS R8, R18 ;  /* 0x0000001200087213 */ /* 0x008fe20000000000 */
[----:B------:R-:W-:-:S04]  /*51c0*/  IMAD.HI.U32 R17, R5, R9, RZ ;  /* 0x0000000905117227 */ /* 0x000fc800078e00ff */
[----:B------:R-:W-:-:S04]  /*51d0*/  IMAD.HI.U32 R13, R5, R8, RZ ;  /* 0x00000008050d7227 */ /* 0x000fc800078e00ff */
[----:B------:R-:W-:Y:S02]  /*51e0*/  IMAD.MOV R17, RZ, RZ, -R17 ;  /* 0x000000ffff117224 */ /* 0x000fe400078e0a11 */
[----:B------:R-:W-:Y:S02]  /*51f0*/  IMAD.MOV R13, RZ, RZ, -R13 ;  /* 0x000000ffff0d7224 */ /* 0x000fe400078e0a0d */
[----:B------:R-:W-:Y:S02]  /*5200*/  IMAD R9, R0, R17, R9 ;  /* 0x0000001100097224 */ /* 0x000fe400078e0209 */
[----:B------:R-:W-:-:S03]  /*5210*/  IMAD.HI.U32 R6, R5, R11, RZ ;  /* 0x0000000b05067227 */ /* 0x000fc600078e00ff */
[C---:B------:R-:W-:Y:S01]  /*5220*/  ISETP.GT.U32.AND P3, PT, R0.reuse, R9, PT ;  /* 0x000000090000720c */ /* 0x040fe20003f64070 */
[----:B------:R-:W-:Y:S02]  /*5230*/  IMAD R8, R0, R13, R8 ;  /* 0x0000000d00087224 */ /* 0x000fe400078e0208 */
[----:B------:R-:W-:-:S03]  /*5240*/  IMAD.MOV R6, RZ, RZ, -R6 ;  /* 0x000000ffff067224 */ /* 0x000fc600078e0a06 */
[C---:B------:R-:W-:Y:S01]  /*5250*/  ISETP.GT.U32.AND P0, PT, R0.reuse, R8, PT ;  /* 0x000000080000720c */ /* 0x040fe20003f04070 */
[----:B------:R-:W-:-:S05]  /*5260*/  IMAD R11, R0, R6, R11 ;  /* 0x00000006000b7224 */ /* 0x000fca00078e020b */
[----:B------:R-:W-:Y:S01]  /*5270*/  ISETP.GT.U32.AND P1, PT, R0, R11, PT ;  /* 0x0000000b0000720c */ /* 0x000fe20003f24070 */
[----:B------:R-:W-:-:S06]  /*5280*/  @!P3 IMAD.IADD R9, R9, 0x1, -R0 ;  /* 0x000000010909b824 */ /* 0x000fcc00078e0a00 */
[----:B------:R-:W-:Y:S01]  /*5290*/  @!P0 IMAD.IADD R8, R8, 0x1, -R0 ;  /* 0x0000000108088824 */ /* 0x000fe200078e0a00 */
[----:B------:R-:W-:-:S05]  /*52a0*/  ISETP.GT.U32.AND P0, PT, R0, R9, PT ;  /* 0x000000090000720c */ /* 0x000fca0003f04070 */
[----:B------:R-:W-:-:S05]  /*52b0*/  @!P1 IMAD.IADD R11, R11, 0x1, -R0 ;  /* 0x000000010b0b9824 */ /* 0x000fca00078e0a00 */
[----:B------:R-:W-:-:S03]  /*52c0*/  ISETP.GT.U32.AND P3, PT, R0, R11, PT ;  /* 0x0000000b0000720c */ /* 0x000fc60003f64070 */
[----:B------:R-:W-:Y:S01]  /*52d0*/  @!P0 IMAD.IADD R9, R9, 0x1, -R0 ;  /* 0x0000000109098824 */ /* 0x000fe200078e0a00 */
[----:B------:R-:W-:-:S09]  /*52e0*/  ISETP.GT.U32.AND P4, PT, R0, R8, PT ;  /* 0x000000080000720c */ /* 0x000fd20003f84070 */
[----:B------:R-:W-:-:S04]  /*52f0*/  @!P3 IMAD.IADD R11, R11, 0x1, -R0 ;  /* 0x000000010b0bb824 */ /* 0x000fc800078e0a00 */
[----:B------:R-:W-:Y:S01]  /*5300*/  @!P4 IMAD.IADD R8, R8, 0x1, -R0 ;  /* 0x000000010808c824 */ /* 0x000fe200078e0a00 */
[----:B------:R-:W-:Y:S01]  /*5310*/  ISETP.GE.AND P5, PT, R18, RZ, PT ;  /* 0x000000ff1200720c */ /* 0x000fe20003fa6270 */
[----:B------:R-:W-:Y:S02]  /*5320*/  IMAD.MOV.U32 R10, RZ, RZ, R11 ;  /* 0x000000ffff0a7224 */ /* 0x000fe400078e000b */
[----:B0-----:R-:W-:Y:S02]  /*5330*/  IMAD.MOV.U32 R2, RZ, RZ, R9 ;  /* 0x000000ffff027224 */ /* 0x001fe400078e0009 */
[----:B------:R-:W-:Y:S02]  /*5340*/  @!P2 IMAD.MOV R10, RZ, RZ, -R10 ;  /* 0x000000ffff0aa224 */ /* 0x000fe400078e0a0a */
[----:B------:R-:W-:-:S06]  /*5350*/  @!P6 IMAD.MOV R2, RZ, RZ, -R2 ;  /* 0x000000ffff02e224 */ /* 0x000fcc00078e0a02 */
[----:B------:R-:W-:Y:S01]  /*5360*/  @!P5 IMAD.MOV R8, RZ, RZ, -R8 ;  /* 0x000000ffff08d224 */ /* 0x000fe200078e0a08 */
[----:B----4-:R-:W-:-:S05]  /*5370*/  IABS R7, R20 ;  /* 0x0000001400077213 */ /* 0x010fca0000000000 */
[----:B------:R-:W-:Y:S01]  /*5380*/  IMAD.HI.U32 R13, R5, R7, RZ ;  /* 0x00000007050d7227 */ /* 0x000fe200078e00ff */
[----:B--2---:R-:W-:-:S03]  /*5390*/  IABS R6, R19 ;  /* 0x0000001300067213 */ /* 0x004fc60000000000 */
[----:B------:R-:W-:Y:S02]  /*53a0*/  IMAD.MOV R13, RZ, RZ, -R13 ;  /* 0x000000ffff0d7224 */ /* 0x000fe400078e0a0d */
[----:B------:R-:W-:Y:S01]  /*53b0*/  IMAD.HI.U32 R4, R5, R6, RZ ;  /* 0x0000000605047227 */ /* 0x000fe200078e00ff */
[----:B------:R-:W-:Y:S02]  /*53c0*/  ISETP.GE.AND P0, PT, R20, RZ, PT ;  /* 0x000000ff1400720c */ /* 0x000fe40003f06270 */
[----:B------:R-:W2:Y:S01]  /*53d0*/  LDL.LU R20, [R1+0xa8] ;  /* 0x0000a80001147983 */ /* 0x000ea20000300800 */
[----:B------:R-:W-:Y:S02]  /*53e0*/  IMAD R7, R0, R13, R7 ;  /* 0x0000000d00077224 */ /* 0x000fe400078e0207 */
[----:B------:R-:W-:-:S03]  /*53f0*/  IMAD.MOV R4, RZ, RZ, -R4 ;  /* 0x000000ffff047224 */ /* 0x000fc600078e0a04 */
[C---:B------:R-:W-:Y:S01]  /*5400*/  ISETP.GT.U32.AND P1, PT, R0.reuse, R7, PT ;  /* 0x000000070000720c */ /* 0x040fe20003f24070 */
[----:B------:R-:W-:Y:S01]  /*5410*/  IMAD R6, R0, R4, R6 ;  /* 0x0000000400067224 */ /* 0x000fe200078e0206 */
[----:B-----5:R-:W-:-:S05]  /*5420*/  IABS R4, R26 ;  /* 0x0000001a00047213 */ /* 0x020fca0000000000 */
[----:B------:R-:W-:Y:S01]  /*5430*/  IMAD.HI.U32 R17, R5, R4, RZ ;  /* 0x0000000405117227 */ /* 0x000fe200078e00ff */
[----:B------:R-:W-:-:S03]  /*5440*/  ISETP.GT.U32.AND P3, PT, R0, R6, PT ;  /* 0x000000060000720c */ /* 0x000fc60003f64070 */
[----:B------:R-:W-:Y:S02]  /*5450*/  IMAD.MOV R17, RZ, RZ, -R17 ;  /* 0x000000ffff117224 */ /* 0x000fe400078e0a11 */
[----:B------:R-:W-:Y:S02]  /*5460*/  @!P1 IMAD.IADD R7, R7, 0x1, -R0 ;  /* 0x0000000107079824 */ /* 0x000fe400078e0a00 */
[----:B------:R-:W-:-:S03]  /*5470*/  IMAD R4, R0, R17, R4 ;  /* 0x0000001100047224 */ /* 0x000fc600078e0204 */
[C---:B------:R-:W-:Y:S02]  /*5480*/  ISETP.GT.U32.AND P1, PT, R0.reuse, R7, PT ;  /* 0x000000070000720c */ /* 0x040fe40003f24070 */
[----:B------:R-:W-:Y:S01]  /*5490*/  ISETP.GT.U32.AND P4, PT, R0, R4, PT ;  /* 0x000000040000720c */ /* 0x000fe20003f84070 */
[----:B------:R-:W-:-:S05]  /*54a0*/  @!P3 IMAD.IADD R6, R6, 0x1, -R0 ;  /* 0x000000010606b824 */ /* 0x000fca00078e0a00 */
[----:B------:R-:W-:Y:S01]  /*54b0*/  ISETP.GT.U32.AND P2, PT, R0, R6, PT ;  /* 0x000000060000720c */ /* 0x000fe20003f44070 */
[----:B------:R-:W-:Y:S04]  /*54c0*/  STL [R1+0xc8], R10 ;  /* 0x0000c80a01007387 */ /* 0x000fe80000100800 */
[--C-:B------:R-:W-:Y:S01]  /*54d0*/  @!P1 IMAD.IADD R7, R7, 0x1, -R0.reuse ;  /* 0x0000000107079824 */ /* 0x100fe200078e0a00 */
[----:B------:R0:W-:Y:S01]  /*54e0*/  STL [R1+0xc0], R2 ;  /* 0x0000c00201007387 */ /* 0x0001e20000100800 */
[--C-:B------:R-:W-:Y:S01]  /*54f0*/  @!P4 IMAD.IADD R4, R4, 0x1, -R0.reuse ;  /* 0x000000010404c824 */ /* 0x100fe200078e0a00 */
[----:B------:R-:W-:Y:S02]  /*5500*/  ISETP.GE.AND P1, PT, R19, RZ, PT ;  /* 0x000000ff1300720c */ /* 0x000fe40003f26270 */
[----:B------:R-:W3:Y:S02]  /*5510*/  LDL.LU R27, [R1+0xac] ;  /* 0x0000ac00011b7983 */ /* 0x000ee40000300800 */
[----:B------:R-:W-:Y:S01]  /*5520*/  ISETP.GT.U32.AND P4, PT, R0, R4, PT ;  /* 0x000000040000720c */ /* 0x000fe20003f84070 */
[----:B0-----:R-:W-:Y:S01]  /*5530*/  IMAD.MOV.U32 R2, RZ, RZ, R7 ;  /* 0x000000ffff027224 */ /* 0x001fe200078e0007 */
[----:B------:R-:W-:Y:S01]  /*5540*/  ISETP.GE.AND P3, PT, R26, RZ, PT ;  /* 0x000000ff1a00720c */ /* 0x000fe20003f66270 */
[----:B------:R-:W-:-:S02]  /*5550*/  @!P2 IMAD.IADD R6, R6, 0x1, -R0 ;  /* 0x000000010606a824 */ /* 0x000fc400078e0a00 */
[----:B------:R-:W-:Y:S01]  /*5560*/  @!P0 IMAD.MOV R2, RZ, RZ, -R2 ;  /* 0x000000ffff028224 */ /* 0x000fe200078e0a02 */
[----:B------:R-:W-:Y:S04]  /*5570*/  STL [R1+0xbc], R8 ;  /* 0x0000bc0801007387 */ /* 0x000fe80000100800 */
[----:B------:R-:W4:Y:S04]  /*5580*/  LDL.LU R26, [R1+0xb0] ;  /* 0x0000b000011a7983 */ /* 0x000f280000300800 */
[----:B------:R0:W-:Y:S01]  /*5590*/  STL [R1+0xb8], R2 ;  /* 0x0000b80201007387 */ /* 0x0001e20000100800 */
[----:B------:R-:W-:Y:S01]  /*55a0*/  @!P4 IMAD.IADD R4, R4, 0x1, -R0 ;  /* 0x000000010404c824 */ /* 0x000fe200078e0a00 */
[----:B------:R-:W-:Y:S01]  /*55b0*/  IABS R13, R25 ;  /* 0x00000019000d7213 */ /* 0x000fe20000000000 */
[----:B0-----:R-:W-:Y:S01]  /*55c0*/  IMAD.MOV.U32 R2, RZ, RZ, R6 ;  /* 0x000000ffff027224 */ /* 0x001fe200078e0006 */
[----:B------:R-:W-:-:S02]  /*55d0*/  ISETP.GE.AND P0, PT, R25, RZ, PT ;  /* 0x000000ff1900720c */ /* 0x000fc40003f06270 */
[----:B------:R-:W5:Y:S01]  /*55e0*/  LDL.LU R25, [R1+0xb4] ;  /* 0x0000b40001197983 */ /* 0x000f620000300800 */
[----:B------:R-:W-:-:S05]  /*55f0*/  @!P1 IMAD.MOV R2, RZ, RZ, -R2 ;  /* 0x000000ffff029224 */ /* 0x000fca00078e0a02 */
[----:B------:R0:W-:Y:S01]  /*5600*/  STL [R1+0xa0], R2 ;  /* 0x0000a00201007387 */ /* 0x0001e20000100800 */
[----:B------:R-:W-:Y:S01]  /*5610*/  IABS R11, R23 ;  /* 0x00000017000b7213 */ /* 0x000fe20000000000 */
[----:B0-----:R-:W-:-:S04]  /*5620*/  IMAD.MOV.U32 R2, RZ, RZ, R4 ;  /* 0x000000ffff027224 */ /* 0x001fc800078e0004 */
[----:B------:R-:W-:Y:S01]  /*5630*/  @!P3 IMAD.MOV R2, RZ, RZ, -R2 ;  /* 0x000000ffff02b224 */ /* 0x000fe200078e0a02 */
[----:B------:R-:W-:Y:S02]  /*5640*/  ISETP.GE.AND P3, PT, R23, RZ, PT ;  /* 0x000000ff1700720c */ /* 0x000fe40003f66270 */
[----:B------:R-:W3:Y:S01]  /*5650*/  LDL.LU R23, [R1+0xc4] ;  /* 0x0000c40001177983 */ /* 0x000ee20000300800 */
[----:B------:R-:W-:Y:S02]  /*5660*/  IABS R16, R28 ;  /* 0x0000001c00107213 */ /* 0x000fe40000000000 */
[----:B------:R-:W-:Y:S01]  /*5670*/  IABS R14, R29 ;  /* 0x0000001d000e7213 */ /* 0x000fe20000000000 */
[----:B------:R-:W-:-:S04]  /*5680*/  IMAD.HI.U32 R17, R5, R13, RZ ;  /* 0x0000000d05117227 */ /* 0x000fc800078e00ff */
[----:B------:R-:W-:-:S04]  /*5690*/  IMAD.HI.U32 R19, R5, R16, RZ ;  /* 0x0000001005137227 */ /* 0x000fc800078e00ff */
[----:B------:R-:W-:-:S04]  /*56a0*/  IMAD.HI.U32 R18, R5, R14, RZ ;  /* 0x0000000e05127227 */ /* 0x000fc800078e00ff */
[----:B------:R-:W-:Y:S02]  /*56b0*/  IMAD.MOV R19, RZ, RZ, -R19 ;  /* 0x000000ffff137224 */ /* 0x000fe400078e0a13 */
[----:B------:R-:W-:Y:S02]  /*56c0*/  IMAD.MOV R17, RZ, RZ, -R17 ;  /* 0x000000ffff117224 */ /* 0x000fe400078e0a11 */
[----:B------:R-:W-:Y:S02]  /*56d0*/  IMAD.MOV R18, RZ, RZ, -R18 ;  /* 0x000000ffff127224 */ /* 0x000fe400078e0a12 */
[C---:B------:R-:W-:Y:S02]  /*56e0*/  IMAD R16, R0.reuse, R19, R16 ;  /* 0x0000001300107224 */ /* 0x040fe400078e0210 */
[C---:B------:R-:W-:Y:S02]  /*56f0*/  IMAD R13, R0.reuse, R17, R13 ;  /* 0x00000011000d7224 */ /* 0x040fe400078e020d */
[C---:B------:R-:W-:Y:S01]  /*5700*/  IMAD R14, R0.reuse, R18, R14 ;  /* 0x00000012000e7224 */ /* 0x040fe200078e020e */
[----:B------:R-:W-:-:S02]  /*5710*/  ISETP.GT.U32.AND P2, PT, R0, R16, PT ;  /* 0x000000100000720c */ /* 0x000fc40003f44070 */
[C---:B------:R-:W-:Y:S02]  /*5720*/  ISETP.GT.U32.AND P6, PT, R0.reuse, R13, PT ;  /* 0x0000000d0000720c */ /* 0x040fe40003fc4070 */
[----:B------:R-:W-:-:S09]  /*5730*/  ISETP.GT.U32.AND P5, PT, R0, R14, PT ;  /* 0x0000000e0000720c */ /* 0x000fd20003fa4070 */
[--C-:B------:R-:W-:Y:S02]  /*5740*/  @!P2 IMAD.IADD R16, R16, 0x1, -R0.reuse ;  /* 0x000000011010a824 */ /* 0x100fe400078e0a00 */
[--C-:B------:R-:W-:Y:S02]  /*5750*/  @!P6 IMAD.IADD R13, R13, 0x1, -R0.reuse ;  /* 0x000000010d0de824 */ /* 0x100fe400078e0a00 */
[----:B------:R-:W-:Y:S01]  /*5760*/  @!P5 IMAD.IADD R14, R14, 0x1, -R0 ;  /* 0x000000010e0ed824 */ /* 0x000fe200078e0a00 */
[C---:B------:R-:W-:Y:S02]  /*5770*/  ISETP.GT.U32.AND P2, PT, R0.reuse, R16, PT ;  /* 0x000000100000720c */ /* 0x040fe40003f44070 */
[C---:B------:R-:W-:Y:S02]  /*5780*/  ISETP.GT.U32.AND P5, PT, R0.reuse, R13, PT ;  /* 0x0000000d0000720c */ /* 0x040fe40003fa4070 */
[----:B------:R-:W-:Y:S01]  /*5790*/  ISETP.GT.U32.AND P1, PT, R0, R14, PT ;  /* 0x0000000e0000720c */ /* 0x000fe20003f24070 */
[----:B------:R-:W-:Y:S01]  /*57a0*/  IMAD.HI.U32 R7, R5, R11, RZ ;  /* 0x0000000b05077227 */ /* 0x000fe200078e00ff */
[----:B------:R-:W-:Y:S01]  /*57b0*/  ISETP.GE.AND P4, PT, R29, RZ, PT ;  /* 0x000000ff1d00720c */ /* 0x000fe20003f86270 */
[----:B------:R0:W-:Y:S02]  /*57c0*/  STL [R1+0x9c], R2 ;  /* 0x00009c0201007387 */ /* 0x0001e40000100800 */
[----:B------:R-:W-:-:S04]  /*57d0*/  IMAD.MOV R7, RZ, RZ, -R7 ;  /* 0x000000ffff077224 */ /* 0x000fc800078e0a07 */
[--C-:B------:R-:W-:Y:S02]  /*57e0*/  @!P2 IMAD.IADD R16, R16, 0x1, -R0.reuse ;  /* 0x000000011010a824 */ /* 0x100fe400078e0a00 */
[--C-:B------:R-:W-:Y:S02]  /*57f0*/  @!P5 IMAD.IADD R13, R13, 0x1, -R0.reuse ;  /* 0x000000010d0dd824 */ /* 0x100fe400078e0a00 */
[----:B------:R-:W-:Y:S02]  /*5800*/  @!P1 IMAD.IADD R14, R14, 0x1, -R0 ;  /* 0x000000010e0e9824 */ /* 0x000fe400078e0a00 */
[----:B0-----:R-:W-:Y:S02]  /*5810*/  IMAD.MOV.U32 R2, RZ, RZ, R13 ;  /* 0x000000ffff027224 */ /* 0x001fe400078e000d */
[----:B------:R-:W-:Y:S02]  /*5820*/  IMAD R11, R0, R7, R11 ;  /* 0x00000007000b7224 */ /* 0x000fe400078e020b */
[----:B------:R-:W-:-:S02]  /*5830*/  IMAD.MOV.U32 R10, RZ, RZ, R14 ;  /* 0x000000ffff0a7224 */ /* 0x000fc400078e000e */
[----:B------:R-:W-:Y:S01]  /*5840*/  @!P0 IMAD.MOV R2, RZ, RZ, -R2 ;  /* 0x000000ffff028224 */ /* 0x000fe200078e0a02 */
[----:B------:R-:W-:Y:S01]  /*5850*/  ISETP.GT.U32.AND P5, PT, R0, R11, PT ;  /* 0x0000000b0000720c */ /* 0x000fe20003fa4070 */
[----:B------:R-:W-:Y:S01]  /*5860*/  @!P4 IMAD.MOV R10, RZ, RZ, -R10 ;  /* 0x000000ffff0ac224 */ /* 0x000fe200078e0a0a */
[----:B------:R-:W-:-:S11]  /*5870*/  ISETP.GE.AND P6, PT, R28, RZ, PT ;  /* 0x000000ff1c00720c */ /* 0x000fd60003fc6270 */
[----:B------:R-:W-:-:S05]  /*5880*/  @!P5 IMAD.IADD R11, R11, 0x1, -R0 ;  /* 0x000000010b0bd824 */ /* 0x000fca00078e0a00 */
[----:B------:R-:W-:-:S13]  /*5890*/  ISETP.GT.U32.AND P0, PT, R0, R11, PT ;  /* 0x0000000b0000720c */ /* 0x000fda0003f04070 */
[----:B------:R-:W-:Y:S01]  /*58a0*/  @!P0 IMAD.IADD R11, R11, 0x1, -R0 ;  /* 0x000000010b0b8824 */ /* 0x000fe200078e0a00 */
[----:B--2---:R-:W-:Y:S02]  /*58b0*/  IABS R8, R20 ;  /* 0x0000001400087213 */ /* 0x004fe40000000000 */
[----:B------:R-:W-:Y:S02]  /*58c0*/  ISETP.GE.AND P2, PT, R20, RZ, PT ;  /* 0x000000ff1400720c */ /* 0x000fe40003f46270 */
[----:B------:R-:W2:Y:S01]  /*58d0*/  LDL.LU R20, [R1+0xcc] ;  /* 0x0000cc0001147983 */ /* 0x000ea20000300800 */
[----:B------:R-:W-:-:S03]  /*58e0*/  IMAD.HI.U32 R6, R5, R8, RZ ;  /* 0x0000000805067227 */ /* 0x000fc600078e00ff */
[----:B------:R-:W2:Y:S01]  /*58f0*/  LDL.LU R21, [R1+0xd0] ;  /* 0x0000d00001157983 */ /* 0x000ea20000300800 */
[----:B------:R-:W-:-:S04]  /*5900*/  IMAD.MOV R6, RZ, RZ, -R6 ;  /* 0x000000ffff067224 */ /* 0x000fc800078e0a06 */
[C---:B------:R-:W-:Y:S01]  /*5910*/  IMAD R8, R0.reuse, R6, R8 ;  /* 0x0000000600087224 */ /* 0x040fe200078e0208 */
[----:B------:R0:W-:Y:S04]  /*5920*/  STL [R1+0x98], R2 ;  /* 0x0000980201007387 */ /* 0x0001e80000100800 */
[----:B------:R-:W-:Y:S01]  /*5930*/  ISETP.GT.U32.AND P1, PT, R0, R8, PT ;  /* 0x000000080000720c */ /* 0x000fe20003f24070 */
[----:B------:R1:W-:Y:S04]  /*5940*/  STL [R1+0x7c], R10 ;  /* 0x00007c0a01007387 */ /* 0x0003e80000100800 */
[----:B------:R-:W2:Y:S08]  /*5950*/  LDL.LU R15, [R1+0xd4] ;  /* 0x0000d400010f7983 */ /* 0x000eb00000300800 */
[----:B------:R-:W-:-:S05]  /*5960*/  @!P1 IMAD.IADD R8, R8, 0x1, -R0 ;  /* 0x0000000108089824 */ /* 0x000fca00078e0a00 */
[----:B------:R-:W-:Y:S01]  /*5970*/  ISETP.GT.U32.AND P1, PT, R0, R8, PT ;  /* 0x000000080000720c */ /* 0x000fe20003f24070 */
[----:B0-----:R-:W-:-:S04]  /*5980*/  IMAD.MOV.U32 R2, RZ, RZ, R16 ;  /* 0x000000ffff027224 */ /* 0x001fc800078e0010 */
[----:B------:R-:W-:Y:S02]  /*5990*/  @!P6 IMAD.MOV R2, RZ, RZ, -R2 ;  /* 0x000000ffff02e224 */ /* 0x000fe400078e0a02 */
[----:B-1----:R-:W-:-:S03]  /*59a0*/  IMAD.MOV.U32 R10, RZ, RZ, R11 ;  /* 0x000000ffff0a7224 */ /* 0x002fc600078e000b */
[----:B------:R0:W-:Y:S03]  /*59b0*/  STL [R1+0x88], R2 ;  /* 0x0000880201007387 */ /* 0x0001e60000100800 */
[----:B------:R-:W-:Y:S01]  /*59c0*/  @!P1 IMAD.IADD R8, R8, 0x1, -R0 ;  /* 0x0000000108089824 */ /* 0x000fe200078e0a00 */
[----:B------:R-:W2:Y:S01]  /*59d0*/  LDL.LU R12, [R1+0xe0] ;  /* 0x0000e000010c7983 */ /* 0x000ea20000300800 */
[----:B----4-:R-:W-:Y:S02]  /*59e0*/  IABS R6, R26 ;  /* 0x0000001a00067213 */ /* 0x010fe40000000000 */
[----:B0-----:R-:W-:Y:S01]  /*59f0*/  IMAD.MOV.U32 R2, RZ, RZ, R8 ;  /* 0x000000ffff027224 */ /* 0x001fe200078e0008 */
[----:B------:R-:W4:Y:S02]  /*5a00*/  LDL.LU R29, [R1+0xe8] ;  /* 0x0000e800011d7983 */ /* 0x000f240000300800 */
[----:B------:R-:W-:-:S04]  /*5a10*/  IMAD.HI.U32 R17, R5, R6, RZ ;  /* 0x0000000605117227 */ /* 0x000fc800078e00ff */
[----:B------:R-:W-:Y:S02]  /*5a20*/  @!P3 IMAD.MOV R10, RZ, RZ, -R10 ;  /* 0x000000ffff0ab224 */ /* 0x000fe400078e0a0a */
[----:B------:R-:W-:Y:S02]  /*5a30*/  IMAD.MOV R13, RZ, RZ, -R17 ;  /* 0x000000ffff0d7224 */ /* 0x000fe400078e0a11 */
[----:B------:R-:W-:Y:S01]  /*5a40*/  @!P2 IMAD.MOV R2, RZ, RZ, -R2 ;  /* 0x000000ffff02a224 */ /* 0x000fe200078e0a02 */
[----:B------:R-:W-:Y:S01]  /*5a50*/  STL [R1+0x84], R10 ;  /* 0x0000840a01007387 */ /* 0x000fe20000100800 */
[----:B------:R-:W-:-:S03]  /*5a60*/  IMAD R6, R0, R13, R6 ;  /* 0x0000000d00067224 */ /* 0x000fc600078e0206 */
[----:B------:R0:W-:Y:S01]  /*5a70*/  STL [R1+0x80], R2 ;  /* 0x0000800201007387 */ /* 0x0001e20000100800 */
[----:B---3--:R-:W-:-:S03]  /*5a80*/  IABS R13, R23 ;  /* 0x00000017000d7213 */ /* 0x008fc60000000000 */
[----:B------:R-:W3:Y:S01]  /*5a90*/  LDL R28, [R1+0xf8] ;  /* 0x0000f800011c7983 */ /* 0x000ee20000100800 */
[----:B------:R-:W-:-:S03]  /*5aa0*/  ISETP.GE.AND P2, PT, R23, RZ, PT ;  /* 0x000000ff1700720c */ /* 0x000fc60003f46270 */
[----:B------:R-:W4:Y:S01]  /*5ab0*/  LDL R23, [R1+0x100] ;  /* 0x0001000001177983 */ /* 0x000f220000100800 */
[----:B-----5:R-:W-:-:S05]  /*5ac0*/  IABS R4, R25 ;  /* 0x0000001900047213 */ /* 0x020fca0000000000 */
[----:B------:R-:W-:Y:S01]  /*5ad0*/  IMAD.HI.U32 R9, R5, R4, RZ ;  /* 0x0000000405097227 */ /* 0x000fe200078e00ff */
[----:B------:R-:W-:-:S03]  /*5ae0*/  IABS R7, R27 ;  /* 0x0000001b00077213 */ /* 0x000fc60000000000 */
[----:B------:R-:W-:Y:S02]  /*5af0*/  IMAD.MOV R9, RZ, RZ, -R9 ;  /* 0x000000ffff097224 */ /* 0x000fe400078e0a09 */
[----:B------:R-:W-:-:S04]  /*5b00*/  IMAD.HI.U32 R18, R5, R7, RZ ;  /* 0x0000000705127227 */ /* 0x000fc800078e00ff */
[----:B------:R-:W-:Y:S02]  /*5b10*/  IMAD R4, R0, R9, R4 ;  /* 0x0000000900047224 */ /* 0x000fe400078e0204 */
[----:B------:R-:W-:-:S03]  /*5b20*/  IMAD.MOV R18, RZ, RZ, -R18 ;  /* 0x000000ffff127224 */ /* 0x000fc600078e0a12 */
[C---:B------:R-:W-:Y:S01]  /*5b30*/  ISETP.GT.U32.AND P1, PT, R0.reuse, R4, PT ;  /* 0x000000040000720c */ /* 0x040fe20003f24070 */
[C---:B------:R-:W-:Y:S01]  /*5b40*/  IMAD R7, R0.reuse, R18, R7 ;  /* 0x0000001200077224 */ /* 0x040fe200078e0207 */
[----:B------:R-:W-:-:S04]  /*5b50*/  ISETP.GT.U32.AND P6, PT, R0, R6, PT ;  /* 0x000000060000720c */ /* 0x000fc80003fc4070 */
[----:B------:R-:W-:-:S07]  /*5b60*/  ISETP.GT.U32.AND P4, PT, R0, R7, PT ;  /* 0x000000070000720c */ /* 0x000fce0003f84070 */
[----:B------:R-:W-:-:S05]  /*5b70*/  @!P1 IMAD.IADD R4, R4, 0x1, -R0 ;  /* 0x0000000104049824 */ /* 0x000fca00078e0a00 */
[----:B------:R-:W-:Y:S01]  /*5b80*/  ISETP.GT.U32.AND P3, PT, R0, R4, PT ;  /* 0x000000040000720c */ /* 0x000fe20003f64070 */
[--C-:B------:R-:W-:Y:S02]  /*5b90*/  @!P4 IMAD.IADD R7, R7, 0x1, -R0.reuse ;  /* 0x000000010707c824 */ /* 0x100fe400078e0a00 */
[----:B------:R-:W-:Y:S02]  /*5ba0*/  @!P6 IMAD.IADD R6, R6, 0x1, -R0 ;  /* 0x000000010606e824 */ /* 0x000fe400078e0a00 */
[----:B------:R-:W-:Y:S01]  /*5bb0*/  IMAD.HI.U32 R16, R5, R13, RZ ;  /* 0x0000000d05107227 */ /* 0x000fe200078e00ff */
[----:B------:R-:W-:-:S03]  /*5bc0*/  ISETP.GT.U32.AND P6, PT, R0, R7, PT ;  /* 0x000000070000720c */ /* 0x000fc60003fc4070 */
[----:B------:R-:W-:-:S04]  /*5bd0*/  IMAD.MOV R16, RZ, RZ, -R16 ;  /* 0x000000ffff107224 */ /* 0x000fc800078e0a10 */
[--C-:B------:R-:W-:Y:S01]  /*5be0*/  @!P3 IMAD.IADD R4, R4, 0x1, -R0.reuse ;  /* 0x000000010404b824 */ /* 0x100fe200078e0a00 */
[----:B------:R-:W-:Y:S01]  /*5bf0*/  ISETP.GE.AND P5, PT, R27, RZ, PT ;  /* 0x000000ff1b00720c */ /* 0x000fe20003fa6270 */
[C---:B------:R-:W-:Y:S01]  /*5c00*/  IMAD R8, R0.reuse, R16, R13 ;  /* 0x0000001000087224 */ /* 0x040fe200078e020d */
[C---:B------:R-:W-:Y:S01]  /*5c10*/  ISETP.GT.U32.AND P1, PT, R0.reuse, R6, PT ;  /* 0x000000060000720c */ /* 0x040fe20003f24070 */
[----:B------:R-:W5:Y:S02]  /*5c20*/  LDL R27, [R1+0xfc] ;  /* 0x0000fc00011b7983 */ /* 0x000f640000100800 */
[----:B------:R-:W-:Y:S01]  /*5c30*/  @!P6 IMAD.IADD R7, R7, 0x1, -R0 ;  /* 0x000000010707e824 */ /* 0x000fe200078e0a00 */
[----:B------:R-:W-:Y:S02]  /*5c40*/  ISETP.GT.U32.AND P6, PT, R0, R8, PT ;  /* 0x000000080000720c */ /* 0x000fe40003fc4070 */
[----:B------:R-:W-:Y:S01]  /*5c50*/  ISETP.GE.AND P0, PT, R26, RZ, PT ;  /* 0x000000ff1a00720c */ /* 0x000fe20003f06270 */
[----:B0-----:R-:W-:Y:S01]  /*5c60*/  IMAD.MOV.U32 R2, RZ, RZ, R7 ;  /* 0x000000ffff027224 */ /* 0x001fe200078e0007 */
[----:B------:R-:W-:-:S03]  /*5c70*/  ISETP.GE.AND P4, PT, R25, RZ, PT ;  /* 0x000000ff1900720c */ /* 0x000fc60003f86270 */
[----:B------:R-:W-:Y:S02]  /*5c80*/  @!P5 IMAD.MOV R2, RZ, RZ, -R2 ;  /* 0x000000ffff02d224 */ /* 0x000fe400078e0a02 */
[----:B------:R-:W-:-:S03]  /*5c90*/  @!P1 IMAD.IADD R6, R6, 0x1, -R0 ;  /* 0x0000000106069824 */ /* 0x000fc600078e0a00 */
[----:B------:R0:W-:Y:S01]  /*5ca0*/  STL [R1+0x44], R2 ;  /* 0x0000440201007387 */ /* 0x0001e20000100800 */
[----:B------:R-:W-:Y:S02]  /*5cb0*/  @!P6 IMAD.IADD R8, R8, 0x1, -R0 ;  /* 0x000000010808e824 */ /* 0x000fe400078e0a00 */
[----:B------:R-:W-:-:S03]  /*5cc0*/  @!P0 IMAD.MOV R6, RZ, RZ, -R6 ;  /* 0x000000ffff068224 */ /* 0x000fc600078e0a06 */
[----:B------:R-:W-:Y:S01]  /*5cd0*/  ISETP.GT.U32.AND P5, PT, R0, R8, PT ;  /* 0x000000080000720c */ /* 0x000fe20003fa4070 */
[----:B0-----:R-:W-:-:S04]  /*5ce0*/  IMAD.MOV.U32 R2, RZ, RZ, R4 ;  /* 0x000000ffff027224 */ /* 0x001fc800078e0004 */
[----:B------:R-:W-:-:S08]  /*5cf0*/  @!P4 IMAD.MOV R2, RZ, RZ, -R2 ;  /* 0x000000ffff02c224 */ /* 0x000fd000078e0a02 */
[----:B------:R-:W-:Y:S01]  /*5d00*/  @!P5 IMAD.IADD R8, R8, 0x1, -R0 ;  /* 0x000000010808d824 */ /* 0x000fe200078e0a00 */
[----:B------:R-:W-:Y:S02]  /*5d10*/  IABS R26, R3 ;  /* 0x00000003001a7213 */ /* 0x000fe40000000000 */
[----:B--2---:R-:W-:Y:S02]  /*5d20*/  IABS R9, R20 ;  /* 0x0000001400097213 */ /* 0x004fe40000000000 */
[----:B------:R-:W-:-:S03]  /*5d30*/  IABS R14, R21 ;  /* 0x00000015000e7213 */ /* 0x000fc60000000000 */
[----:B------:R-:W-:-:S04]  /*5d40*/  IMAD.HI.U32 R17, R5, R9, RZ ;  /* 0x0000000905117227 */ /* 0x000fc800078e00ff */
[----:B------:R-:W-:Y:S02]  /*5d50*/  IMAD.MOV R17, RZ, RZ, -R17 ;  /* 0x000000ffff117224 */ /* 0x000fe400078e0a11 */
[----:B------:R-:W-:-:S04]  /*5d60*/  IMAD.HI.U32 R11, R5, R14, RZ ;  /* 0x0000000e050b7227 */ /* 0x000fc800078e00ff */
[----:B------:R-:W-:Y:S02]  /*5d70*/  IMAD R9, R0, R17, R9 ;  /* 0x0000001100097224 */ /* 0x000fe400078e0209 */
[----:B------:R-:W-:Y:S01]  /*5d80*/  IMAD.MOV R11, RZ, RZ, -R11 ;  /* 0x000000ffff0b7224 */ /* 0x000fe200078e0a0b */
[----:B------:R-:W-:-:S03]  /*5d90*/  IABS R18, R15 ;  /* 0x0000000f00127213 */ /* 0x000fc60000000000 */
        /* <DEDUP_REMOVED lines=8> */
[----:B------:R-:W2:Y:S01]  /*5e20*/  LDL R20, [R1+0x104] ;  /* 0x0001040001147983 */ /* 0x000ea20000100800 */
[----:B------:R-:W-:-:S08]  /*5e30*/  ISETP.GT.U32.AND P0, PT, R0, R9, PT ;  /* 0x000000090000720c */ /* 0x000fd00003f04070 */
[--C-:B------:R-:W-:Y:S01]  /*5e40*/  @!P3 IMAD.IADD R18, R18, 0x1, -R0.reuse ;  /* 0x000000011212b824 */ /* 0x100fe200078e0a00 */
[----:B------:R-:W-:Y:S04]  /*5e50*/  STL [R1+0x64], R6 ;  /* 0x0000640601007387 */ /* 0x000fe80000100800 */
[----:B------:R-:W-:Y:S01]  /*5e60*/  ISETP.GT.U32.AND P3, PT, R0, R18, PT ;  /* 0x000000120000720c */ /* 0x000fe20003f64070 */
[----:B------:R0:W-:Y:S01]  /*5e70*/  STL [R1+0x68], R2 ;  /* 0x0000680201007387 */ /* 0x0001e20000100800 */
[----:B------:R-:W-:Y:S01]  /*5e80*/  @!P0 IMAD.IADD R9, R9, 0x1, -R0 ;  /* 0x0000000109098824 */ /* 0x000fe200078e0a00 */
[----:B------:R-:W-:Y:S02]  /*5e90*/  IABS R25, R12 ;  /* 0x0000000c00197213 */ /* 0x000fe40000000000 */
[----:B0-----:R-:W2:Y:S04]  /*5ea0*/  LDL.LU R2, [R1+0x10c] ;  /* 0x00010c0001027983 */ /* 0x001ea80000300800 */
[----:B------:R-:W2:Y:S04]  /*5eb0*/  LDL.LU R22, [R1+0x110] ;  /* 0x0001100001167983 */ /* 0x000ea80000300800 */
[----:B------:R-:W2:Y:S01]  /*5ec0*/  LDL.LU R10, [R1+0x114] ;  /* 0x00011400010a7983 */ /* 0x000ea20000300800 */
[----:B------:R-:W-:Y:S01]  /*5ed0*/  ISETP.GE.AND P0, PT, R12, RZ, PT ;  /* 0x000000ff0c00720c */ /* 0x000fe20003f06270 */
[----:B------:R-:W-:-:S02]  /*5ee0*/  IMAD.MOV.U32 R12, RZ, RZ, R8 ;  /* 0x000000ffff0c7224 */ /* 0x000fc400078e0008 */
[----:B------:R-:W-:Y:S02]  /*5ef0*/  @!P3 IMAD.IADD R18, R18, 0x1, -R0 ;  /* 0x000000011212b824 */ /* 0x000fe400078e0a00 */
[----:B------:R-:W-:Y:S01]  /*5f00*/  @!P2 IMAD.MOV R12, RZ, RZ, -R12 ;  /* 0x000000ffff0ca224 */ /* 0x000fe200078e0a0c */
[----:B------:R-:W-:Y:S02]  /*5f10*/  ISETP.GE.AND P4, PT, R21, RZ, PT ;  /* 0x000000ff1500720c */ /* 0x000fe40003f86270 */
[----:B----4-:R-:W-:Y:S02]  /*5f20*/  IABS R11, R23 ;  /* 0x00000017000b7213 */ /* 0x010fe40000000000 */
[----:B------:R-:W4:Y:S04]  /*5f30*/  LDL R23, [R1+0x108] ;  /* 0x0001080001177983 */ /* 0x000f280000100800 */
[----:B------:R0:W-:Y:S04]  /*5f40*/  STL [R1+0x420c], R18 ;  /* 0x00420c1201007387 */ /* 0x0001e80000100800 */
[----:B------:R-:W4:Y:S01]  /*5f50*/  LDL.LU R24, [R1+0x118] ;  /* 0x0001180001187983 */ /* 0x000f220000300800 */
[----:B0-----:R-:W-:-:S03]  /*5f60*/  IMAD.MOV.U32 R18, RZ, RZ, R3 ;  /* 0x000000ffff127224 */ /* 0x001fc600078e0003 */
[----:B------:R-:W4:Y:S04]  /*5f70*/  LDL.LU R3, [R1+0x11c] ;  /* 0x00011c0001037983 */ /* 0x000f280000300800 */
[----:B------:R0:W-:Y:S04]  /*5f80*/  STL [R1+0x34], R12 ;  /* 0x0000340c01007387 */ /* 0x0001e80000100800 */
[----:B------:R-:W4:Y:S01]  /*5f90*/  LDL.LU R21, [R1+0x120] ;  /* 0x0001200001157983 */ /* 0x000f220000300800 */
[----:B------:R-:W-:-:S03]  /*5fa0*/  ISETP.GE.AND P5, PT, R15, RZ, PT ;  /* 0x000000ff0f00720c */ /* 0x000fc60003fa6270 */
[----:B------:R-:W4:Y:S04]  /*5fb0*/  LDL.LU R15, [R1+0x124] ;  /* 0x00012400010f7983 */ /* 0x000f280000300800 */
[----:B0-----:R-:W4:Y:S01]  /*5fc0*/  LDL R12, [R1+0x178c] ;  /* 0x00178c00010c7983 */ /* 0x001f220000100800 */
[----:B------:R-:W-:Y:S01]  /*5fd0*/  ISETP.GT.U32.AND P6, PT, R0, R14, PT ;  /* 0x0000000e0000720c */ /* 0x000fe20003fc4070 */
[----:B------:R-:W-:-:S12]  /*5fe0*/  IMAD.HI.U32 R7, R5, R25, RZ ;  /* 0x0000001905077227 */ /* 0x000fd800078e00ff */
[----:B------:R-:W-:-:S05]  /*5ff0*/  @!P6 IMAD.IADD R14, R14, 0x1, -R0 ;  /* 0x000000010e0ee824 */ /* 0x000fca00078e0a00 */
[----:B------:R-:W-:Y:S01]  /*6000*/  ISETP.GT.U32.AND P6, PT, R0, R14, PT ;  /* 0x0000000e0000720c */ /* 0x000fe20003fc4070 */
[----:B------:R-:W-:Y:S01]  /*6010*/  IMAD.MOV R7, RZ, RZ, -R7 ;  /* 0x000000ffff077224 */ /* 0x000fe200078e0a07 */
[----:B------:R-:W-:-:S03]  /*6020*/  IABS R16, R29 ;  /* 0x0000001d00107213 */ /* 0x000fc60000000000 */
[----:B------:R-:W-:Y:S02]  /*6030*/  IMAD R25, R0, R7, R25 ;  /* 0x0000000700197224 */ /* 0x000fe400078e0219 */
[----:B------:R-:W-:-:S06]  /*6040*/  IMAD.HI.U32 R6, R5, R16, RZ ;  /* 0x0000001005067227 */ /* 0x000fcc00078e00ff */
[----:B------:R-:W-:Y:S01]  /*6050*/  @!P6 IMAD.IADD R14, R14, 0x1, -R0 ;  /* 0x000000010e0ee824 */ /* 0x000fe200078e0a00 */
[----:B------:R-:W-:Y:S01]  /*6060*/  ISETP.GT.U32.AND P6, PT, R0, R25, PT ;  /* 0x000000190000720c */ /* 0x000fe20003fc4070 */
[----:B------:R-:W-:Y:S02]  /*6070*/  IMAD.MOV R6, RZ, RZ, -R6 ;  /* 0x000000ffff067224 */ /* 0x000fe400078e0a06 */
[----:B------:R-:W-:-:S04]  /*6080*/  IMAD.HI.U32 R4, R5, R26, RZ ;  /* 0x0000001a05047227 */ /* 0x000fc800078e00ff */
[----:B------:R-:W-:Y:S02]  /*6090*/  IMAD R16, R0, R6, R16 ;  /* 0x0000000600107224 */ /* 0x000fe400078e0210 */
[----:B------:R-:W-:-:S04]  /*60a0*/  IMAD.MOV R4, RZ, RZ, -R4 ;  /* 0x000000ffff047224 */ /* 0x000fc800078e0a04 */
[----:B------:R-:W-:Y:S01]  /*60b0*/  @!P6 IMAD.IADD R25, R25, 0x1, -R0 ;  /* 0x000000011919e824 */ /* 0x000fe200078e0a00 */
[C---:B------:R-:W-:Y:S01]  /*60c0*/  ISETP.GT.U32.AND P6, PT, R0.reuse, R16, PT ;  /* 0x000000100000720c */ /* 0x040fe20003fc4070 */
[----:B------:R-:W-:-:S05]  /*60d0*/  IMAD R26, R0, R4, R26 ;  /* 0x00000004001a7224 */ /* 0x000fca00078e021a */
[----:B------:R-:W-:Y:S01]  /*60e0*/  ISETP.GT.U32.AND P3, PT, R0, R26, PT ;  /* 0x0000001a0000720c */ /* 0x000fe20003f64070 */
[----:B------:R-:W-:-:S06]  /*60f0*/  IMAD.HI.U32 R7, R5, R11, RZ ;  /* 0x0000000b05077227 */ /* 0x000fcc00078e00ff */
[----:B------:R-:W-:Y:S01]  /*6100*/  @!P6 IMAD.IADD R16, R16, 0x1, -R0 ;  /* 0x000000011010e824 */ /* 0x000fe200078e0a00 */
[----:B-----5:R-:W-:-:S04]  /*6110*/  IABS R4, R27 ;  /* 0x0000001b00047213 */ /* 0x020fc80000000000 */
[----:B------:R-:W-:Y:S01]  /*6120*/  ISETP.GT.U32.AND P6, PT, R0, R16, PT ;  /* 0x000000100000720c */ /* 0x000fe20003fc4070 */
[----:B------:R-:W-:Y:S02]  /*6130*/  @!P3 IMAD.IADD R26, R26, 0x1, -R0 ;  /* 0x000000011a1ab824 */ /* 0x000fe400078e0a00 */
[----:B------:R-:W-:Y:S01]  /*6140*/  IMAD.MOV R7, RZ, RZ, -R7 ;  /* 0x000000ffff077224 */ /* 0x000fe200078e0a07 */
[----:B---3--:R-:W-:Y:S01]  /*6150*/  IABS R19, R28 ;  /* 0x0000001c00137213 */ /* 0x008fe20000000000 */
[----:B------:R-:W-:Y:S01]  /*6160*/  IMAD.HI.U32 R17, R5, R4, RZ ;  /* 0x0000000405117227 */ /* 0x000fe200078e00ff */
[----:B------:R-:W-:-:S03]  /*6170*/  ISETP.GT.U32.AND P2, PT, R0, R26, PT ;  /* 0x0000001a0000720c */ /* 0x000fc60003f44070 */
[----:B------:R-:W-:Y:S02]  /*6180*/  IMAD R11, R0, R7, R11 ;  /* 0x00000007000b7224 */ /* 0x000fe400078e020b */
[----:B------:R-:W-:Y:S02]  /*6190*/  IMAD.MOV R8, RZ, RZ, -R17 ;  /* 0x000000ffff087224 */ /* 0x000fe400078e0a11 */
[----:B------:R-:W-:-:S04]  /*61a0*/  IMAD.HI.U32 R13, R5, R19, RZ ;  /* 0x00000013050d7227 */ /* 0x000fc800078e00ff */
[----:B------:R-:W-:Y:S01]  /*61b0*/  @!P6 IMAD.IADD R16, R16, 0x1, -R0 ;  /* 0x000000011010e824 */ /* 0x000fe200078e0a00 */
[C---:B------:R-:W-:Y:S01]  /*61c0*/  ISETP.GT.U32.AND P6, PT, R0.reuse, R11, PT ;  /* 0x0000000b0000720c */ /* 0x040fe20003fc4070 */
[----:B------:R-:W-:Y:S02]  /*61d0*/  IMAD R4, R0, R8, R4 ;  /* 0x0000000800047224 */ /* 0x000fe400078e0204 */
[----:B------:R-:W-:Y:S02]  /*61e0*/  IMAD.MOV R13, RZ, RZ, -R13 ;  /* 0x000000ffff0d7224 */ /* 0x000fe400078e0a0d */
[----:B------:R-:W-:Y:S01]  /*61f0*/  @!P2 IMAD.IADD R26, R26, 0x1, -R0 ;  /* 0x000000011a1aa824 */ /* 0x000fe200078e0a00 */
[C---:B------:R-:W-:Y:S01]  /*6200*/  ISETP.GT.U32.AND P2, PT, R0.reuse, R4, PT ;  /* 0x000000040000720c */ /* 0x040fe20003f44070 */
[----:B------:R-:W-:-:S06]  /*6210*/  IMAD R19, R0, R13, R19 ;  /* 0x0000000d00137224 */ /* 0x000fcc00078e0213 */
[----:B------:R-:W-:Y:S01]  /*6220*/  @!P6 IMAD.IADD R11, R11, 0x1, -R0 ;  /* 0x000000010b0be824 */ /* 0x000fe200078e0a00 */
[----:B------:R-:W-:-:S05]  /*6230*/  ISETP.GE.AND P6, PT, R29, RZ, PT ;  /* 0x000000ff1d00720c */ /* 0x000fca0003fc6270 */
[----:B------:R-:W-:Y:S01]  /*6240*/  @!P2 IMAD.IADD R4, R4, 0x1, -R0 ;  /* 0x000000010404a824 */ /* 0x000fe200078e0a00 */
[----:B------:R-:W-:Y:S02]  /*6250*/  ISETP.GE.AND P2, PT, R18, RZ, PT ;  /* 0x000000ff1200720c */ /* 0x000fe40003f46270 */
[----:B--2---:R-:W-:-:S05]  /*6260*/  IABS R20, R20 ;  /* 0x0000001400147213 */ /* 0x004fca0000000000 */
[----:B------:R-:W-:-:S04]  /*6270*/  IMAD.HI.U32 R6, R5, R20, RZ ;  /* 0x0000001405067227 */ /* 0x000fc800078e00ff */
[----:B------:R-:W-:-:S04]  /*6280*/  IMAD.MOV R6, RZ, RZ, -R6 ;  /* 0x000000ffff067224 */ /* 0x000fc800078e0a06 */
[----:B------:R-:W-:Y:S01]  /*6290*/  IMAD R20, R0, R6, R20 ;  /* 0x0000000600147224 */ /* 0x000fe200078e0214 */
[----:B------:R-:W-:Y:S02]  /*62a0*/  IABS R8, R2 ;  /* 0x0000000200087213 */ /* 0x000fe40000000000 */
[----:B------:R-:W-:Y:S02]  /*62b0*/  IABS R28, R10 ;  /* 0x0000000a001c7213 */ /* 0x000fe40000000000 */
[----:B------:R-:W-:-:S03]  /*62c0*/  IABS R7, R22 ;  /* 0x0000001600077213 */ /* 0x000fc60000000000 */
[----:B------:R-:W-:-:S04]  /*62d0*/  IMAD.HI.U32 R13, R5, R28, RZ ;  /* 0x0000001c050d7227 */ /* 0x000fc800078e00ff */
[----:B------:R-:W-:Y:S02]  /*62e0*/  IMAD.MOV R13, RZ, RZ, -R13 ;  /* 0x000000ffff0d7224 */ /* 0x000fe400078e0a0d */
[----:B------:R-:W-:Y:S01]  /*62f0*/  IMAD.HI.U32 R17, R5, R7, RZ ;  /* 0x0000000705117227 */ /* 0x000fe200078e00ff */
[----:B----4-:R-:W-:-:S05]  /*6300*/  IABS R6, R23 ;  /* 0x0000001700067213 */ /* 0x010fca0000000000 */
[----:B------:R-:W-:-:S04]  /*6310*/  IMAD.HI.U32 R27, R5, R6, RZ ;  /* 0x00000006051b7227 */ /* 0x000fc800078e00ff */
[----:B------:R-:W-:Y:S02]  /*6320*/  IMAD.MOV R27, RZ, RZ, -R27 ;  /* 0x000000ffff1b7224 */ /* 0x000fe400078e0a1b */
[----:B------:R-:W-:-:S04]  /*6330*/  IMAD.HI.U32 R23, R5, R8, RZ ;  /* 0x0000000805177227 */ /* 0x000fc800078e00ff */
[C---:B------:R-:W-:Y:S01]  /*6340*/  IMAD R6, R0.reuse, R27, R6 ;  /* 0x0000001b00067224 */ /* 0x040fe200078e0206 */
[----:B------:R-:W-:Y:S01]  /*6350*/  IABS R27, R24 ;  /* 0x00000018001b7213 */ /* 0x000fe20000000000 */
[C---:B------:R-:W-:Y:S01]  /*6360*/  IMAD R28, R0.reuse, R13, R28 ;  /* 0x0000000d001c7224 */ /* 0x040fe200078e021c */
[----:B------:R-:W-:Y:S01]  /*6370*/  IABS R29, R3 ;  /* 0x00000003001d7213 */ /* 0x000fe20000000000 */
[----:B------:R0:W-:Y:S01]  /*6380*/  STL [R1+0x4204], R2 ;  /* 0x0042040201007387 */ /* 0x0001e20000100800 */
[----:B------:R-:W-:Y:S02]  /*6390*/  IMAD.MOV R23, RZ, RZ, -R23 ;  /* 0x000000ffff177224 */ /* 0x000fe400078e0a17 */
[----:B------:R-:W-:Y:S01]  /*63a0*/  IMAD.MOV R17, RZ, RZ, -R17 ;  /* 0x000000ffff117224 */ /* 0x000fe200078e0a11 */
[----:B------:R-:W-:Y:S01]  /*63b0*/  IABS R13, R21 ;  /* 0x00000015000d7213 */ /* 0x000fe20000000000 */
[----:B------:R-:W-:Y:S01]  /*63c0*/  STL [R1+0x4208], R22 ;  /* 0x0042081601007387 */ /* 0x000fe20000100800 */
[----:B------:R-:W-:-:S03]  /*63d0*/  IMAD R8, R0, R23, R8 ;  /* 0x0000001700087224 */ /* 0x000fc600078e0208 */
[----:B------:R1:W-:Y:S01]  /*63e0*/  STL [R1+0x4210], R10 ;  /* 0x0042100a01007387 */ /* 0x0003e20000100800 */
[----:B0-----:R-:W-:Y:S01]  /*63f0*/  IMAD.HI.U32 R2, R5, R27, RZ ;  /* 0x0000001b05027227 */ /* 0x001fe200078e00ff */
[----:B------:R-:W-:-:S03]  /*6400*/  IABS R23, R15 ;  /* 0x0000000f00177213 */ /* 0x000fc60000000000 */
[----:B------:R-:W-:-:S04]  /*6410*/  IMAD.HI.U32 R18, R5, R13, RZ ;  /* 0x0000000d05127227 */ /* 0x000fc800078e00ff */
[----:B-1----:R-:W-:-:S04]  /*6420*/  IMAD.HI.U32 R10, R5, R29, RZ ;  /* 0x0000001d050a7227 */ /* 0x002fc800078e00ff */
[C---:B------:R-:W-:Y:S01]  /*6430*/  IMAD R7, R0.reuse, R17, R7 ;  /* 0x0000001100077224 */ /* 0x040fe200078e0207 */
[----:B------:R-:W-:Y:S01]  /*6440*/  IABS R17, R12 ;  /* 0x0000000c00117213 */ /* 0x000fe20000000000 */
[----:B------:R-:W-:Y:S02]  /*6450*/  IMAD.MOV R2, RZ, RZ, -R2 ;  /* 0x000000ffff027224 */ /* 0x000fe400078e0a02 */
[----:B------:R-:W-:Y:S02]  /*6460*/  IMAD.MOV R10, RZ, RZ, -R10 ;  /* 0x000000ffff0a7224 */ /* 0x000fe400078e0a0a */
[----:B------:R-:W-:Y:S02]  /*6470*/  IMAD.MOV R18, RZ, RZ, -R18 ;  /* 0x000000ffff127224 */ /* 0x000fe400078e0a12 */
[----:B------:R-:W-:Y:S02]  /*6480*/  IMAD R27, R0, R2, R27 ;  /* 0x00000002001b7224 */ /* 0x000fe400078e021b */
[----:B------:R-:W-:-:S04]  /*6490*/  IMAD.HI.U32 R22, R5, R23, RZ ;  /* 0x0000001705167227 */ /* 0x000fc800078e00ff */
[----:B------:R-:W-:-:S04]  /*64a0*/  IMAD.HI.U32 R2, R5, R17, RZ ;  /* 0x0000001105027227 */ /* 0x000fc800078e00ff */
[C---:B------:R-:W-:Y:S02]  /*64b0*/  IMAD R5, R0.reuse, R10, R29 ;  /* 0x0000000a00057224 */ /* 0x040fe400078e021d */
[----:B------:R-:W2:Y:S01]  /*64c0*/  LDL.LU R10, [R1+0x4210] ;  /* 0x00421000010a7983 */ /* 0x000ea20000300800 */
[----:B------:R-:W-:-:S03]  /*64d0*/  IMAD R13, R0, R18, R13 ;  /* 0x00000012000d7224 */ /* 0x000fc600078e020d */
[----:B------:R-:W3:Y:S01]  /*64e0*/  LDL.LU R18, [R1+0x420c] ;  /* 0x00420c0001127983 */ /* 0x000ee20000300800 */
[C---:B------:R-:W-:Y:S01]  /*64f0*/  ISETP.GT.U32.AND P3, PT, R0.reuse, R25, PT ;  /* 0x000000190000720c */ /* 0x040fe20003f64070 */
[----:B------:R-:W-:Y:S02]  /*6500*/  IMAD.MOV R22, RZ, RZ, -R22 ;  /* 0x000000ffff167224 */ /* 0x000fe400078e0a16 */
[----:B------:R-:W-:Y:S02]  /*6510*/  @!P1 IMAD.MOV R9, RZ, RZ, -R9 ;  /* 0x000000ffff099224 */ /* 0x000fe400078e0a09 */
[----:B------:R-:W-:Y:S02]  /*6520*/  IMAD R23, R0, R22, R23 ;  /* 0x0000001600177224 */ /* 0x000fe400078e0217 */
[----:B------:R-:W-:Y:S01]  /*6530*/  @!P4 IMAD.MOV R14, RZ, RZ, -R14 ;  /* 0x000000ffff0ec224 */ /* 0x000fe200078e0a0e */
[----:B------:R-:W4:Y:S01]  /*6540*/  LDL.LU R22, [R1+0x4208] ;  /* 0x0042080001167983 */ /* 0x000f220000300800 */
[----:B------:R-:W-:-:S03]  /*6550*/  IMAD.MOV R29, RZ, RZ, -R2 ;  /* 0x000000ffff1d7224 */ /* 0x000fc600078e0a02 */
[----:B------:R-:W5:Y:S01]  /*6560*/  LDL.LU R2, [R1+0x4204] ;  /* 0x0042040001027983 */ /* 0x000f620000300800 */
[----:B------:R-:W-:-:S03]  /*6570*/  @!P3 IMAD.IADD R25, R25, 0x1, -R0 ;  /* 0x000000011919b824 */ /* 0x000fc600078e0a00 */
[----:B------:R0:W-:Y:S01]  /*6580*/  STL [R1+0x41a0], R9 ;  /* 0x0041a00901007387 */ /* 0x0001e20000100800 */
[----:B------:R-:W-:Y:S02]  /*6590*/  @!P0 IMAD.MOV R25, RZ, RZ, -R25 ;  /* 0x000000ffff198224 */ /* 0x000fe400078e0a19 */
[----:B------:R-:W-:Y:S01]  /*65a0*/  @!P2 IMAD.MOV R26, RZ, RZ, -R26 ;  /* 0x000000ffff1aa224 */ /* 0x000fe200078e0a1a */
[----:B0-----:R-:W2:Y:S04]  /*65b0*/  LDL.LU R9, [R1+0x108] ;  /* 0x0001080001097983 */ /* 0x001ea80000300800 */
[----:B------:R0:W-:Y:S04]  /*65c0*/  STL [R1+0x41a4], R14 ;  /* 0x0041a40e01007387 */ /* 0x0001e80000100800 */
[----:B0-----:R-:W4:Y:S01]  /*65d0*/  LDL.LU R14, [R1+0x104] ;  /* 0x00010400010e7983 */ /* 0x001f220000300800 */
[----:B------:R-:W-:-:S13]  /*65e0*/  ISETP.GT.U32.AND P3, PT, R0, R19, PT ;  /* 0x000000130000720c */ /* 0x000fda0003f64070 */
[----:B------:R-:W-:Y:S02]  /*65f0*/  @!P3 IMAD.IADD R19, R19, 0x1, -R0 ;  /* 0x000000011313b824 */ /* 0x000fe400078e0a00 */
[----:B---3--:R-:W-:-:S05]  /*6600*/  @!P5 IMAD.MOV R18, RZ, RZ, -R18 ;  /* 0x000000ffff12d224 */ /* 0x008fca00078e0a12 */
[----:B------:R0:W-:Y:S04]  /*6610*/  STL [R1+0x41a8], R18 ;  /* 0x0041a81201007387 */ /* 0x0001e80000100800 */
[----:B0-----:R-:W3:Y:S04]  /*6620*/  LDL.LU R18, [R1+0x100] ;  /* 0x0001000001127983 */ /* 0x001ee80000300800 */
[----:B------:R0:W-:Y:S04]  /*6630*/  STL [R1+0x41ac], R25 ;  /* 0x0041ac1901007387 */ /* 0x0001e80000100800 */
[----:B0-----:R-:W3:Y:S04]  /*6640*/  LDL.LU R25, [R1+0xfc] ;  /* 0x0000fc0001197983 */ /* 0x001ee80000300800 */
[----:B------:R0:W-:Y:S04]  /*6650*/  STL [R1+0x41b0], R26 ;  /* 0x0041b01a01007387 */ /* 0x0001e80000100800 */
[----:B0-----:R-:W3:Y:S01]  /*6660*/  LDL.LU R26, [R1+0xf8] ;  /* 0x0000f800011a7983 */ /* 0x001ee20000300800 */
[----:B------:R-:W-:-:S13]  /*6670*/  ISETP.GT.U32.AND P3, PT, R0, R20, PT ;  /* 0x000000140000720c */ /* 0x000fda0003f64070 */
[----:B------:R-:W-:Y:S01]  /*6680*/  @!P3 IMAD.IADD R20, R20, 0x1, -R0 ;  /* 0x000000011414b824 */ /* 0x000fe200078e0a00 */
[----:B------:R-:W-:-:S13]  /*6690*/  ISETP.GT.U32.AND P3, PT, R0, R6, PT ;  /* 0x000000060000720c */ /* 0x000fda0003f64070 */
[----:B------:R-:W-:Y:S01]  /*66a0*/  @!P3 IMAD.IADD R6, R6, 0x1, -R0 ;  /* 0x000000010606b824 */ /* 0x000fe200078e0a00 */
[C---:B------:R-:W-:Y:S02]  /*66b0*/  ISETP.GT.U32.AND P3, PT, R0.reuse, R8, PT ;  /* 0x000000080000720c */ /* 0x040fe40003f64070 */
[C---:B------:R-:W-:Y:S02]  /*66c0*/  ISETP.GT.U32.AND P1, PT, R0.reuse, R19, PT ;  /* 0x000000130000720c */ /* 0x040fe40003f24070 */
[----:B------:R-:W-:-:S09]  /*66d0*/  ISETP.GT.U32.AND P4, PT, R0, R11, PT ;  /* 0x0000000b0000720c */ /* 0x000fd20003f84070 */
[--C-:B------:R-:W-:Y:S01]  /*66e0*/  @!P3 IMAD.IADD R8, R8, 0x1, -R0.reuse ;  /* 0x000000010808b824 */ /* 0x100fe200078e0a00 */
[C---:B------:R-:W-:Y:S02]  /*66f0*/  ISETP.GT.U32.AND P3, PT, R0.reuse, R4, PT ;  /* 0x000000040000720c */ /* 0x040fe40003f64070 */
[C---:B------:R-:W-:Y:S02]  /*6700*/  ISETP.GT.U32.AND P0, PT, R0.reuse, R20, PT ;  /* 0x000000140000720c */ /* 0x040fe40003f04070 */
[C---:B------:R-:W-:Y:S02]  /*6710*/  ISETP.GT.U32.AND P2, PT, R0.reuse, R6, PT ;  /* 0x000000060000720c */ /* 0x040fe40003f44070 */
[C---:B------:R-:W-:Y:S01]  /*6720*/  ISETP.GT.U32.AND P5, PT, R0.reuse, R8, PT ;  /* 0x000000080000720c */ /* 0x040fe20003fa4070 */
[--C-:B------:R-:W-:Y:S01]  /*6730*/  @!P1 IMAD.IADD R19, R19, 0x1, -R0.reuse ;  /* 0x0000000113139824 */ /* 0x100fe200078e0a00 */
[C---:B------:R-:W-:Y:S01]  /*6740*/  ISETP.GT.U32.AND P1, PT, R0.reuse, R28, PT ;  /* 0x0000001c0000720c */ /* 0x040fe20003f24070 */
[----:B------:R-:W-:Y:S01]  /*6750*/  @!P4 IMAD.IADD R11, R11, 0x1, -R0 ;  /* 0x000000010b0bc824 */ /* 0x000fe200078e0a00 */
[----:B------:R-:W-:-:S03]  /*6760*/  ISETP.GT.U32.AND P4, PT, R0, R5, PT ;  /* 0x000000050000720c */ /* 0x000fc60003f84070 */
[----:B------:R-:W-:Y:S01]  /*6770*/  @!P3 IMAD.IADD R4, R4, 0x1, -R0 ;  /* 0x000000010404b824 */ /* 0x000fe200078e0a00 */
[C---:B------:R-:W-:Y:S01]  /*6780*/  ISETP.GT.U32.AND P3, PT, R0.reuse, R27, PT ;  /* 0x0000001b0000720c */ /* 0x040fe20003f64070 */
[----:B------:R-:W-:Y:S01]  /*6790*/  @!P6 IMAD.MOV R16, RZ, RZ, -R16 ;  /* 0x000000ffff10e224 */ /* 0x000fe200078e0a10 */
[----:B------:R-:W-:Y:S01]  /*67a0*/  ISETP.GT.U32.AND P6, PT, R0, R7, PT ;  /* 0x000000070000720c */ /* 0x000fe20003fc4070 */
[--C-:B------:R-:W-:Y:S01]  /*67b0*/  @!P0 IMAD.IADD R20, R20, 0x1, -R0.reuse ;  /* 0x0000000114148824 */ /* 0x100fe200078e0a00 */
[----:B------:R-:W-:Y:S01]  /*67c0*/  ISETP.GT.U32.AND P0, PT, R0, R13, PT ;  /* 0x0000000d0000720c */ /* 0x000fe20003f04070 */
[--C-:B------:R-:W-:Y:S01]  /*67d0*/  @!P2 IMAD.IADD R6, R6, 0x1, -R0.reuse ;  /* 0x000000010606a824 */ /* 0x100fe200078e0a00 */
[----:B------:R-:W-:Y:S01]  /*67e0*/  ISETP.GT.U32.AND P2, PT, R0, R23, PT ;  /* 0x000000170000720c */ /* 0x000fe20003f44070 */
[--C-:B------:R-:W-:Y:S02]  /*67f0*/  @!P5 IMAD.IADD R8, R8, 0x1, -R0.reuse ;  /* 0x000000010808d824 */ /* 0x100fe400078e0a00 */
[----:B------:R-:W-:-:S02]  /*6800*/  @!P1 IMAD.IADD R28, R28, 0x1, -R0 ;  /* 0x000000011c1c9824 */ /* 0x000fc400078e0a00 */
[----:B------:R-:W-:Y:S02]  /*6810*/  IMAD R17, R0, R29, R17 ;  /* 0x0000001d00117224 */ /* 0x000fe400078e0211 */
[--C-:B------:R-:W-:Y:S02]  /*6820*/  @!P3 IMAD.IADD R27, R27, 0x1, -R0.reuse ;  /* 0x000000011b1bb824 */ /* 0x100fe400078e0a00 */
[--C-:B------:R-:W-:Y:S01]  /*6830*/  @!P4 IMAD.IADD R5, R5, 0x1, -R0.reuse ;  /* 0x000000010505c824 */ /* 0x100fe200078e0a00 */
[----:B----4-:R-:W-:Y:S01]  /*6840*/  ISETP.GE.AND P4, PT, R14, RZ, PT ;  /* 0x000000ff0e00720c */ /* 0x010fe20003f86270 */
[--C-:B------:R-:W-:Y:S01]  /*6850*/  @!P6 IMAD.IADD R7, R7, 0x1, -R0.reuse ;  /* 0x000000010707e824 */ /* 0x100fe200078e0a00 */
[----:B------:R-:W-:Y:S01]  /*6860*/  ISETP.GT.U32.AND P6, PT, R0, R17, PT ;  /* 0x000000110000720c */ /* 0x000fe20003fc4070 */
[--C-:B------:R-:W-:Y:S01]  /*6870*/  @!P0 IMAD.IADD R13, R13, 0x1, -R0.reuse ;  /* 0x000000010d0d8824 */ /* 0x100fe200078e0a00 */
[----:B--2---:R-:W-:Y:S01]  /*6880*/  ISETP.GE.AND P0, PT, R9, RZ, PT ;  /* 0x000000ff0900720c */ /* 0x004fe20003f06270 */
[----:B------:R-:W-:Y:S01]  /*6890*/  @!P2 IMAD.IADD R23, R23, 0x1, -R0 ;  /* 0x000000011717a824 */ /* 0x000fe200078e0a00 */
[----:B-----5:R-:W-:Y:S01]  /*68a0*/  ISETP.GE.AND P2, PT, R2, RZ, PT ;  /* 0x000000ff0200720c */ /* 0x020fe20003f46270 */
[----:B------:R-:W-:Y:S04]  /*68b0*/  STL [R1+0x41b4], R16 ;  /* 0x0041b41001007387 */ /* 0x000fe80000100800 */
[----:B------:R-:W2:Y:S02]  /*68c0*/  LDL.LU R2, [R1+0x4200] ;  /* 0x0042000001027983 */ /* 0x000ea40000300800 */
[----:B------:R-:W-:Y:S01]  /*68d0*/  @!P4 IMAD.MOV R20, RZ, RZ, -R20 ;  /* 0x000000ffff14c224 */ /* 0x000fe200078e0a14 */
[----:B------:R-:W-:Y:S01]  /*68e0*/  ISETP.GT.U32.AND P4, PT, R0, R5, PT ;  /* 0x000000050000720c */ /* 0x000fe20003f84070 */
[----:B------:R-:W-:-:S02]  /*68f0*/  @!P6 IMAD.IADD R17, R17, 0x1, -R0 ;  /* 0x000000011111e824 */ /* 0x000fc400078e0a00 */
[----:B------:R-:W-:Y:S02]  /*6900*/  @!P0 IMAD.MOV R6, RZ, RZ, -R6 ;  /* 0x000000ffff068224 */ /* 0x000fe400078e0a06 */
[----:B------:R-:W-:Y:S01]  /*6910*/  @!P2 IMAD.MOV R8, RZ, RZ, -R8 ;  /* 0x000000ffff08a224 */ /* 0x000fe200078e0a08 */
[C---:B------:R-:W-:Y:S02]  /*6920*/  ISETP.GT.U32.AND P0, PT, R0.reuse, R13, PT ;  /* 0x0000000d0000720c */ /* 0x040fe40003f04070 */
[C---:B------:R-:W-:Y:S02]  /*6930*/  ISETP.GT.U32.AND P2, PT, R0.reuse, R23, PT ;  /* 0x000000170000720c */ /* 0x040fe40003f44070 */
[----:B------:R-:W-:Y:S01]  /*6940*/  ISETP.GT.U32.AND P6, PT, R0, R17, PT ;  /* 0x000000110000720c */ /* 0x000fe20003fc4070 */
[----:B------:R-:W0:Y:S02]  /*6950*/  S2R R9, SR_TID.X ;  /* 0x0000000000097919 */ /* 0x000e240000002100 */
[----:B------:R-:W-:Y:S01]  /*6960*/  @!P4 IMAD.IADD R5, R5, 0x1, -R0 ;  /* 0x000000010505c824 */ /* 0x000fe200078e0a00 */
[----:B------:R-:W-:-:S05]  /*6970*/  ISETP.GE.AND P4, PT, R3, RZ, PT ;  /* 0x000000ff0300720c */ /* 0x000fca0003f86270 */
[--C-:B------:R-:W-:Y:S01]  /*6980*/  @!P0 IMAD.IADD R13, R13, 0x1, -R0.reuse ;  /* 0x000000010d0d8824 */ /* 0x100fe200078e0a00 */
[----:B------:R-:W-:Y:S01]  /*6990*/  ISETP.GE.AND P0, PT, R21, RZ, PT ;  /* 0x000000ff1500720c */ /* 0x000fe20003f06270 */
[--C-:B------:R-:W-:Y:S02]  /*69a0*/  @!P2 IMAD.IADD R23, R23, 0x1, -R0.reuse ;  /* 0x000000011717a824 */ /* 0x100fe400078e0a00 */
[----:B------:R-:W-:Y:S01]  /*69b0*/  @!P6 IMAD.IADD R17, R17, 0x1, -R0 ;  /* 0x000000011111e824 */ /* 0x000fe200078e0a00 */
[----:B------:R-:W-:Y:S02]  /*69c0*/  ISETP.GE.AND P2, PT, R15, RZ, PT ;  /* 0x000000ff0f00720c */ /* 0x000fe40003f46270 */
[----:B0-----:R-:W-:Y:S02]  /*69d0*/  LOP3.LUT R9, R9, 0x3f, RZ, 0xc0, !PT ;  /* 0x0000003f09097812 */ /* 0x001fe400078ec0ff */
[----:B---3--:R-:W-:Y:S02]  /*69e0*/  ISETP.GE.AND P3, PT, R18, RZ, PT ;  /* 0x000000ff1200720c */ /* 0x008fe40003f66270 */
[----:B------:R-:W-:-:S02]  /*69f0*/  ISETP.GE.AND P1, PT, R25, RZ, PT ;  /* 0x000000ff1900720c */ /* 0x000fc40003f26270 */
[----:B------:R-:W-:-:S11]  /*6a00*/  ISETP.GE.AND P5, PT, R26, RZ, PT ;  /* 0x000000ff1a00720c */ /* 0x000fd60003fa6270 */
[----:B------:R-:W-:Y:S01]  /*6a10*/  @!P1 IMAD.MOV R4, RZ, RZ, -R4 ;  /* 0x000000ffff049224 */ /* 0x000fe200078e0a04 */
[C---:B------:R-:W-:Y:S01]  /*6a20*/  ISETP.GT.U32.AND P1, PT, R0.reuse, R28, PT ;  /* 0x0000001c0000720c */ /* 0x040fe20003f24070 */
[----:B------:R-:W-:Y:S01]  /*6a30*/  @!P3 IMAD.MOV R11, RZ, RZ, -R11 ;  /* 0x000000ffff0bb224 */ /* 0x000fe200078e0a0b */
[C---:B------:R-:W-:Y:S01]  /*6a40*/  ISETP.GT.U32.AND P3, PT, R0.reuse, R27, PT ;  /* 0x0000001b0000720c */ /* 0x040fe20003f64070 */
[----:B------:R-:W-:Y:S01]  /*6a50*/  @!P5 IMAD.MOV R19, RZ, RZ, -R19 ;  /* 0x000000ffff13d224 */ /* 0x000fe200078e0a13 */
[----:B------:R-:W-:-:S04]  /*6a60*/  ISETP.GT.U32.AND P5, PT, R0, R7, PT ;  /* 0x000000070000720c */ /* 0x000fc80003fa4070 */
[----:B------:R-:W-:Y:S04]  /*6a70*/  STL [R1+0x41b8], R19 ;  /* 0x0041b81301007387 */ /* 0x000fe80000100800 */
[----:B------:R-:W-:Y:S05]  /*6a80*/  STL [R1+0x41bc], R4 ;  /* 0x0041bc0401007387 */ /* 0x000fea0000100800 */
[--C-:B------:R-:W-:Y:S01]  /*6a90*/  @!P5 IMAD.IADD R7, R7, 0x1, -R0.reuse ;  /* 0x000000010707d824 */ /* 0x100fe200078e0a00 */
[----:B------:R-:W-:Y:S01]  /*6aa0*/  ISETP.GE.AND P5, PT, R22, RZ, PT ;  /* 0x000000ff1600720c */ /* 0x000fe20003fa6270 */
[----:B------:R-:W-:Y:S01]  /*6ab0*/  STL [R1+0x41c0], R11 ;  /* 0x0041c00b01007387 */ /* 0x000fe20000100800 */
[----:B------:R-:W-:-:S03]  /*6ac0*/  @!P1 IMAD.IADD R28, R28, 0x1, -R0 ;  /* 0x000000011c1c9824 */ /* 0x000fc600078e0a00 */
[----:B------:R-:W-:Y:S01]  /*6ad0*/  STL [R1+0x41c4], R20 ;  /* 0x0041c41401007387 */ /* 0x000fe20000100800 */
[----:B------:R-:W-:Y:S01]  /*6ae0*/  ISETP.GE.AND P1, PT, R10, RZ, PT ;  /* 0x000000ff0a00720c */ /* 0x000fe20003f26270 */
[----:B------:R-:W-:Y:S02]  /*6af0*/  @!P3 IMAD.IADD R27, R27, 0x1, -R0 ;  /* 0x000000011b1bb824 */ /* 0x000fe400078e0a00 */
[----:B------:R-:W-:Y:S01]  /*6b00*/  STL [R1+0x41c8], R6 ;  /* 0x0041c80601007387 */ /* 0x000fe20000100800 */
[----:B------:R-:W-:-:S03]  /*6b10*/  ISETP.GE.AND P3, PT, R24, RZ, PT ;  /* 0x000000ff1800720c */ /* 0x000fc60003f66270 */
[----:B------:R0:W-:Y:S04]  /*6b20*/  STL [R1+0x41cc], R8 ;  /* 0x0041cc0801007387 */ /* 0x0001e80000100800 */
[----:B------:R-:W3:Y:S04]  /*6b30*/  LDL.LU R22, [R1+0x41fc] ;  /* 0x0041fc0001167983 */ /* 0x000ee80000300800 */
[----:B------:R-:W4:Y:S04]  /*6b40*/  LDL.LU R10, [R1+0x41f8] ;  /* 0x0041f800010a7983 */ /* 0x000f280000300800 */
[----:B------:R-:W5:Y:S04]  /*6b50*/  LDL.LU R24, [R1+0x41f4] ;  /* 0x0041f40001187983 */ /* 0x000f680000300800 */
[----:B------:R-:W2:Y:S01]  /*6b60*/  LDL.LU R3, [R1+0x41f0] ;  /* 0x0041f00001037983 */ /* 0x000ea20000300800 */
[----:B------:R-:W-:-:S02]  /*6b70*/  @!P5 IMAD.MOV R7, RZ, RZ, -R7 ;  /* 0x000000ffff07d224 */ /* 0x000fc400078e0a07 */
[----:B------:R-:W-:Y:S01]  /*6b80*/  IMAD.MOV.U32 R0, RZ, RZ, R28 ;  /* 0x000000ffff007224 */ /* 0x000fe200078e001c */
[----:B------:R-:W3:Y:S01]  /*6b90*/  LDL.LU R21, [R1+0x41ec] ;  /* 0x0041ec0001157983 */ /* 0x000ee20000300800 */
[----:B------:R-:W1:Y:S03]  /*6ba0*/  LDC R28, c[0x0][0x23c] ;  /* 0x00008f00ff1c7b82 */ /* 0x000e660000000800 */
[----:B------:R-:W4:Y:S04]  /*6bb0*/  LDL.LU R15, [R1+0x41e8] ;  /* 0x0041e800010f7983 */ /* 0x000f280000300800 */
[----:B------:R1:W-:Y:S04]  /*6bc0*/  STL [R1+0x41d0], R7 ;  /* 0x0041d00701007387 */ /* 0x0003e80000100800 */
[----:B0-----:R-:W5:Y:S04]  /*6bd0*/  LDL.LU R8, [R1+0x30] ;  /* 0x0000300001087983 */ /* 0x001f680000300800 */
[----:B------:R-:W3:Y:S04]  /*6be0*/  LDL.LU R6, [R1+0x2c] ;  /* 0x00002c0001067983 */ /* 0x000ee80000300800 */
[----:B------:R-:W4:Y:S04]  /*6bf0*/  LDL.LU R20, [R1+0x28] ;  /* 0x0000280001147983 */ /* 0x000f280000300800 */
[----:B------:R-:W4:Y:S04]  /*6c00*/  LDL.LU R11, [R1+0x24] ;  /* 0x00002400010b7983 */ /* 0x000f280000300800 */
[----:B------:R-:W4:Y:S04]  /*6c10*/  LDL.LU R4, [R1+0x20] ;  /* 0x0000200001047983 */ /* 0x000f280000300800 */
[----:B------:R-:W4:Y:S04]  /*6c20*/  LDL.LU R19, [R1+0x1c] ;  /* 0x00001c0001137983 */ /* 0x000f280000300800 */
[----:B------:R-:W4:Y:S04]  /*6c30*/  LDL.LU R16, [R1+0x18] ;  /* 0x0000180001107983 */ /* 0x000f280000300800 */
[----:B------:R-:W4:Y:S01]  /*6c40*/  LDL.LU R26, [R1] ;  /* 0x00000000011a7983 */ /* 0x000f220000300800 */
[----:B------:R-:W-:-:S03]  /*6c50*/  @!P1 IMAD.MOV R0, RZ, RZ, -R0 ;  /* 0x000000ffff009224 */ /* 0x000fc600078e0a00 */
[----:B------:R-:W4:Y:S01]  /*6c60*/  LDL.LU R25, [R1+0x54] ;  /* 0x0000540001197983 */ /* 0x000f220000300800 */
[----:B-1----:R-:W-:-:S03]  /*6c70*/  IMAD R7, R9, R28, RZ ;  /* 0x0000001c09077224 */ /* 0x002fc600078e02ff */
[----:B------:R-:W4:Y:S01]  /*6c80*/  LDL.LU R18, [R1+0x58] ;  /* 0x0000580001127983 */ /* 0x000f220000300800 */
[----:B------:R-:W-:-:S03]  /*6c90*/  ISETP.GE.AND P1, PT, R12, RZ, PT ;  /* 0x000000ff0c00720c */ /* 0x000fc60003f26270 */
[----:B------:R-:W4:Y:S04]  /*6ca0*/  LDL.LU R14, [R1+0x5c] ;  /* 0x00005c00010e7983 */ /* 0x000f280000300800 */
[----:B------:R-:W4:Y:S04]  /*6cb0*/  LDL.LU R9, [R1+0x60] ;  /* 0x0000600001097983 */ /* 0x000f280000300800 */
[----:B------:R0:W-:Y:S04]  /*6cc0*/  STL [R1+0x41d4], R0 ;  /* 0x0041d40001007387 */ /* 0x0001e80000100800 */
[----:B------:R-:W4:Y:S01]  /*6cd0*/  LDL.LU R12, [R1+0x41e4] ;  /* 0x0041e400010c7983 */ /* 0x000f220000300800 */
[----:B0-----:R-:W-:-:S02]  /*6ce0*/  IMAD R0, R28, 0x40, R7 ;  /* 0x000000401c007824 */ /* 0x001fc400078e0207 */
[----:B------:R-:W-:Y:S02]  /*6cf0*/  @!P4 IMAD.MOV R5, RZ, RZ, -R5 ;  /* 0x000000ffff05c224 */ /* 0x000fe400078e0a05 */
[----:B------:R-:W-:Y:S01]  /*6d00*/  @!P0 IMAD.MOV R13, RZ, RZ, -R13 ;  /* 0x000000ffff0d8224 */ /* 0x000fe200078e0a0d */
[----:B--2---:R-:W-:Y:S02]  /*6d10*/  ISETP.NE.AND P5, PT, R3, RZ, PT ;  /* 0x000000ff0300720c */ /* 0x004fe40003fa5270 */
[----:B------:R-:W-:Y:S01]  /*6d20*/  LOP3.LUT R29, RZ, R3, RZ, 0x33, !PT ;  /* 0x00000003ff1d7212 */ /* 0x000fe200078e33ff */
[----:B------:R-:W-:Y:S01]  /*6d30*/  IMAD.MOV.U32 R3, RZ, RZ, R27 ;  /* 0x000000ffff037224 */ /* 0x000fe200078e001b */
[----:B------:R-:W-:-:S03]  /*6d40*/  IADD3 R27, P6, R0, UR6, RZ ;  /* 0x00000006001b7c10 */ /* 0x000fc6000ffde0ff */
[----:B------:R-:W-:Y:S01]  /*6d50*/  @!P3 IMAD.MOV R3, RZ, RZ, -R3 ;  /* 0x000000ffff03b224 */ /* 0x000fe200078e0a03 */
[----:B------:R-:W-:Y:S01]  /*6d60*/  IADD3 R28, P3, R7, UR6, RZ ;  /* 0x00000006071c7c10 */ /* 0x000fe2000ff7e0ff */
[----:B------:R-:W-:Y:S01]  /*6d70*/  @!P2 IMAD.MOV R23, RZ, RZ, -R23 ;  /* 0x000000ffff17a224 */ /* 0x000fe200078e0a17 */
[----:B------:R-:W-:Y:S02]  /*6d80*/  UIMAD UR56, UR56, 0x6e, URZ ;  /* 0x0000006e383878a4 */ /* 0x000fe4000f8e023f */
[----:B------:R5:W-:Y:S01]  /*6d90*/  STL [R1+0x41d8], R3 ;  /* 0x0041d80301007387 */ /* 0x000be20000100800 */
[----:B------:R-:W-:Y:S01]  /*6da0*/  @!P1 IMAD.MOV R17, RZ, RZ, -R17 ;  /* 0x000000ffff119224 */ /* 0x000fe200078e0a11 */
[----:B------:R-:W-:Y:S02]  /*6db0*/  UIMAD UR57, UR57, 0x6d, URZ ;  /* 0x0000006d393978a4 */ /* 0x000fe4000f8e023f */
[----:B------:R-:W-:Y:S01]  /*6dc0*/  STL [R1+0x40cc], R28 ;  /* 0x0040cc1c01007387 */ /* 0x000fe20000100800 */
[----:B------:R-:W-:-:S02]  /*6dd0*/  UIMAD UR58, UR58, 0x6c, URZ ;  /* 0x0000006c3a3a78a4 */ /* 0x000fc4000f8e023f */
[----:B------:R-:W-:Y:S01]  /*6de0*/  UIMAD UR59, UR59, 0x6b, URZ ;  /* 0x0000006b3b3b78a4 */ /* 0x000fe2000f8e023f */
[----:B------:R-:W-:Y:S01]  /*6df0*/  STL [R1+0x40d0], R27 ;  /* 0x0040d01b01007387 */ /* 0x000fe20000100800 */
[C---:B---3--:R-:W-:Y:S01]  /*6e00*/  SEL R0, R29.reuse, R6, !P5 ;  /* 0x000000061d007207 */ /* 0x048fe20006800000 */
[----:B------:R-:W-:Y:S01]  /*6e10*/  UIMAD UR60, UR60, 0x6a, URZ ;  /* 0x0000006a3c3c78a4 */ /* 0x000fe2000f8e023f */
[----:B-----5:R-:W-:Y:S01]  /*6e20*/  SEL R3, R29, R8, !P5 ;  /* 0x000000081d037207 */ /* 0x020fe20006800000 */
[----:B------:R4:W-:Y:S01]  /*6e30*/  STL [R1+0x41dc], R5 ;  /* 0x0041dc0501007387 */ /* 0x0009e20000100800 */
[----:B------:R-:W-:-:S03]  /*6e40*/  ULDC UR6, c[0x0][0x238] ;  /* 0x00008e0000067ab9 */ /* 0x000fc60000000800 */
[----:B------:R-:W-:Y:S04]  /*6e50*/  STL [R1+0x41e0], R13 ;  /* 0x0041e00d01007387 */ /* 0x000fe80000100800 */
[----:B------:R0:W-:Y:S01]  /*6e60*/  STL [R1+0xe8], R3 ;  /* 0x0000e80301007387 */ /* 0x0001e20000100800 */
[----:B----4-:R-:W-:-:S03]  /*6e70*/  SEL R5, R29, R20, !P5 ;  /* 0x000000141d057207 */ /* 0x010fc60006800000 */
[----:B------:R1:W-:Y:S01]  /*6e80*/  STL [R1+0xe0], R0 ;  /* 0x0000e00001007387 */ /* 0x0003e20000100800 */
[----:B0-----:R-:W-:-:S03]  /*6e90*/  SEL R3, R29, R11, !P5 ;  /* 0x0000000b1d037207 */ /* 0x001fc60006800000 */
[----:B------:R-:W-:Y:S01]  /*6ea0*/  STL [R1+0xd4], R5 ;  /* 0x0000d40501007387 */ /* 0x000fe20000100800 */
[----:B-1----:R-:W-:-:S03]  /*6eb0*/  SEL R0, R29, R4, !P5 ;  /* 0x000000041d007207 */ /* 0x002fc60006800000 */
[----:B------:R0:W-:Y:S01]  /*6ec0*/  STL [R1+0xd0], R3 ;  /* 0x0000d00301007387 */ /* 0x0001e20000100800 */
[----:B------:R-:W-:-:S03]  /*6ed0*/  SEL R4, R29, R19, !P5 ;  /* 0x000000131d047207 */ /* 0x000fc60006800000 */
[----:B------:R1:W-:Y:S01]  /*6ee0*/  STL [R1+0xcc], R0 ;  /* 0x0000cc0001007387 */ /* 0x0003e20000100800 */
[----:B0-----:R-:W-:-:S03]  /*6ef0*/  SEL R3, R29, R16, !P5 ;  /* 0x000000101d037207 */ /* 0x001fc60006800000 */
[----:B------:R0:W-:Y:S01]  /*6f00*/  STL [R1+0xc4], R4 ;  /* 0x0000c40401007387 */ /* 0x0001e20000100800 */
[----:B-1----:R-:W-:-:S03]  /*6f10*/  SEL R0, R29, R26, !P5 ;  /* 0x0000001a1d007207 */ /* 0x002fc60006800000 */
        /* <DEDUP_REMOVED lines=10> */
[----:B------:R-:W-:Y:S01]  /*6fc0*/  STL [R1+0x94], R4 ;  /* 0x0000940401007387 */ /* 0x000fe20000100800 */
[----:B-1----:R-:W-:-:S03]  /*6fd0*/  SEL R0, R29, R15, !P5 ;  /* 0x0000000f1d007207 */ /* 0x002fc60006800000 */
[----:B------:R-:W2:Y:S04]  /*6fe0*/  LDL.LU R13, [R1+0x3c] ;  /* 0x00003c00010d7983 */ /* 0x000ea80000300800 */
[----:B------:R0:W-:Y:S04]  /*6ff0*/  STL [R1+0x90], R3 ;  /* 0x0000900301007387 */ /* 0x0001e80000100800 */
[----:B------:R-:W3:Y:S04]  /*7000*/  LDL.LU R5, [R1+0x50] ;  /* 0x0000500001057983 */ /* 0x000ee80000300800 */
[----:B------:R1:W-:Y:S04]  /*7010*/  STL [R1+0x8c], R0 ;  /* 0x00008c0001007387 */ /* 0x0003e80000100800 */
[----:B0-----:R-:W4:Y:S04]  /*7020*/  LDL.LU R3, [R1+0x40] ;  /* 0x0000400001037983 */ /* 0x001f280000300800 */
[----:B-1----:R-:W5:Y:S04]  /*7030*/  LDL.LU R0, [R1+0x48] ;  /* 0x0000480001007983 */ /* 0x002f680000300800 */
[----:B------:R-:W5:Y:S04]  /*7040*/  LDL.LU R7, [R1+0x4c] ;  /* 0x00004c0001077983 */ /* 0x000f680000300800 */
        /* <DEDUP_REMOVED lines=11> */
[----:B------:R-:W5:Y:S01]  /*7100*/  LDL.LU R9, [R1+0x9c] ;  /* 0x00009c0001097983 */ /* 0x000f620000300800 */
[----:B------:R-:W-:-:S02]  /*7110*/  SEL R12, R29, R21, !P5 ;  /* 0x000000151d0c7207 */ /* 0x000fc40006800000 */
[C---:B------:R-:W-:Y:S01]  /*7120*/  SEL R15, R29.reuse, R24, !P5 ;  /* 0x000000181d0f7207 */ /* 0x040fe20006800000 */
[----:B------:R-:W5:Y:S04]  /*7130*/  LDL.LU R28, [R1+0x84] ;  /* 0x00008400011c7983 */ /* 0x000f680000300800 */
[----:B------:R-:W5:Y:S04]  /*7140*/  LDL.LU R27, [R1+0x80] ;  /* 0x00008000011b7983 */ /* 0x000f680000300800 */
[----:B------:R0:W-:Y:S04]  /*7150*/  STL [R1+0x78], R12 ;  /* 0x0000780c01007387 */ /* 0x0001e80000100800 */
[----:B------:R-:W5:Y:S04]  /*7160*/  LDL.LU R24, [R1+0x44] ;  /* 0x0000440001187983 */ /* 0x000f680000300800 */
[----:B------:R-:W-:Y:S01]  /*7170*/  STL [R1+0x74], R15 ;  /* 0x0000740f01007387 */ /* 0x000fe20000100800 */
[----:B0-----:R-:W-:-:S03]  /*7180*/  SEL R12, R29, R10, !P5 ;  /* 0x0000000a1d0c7207 */ /* 0x001fc60006800000 */
[----:B------:R-:W5:Y:S04]  /*7190*/  LDL.LU R10, [R1+0x88] ;  /* 0x00008800010a7983 */ /* 0x000f680000300800 */
[----:B------:R-:W5:Y:S04]  /*71a0*/  LDL.LU R21, [R1+0x64] ;  /* 0x0000640001157983 */ /* 0x000f680000300800 */
[----:B------:R0:W-:Y:S02]  /*71b0*/  STL [R1+0x70], R12 ;  /* 0x0000700c01007387 */ /* 0x0001e40000100800 */
[----:B0-----:R-:W-:-:S02]  /*71c0*/  SEL R12, R29, R22, !P5 ;  /* 0x000000161d0c7207 */ /* 0x001fc40006800000 */
[----:B------:R-:W5:Y:S04]  /*71d0*/  LDL.LU R22, [R1+0x7c] ;  /* 0x00007c0001167983 */ /* 0x000f680000300800 */
[----:B------:R-:W5:Y:S04]  /*71e0*/  LDL.LU R15, [R1+0x68] ;  /* 0x00006800010f7983 */ /* 0x000f680000300800 */
[----:B------:R0:W-:Y:S02]  /*71f0*/  STL [R1+0x6c], R12 ;  /* 0x00006c0c01007387 */ /* 0x0001e40000100800 */
[----:B0-----:R-:W-:-:S02]  /*7200*/  SEL R12, R29, R2, !P5 ;  /* 0x000000021d0c7207 */ /* 0x001fc40006800000 */
[----:B------:R-:W5:Y:S04]  /*7210*/  LDL.LU R2, [R1+0x98] ;  /* 0x0000980001027983 */ /* 0x000f680000300800 */
[----:B------:R0:W-:Y:S04]  /*7220*/  STL [R1+0x60], R12 ;  /* 0x0000600c01007387 */ /* 0x0001e80000100800 */
[----:B0-----:R-:W5:Y:S01]  /*7230*/  LDL.LU R12, [R1+0x34] ;  /* 0x00003400010c7983 */ /* 0x001f620000300800 */
[----:B--2---:R-:W-:-:S05]  /*7240*/  SEL R13, R29, R13, !P5 ;  /* 0x0000000d1d0d7207 */ /* 0x004fca0006800000 */
[----:B------:R0:W-:Y:S01]  /*7250*/  STL [R1+0x5c], R13 ;  /* 0x00005c0d01007387 */ /* 0x0001e20000100800 */
[----:B---3--:R-:W-:-:S03]  /*7260*/  SEL R5, R29, R5, !P5 ;  /* 0x000000051d057207 */ /* 0x008fc60006800000 */
[----:B0-----:R-:W2:Y:S01]  /*7270*/  LDL.LU R13, [R1+0x41e0] ;  /* 0x0041e000010d7983 */ /* 0x001ea20000300800 */
[----:B----4-:R-:W-:-:S03]  /*7280*/  SEL R3, R29, R3, !P5 ;  /* 0x000000031d037207 */ /* 0x010fc60006800000 */
[----:B------:R0:W-:Y:S01]  /*7290*/  STL [R1+0x58], R5 ;  /* 0x0000580501007387 */ /* 0x0001e20000100800 */
[C---:B-----5:R-:W-:Y:S02]  /*72a0*/  SEL R0, R29.reuse, R0, !P5 ;  /* 0x000000001d007207 */ /* 0x060fe40006800000 */
[C---:B------:R-:W-:Y:S01]  /*72b0*/  SEL R7, R29.reuse, R7, !P5 ;  /* 0x000000071d077207 */ /* 0x040fe20006800000 */
[----:B0-----:R-:W3:Y:S01]  /*72c0*/  LDL.LU R5, [R1+0x41dc] ;  /* 0x0041dc0001057983 */ /* 0x001ee20000300800 */
[----:B------:R-:W-:-:S03]  /*72d0*/  SEL R8, R29, R8, !P5 ;  /* 0x000000081d087207 */ /* 0x000fc60006800000 */
[----:B------:R0:W-:Y:S01]  /*72e0*/  STL [R1+0x54], R3 ;  /* 0x0000540301007387 */ /* 0x0001e20000100800 */
[C---:B------:R-:W-:Y:S02]  /*72f0*/  SEL R6, R29.reuse, R6, !P5 ;  /* 0x000000061d067207 */ /* 0x040fe40006800000 */
[C---:B------:R-:W-:Y:S01]  /*7300*/  SEL R20, R29.reuse, R20, !P5 ;  /* 0x000000141d147207 */ /* 0x040fe20006800000 */
[----:B0-----:R-:W4:Y:S04]  /*7310*/  LDL.LU R3, [R1+0x41d8] ;  /* 0x0041d80001037983 */ /* 0x001f280000300800 */
[----:B------:R0:W-:Y:S01]  /*7320*/  STL [R1+0x50], R0 ;  /* 0x0000500001007387 */ /* 0x0001e20000100800 */
[C---:B------:R-:W-:Y:S02]  /*7330*/  SEL R11, R29.reuse, R11, !P5 ;  /* 0x0000000b1d0b7207 */ /* 0x040fe40006800000 */
[C---:B------:R-:W-:Y:S01]  /*7340*/  SEL R4, R29.reuse, R4, !P5 ;  /* 0x000000041d047207 */ /* 0x040fe20006800000 */
[----:B0-----:R-:W5:Y:S04]  /*7350*/  LDL.LU R0, [R1+0x41d4] ;  /* 0x0041d40001007983 */ /* 0x001f680000300800 */
[----:B------:R0:W-:Y:S01]  /*7360*/  STL [R1+0x4c], R7 ;  /* 0x00004c0701007387 */ /* 0x0001e20000100800 */
[----:B------:R-:W-:-:S03]  /*7370*/  SEL R19, R29, R19, !P5 ;  /* 0x000000131d137207 */ /* 0x000fc60006800000 */
[----:B0-----:R-:W2:Y:S04]  /*7380*/  LDL.LU R7, [R1+0x41d0] ;  /* 0x0041d00001077983 */ /* 0x001ea80000300800 */
[----:B------:R0:W-:Y:S01]  /*7390*/  STL [R1+0x48], R8 ;  /* 0x0000480801007387 */ /* 0x0001e20000100800 */
[----:B------:R-:W-:-:S03]  /*73a0*/  SEL R16, R29, R16, !P5 ;  /* 0x000000101d107207 */ /* 0x000fc60006800000 */
[----:B0-----:R-:W3:Y:S04]  /*73b0*/  LDL.LU R8, [R1+0x41cc] ;  /* 0x0041cc0001087983 */ /* 0x001ee80000300800 */
[----:B------:R0:W-:Y:S01]  /*73c0*/  STL [R1+0x40], R6 ;  /* 0x0000400601007387 */ /* 0x0001e20000100800 */
[----:B------:R-:W-:-:S03]  /*73d0*/  SEL R26, R29, R26, !P5 ;  /* 0x0000001a1d1a7207 */ /* 0x000fc60006800000 */
[----:B0-----:R-:W4:Y:S04]  /*73e0*/  LDL.LU R6, [R1+0x41c8] ;  /* 0x0041c80001067983 */ /* 0x001f280000300800 */
[----:B------:R0:W-:Y:S01]  /*73f0*/  STL [R1+0x3c], R20 ;  /* 0x00003c1401007387 */ /* 0x0001e20000100800 */
[----:B------:R-:W-:-:S03]  /*7400*/  SEL R25, R29, R25, !P5 ;  /* 0x000000191d197207 */ /* 0x000fc60006800000 */
        /* <DEDUP_REMOVED lines=10> */
[----:B------:R0:W-:Y:S04]  /*74b0*/  STL [R1+0x28], R16 ;  /* 0x0000281001007387 */ /* 0x0001e80000100800 */
[----:B0-----:R-:W5:Y:S04]  /*74c0*/  LDL.LU R16, [R1+0x41b4] ;  /* 0x0041b40001107983 */ /* 0x001f680000300800 */
[----:B------:R0:W-:Y:S04]  /*74d0*/  STL [R1+0x24], R26 ;  /* 0x0000241a01007387 */ /* 0x0001e80000100800 */
[----:B0-----:R-:W2:Y:S04]  /*74e0*/  LDL.LU R26, [R1+0x41b0] ;  /* 0x0041b000011a7983 */ /* 0x001ea80000300800 */
[----:B------:R0:W-:Y:S04]  /*74f0*/  STL [R1+0x20], R25 ;  /* 0x0000201901007387 */ /* 0x0001e80000100800 */
[----:B0-----:R-:W3:Y:S04]  /*7500*/  LDL.LU R25, [R1+0x41ac] ;  /* 0x0041ac0001197983 */ /* 0x001ee80000300800 */
[----:B------:R0:W-:Y:S04]  /*7510*/  STL [R1+0x1c], R18 ;  /* 0x00001c1201007387 */ /* 0x0001e80000100800 */
[----:B0-----:R-:W4:Y:S04]  /*7520*/  LDL.LU R18, [R1+0x41a8] ;  /* 0x0041a80001127983 */ /* 0x001f280000300800 */
[----:B------:R0:W-:Y:S04]  /*7530*/  STL [R1+0x18], R14 ;  /* 0x0000180e01007387 */ /* 0x0001e80000100800 */
[----:B0-----:R-:W5:Y:S04]  /*7540*/  LDL.LU R14, [R1+0x41a4] ;  /* 0x0041a400010e7983 */ /* 0x001f680000300800 */
[----:B------:R0:W-:Y:S04]  /*7550*/  STL [R1+0x14], R9 ;  /* 0x0000140901007387 */ /* 0x0001e80000100800 */
[----:B0-----:R-:W2:Y:S01]  /*7560*/  LDL.LU R9, [R1+0x41a0] ;  /* 0x0041a00001097983 */ /* 0x001ea20000300800 */
[----:B------:R-:W-:-:S02]  /*7570*/  SEL R2, R29, R2, !P5 ;  /* 0x000000021d027207 */ /* 0x000fc40006800000 */
[C---:B------:R-:W-:Y:S02]  /*7580*/  SEL R22, R29.reuse, R22, !P5 ;  /* 0x000000161d167207 */ /* 0x040fe40006800000 */
[C---:B------:R-:W-:Y:S01]  /*7590*/  SEL R28, R29.reuse, R28, !P5 ;  /* 0x0000001c1d1c7207 */ /* 0x040fe20006800000 */
[----:B------:R0:W-:Y:S01]  /*75a0*/  STL [R1+0x10], R2 ;  /* 0x0000100201007387 */ /* 0x0001e20000100800 */
[C---:B------:R-:W-:Y:S02]  /*75b0*/  SEL R27, R29.reuse, R27, !P5 ;  /* 0x0000001b1d1b7207 */ /* 0x040fe40006800000 */
[C---:B------:R-:W-:Y:S01]  /*75c0*/  SEL R24, R29.reuse, R24, !P5 ;  /* 0x000000181d187207 */ /* 0x040fe20006800000 */
[----:B------:R1:W-:Y:S01]  /*75d0*/  STL [R1+0xc], R22 ;  /* 0x00000c1601007387 */ /* 0x0003e20000100800 */
[----:B0-----:R-:W-:-:S03]  /*75e0*/  SEL R2, R29, R10, !P5 ;  /* 0x0000000a1d027207 */ /* 0x001fc60006800000 */
[----:B------:R-:W-:Y:S01]  /*75f0*/  STL [R1+0x412c], R28 ;  /* 0x00412c1c01007387 */ /* 0x000fe20000100800 */
[----:B-1----:R-:W-:-:S03]  /*7600*/  SEL R22, R29, R21, !P5 ;  /* 0x000000151d167207 */ /* 0x002fc60006800000 */
[----:B------:R-:W-:Y:S01]  /*7610*/  STL [R1+0x8], R2 ;  /* 0x0000080201007387 */ /* 0x000fe20000100800 */
[----:B------:R-:W-:-:S03]  /*7620*/  SEL R21, R29, R15, !P5 ;  /* 0x0000000f1d157207 */ /* 0x000fc60006800000 */
[----:B------:R-:W-:Y:S01]  /*7630*/  STL [R1+0x4130], R27 ;  /* 0x0041301b01007387 */ /* 0x000fe20000100800 */
[----:B------:R-:W-:-:S03]  /*7640*/  SEL R15, R29, R12, !P5 ;  /* 0x0000000c1d0f7207 */ /* 0x000fc60006800000 */
[----:B------:R-:W-:Y:S04]  /*7650*/  STL [R1+0x4134], R24 ;  /* 0x0041341801007387 */ /* 0x000fe80000100800 */
[----:B------:R-:W-:Y:S04]  /*7660*/  STL [R1+0x4138], R22 ;  /* 0x0041381601007387 */ /* 0x000fe80000100800 */
[----:B------:R0:W-:Y:S04]  /*7670*/  STL [R1+0x413c], R21 ;  /* 0x00413c1501007387 */ /* 0x0001e80000100800 */
[----:B0-----:R-:W3:Y:S04]  /*7680*/  LDL.LU R21, [R1+0xd0] ;  /* 0x0000d00001157983 */ /* 0x001ee80000300800 */
[----:B------:R-:W3:Y:S04]  /*7690*/  LDL.LU R22, [R1+0xcc] ;  /* 0x0000cc0001167983 */ /* 0x000ee80000300800 */
[----:B------:R-:W3:Y:S04]  /*76a0*/  LDL.LU R24, [R1+0xc4] ;  /* 0x0000c40001187983 */ /* 0x000ee80000300800 */
[----:B------:R-:W3:Y:S04]  /*76b0*/  LDL.LU R27, [R1+0xb4] ;  /* 0x0000b400011b7983 */ /* 0x000ee80000300800 */
[----:B------:R-:W3:Y:S04]  /*76c0*/  LDL.LU R28, [R1+0xb0] ;  /* 0x0000b000011c7983 */ /* 0x000ee80000300800 */
[----:B------:R0:W-:Y:S04]  /*76d0*/  STL [R1+0x4140], R15 ;  /* 0x0041400f01007387 */ /* 0x0001e80000100800 */
[----:B0-----:R-:W3:Y:S01]  /*76e0*/  LDL.LU R15, [R1+0xd4] ;  /* 0x0000d400010f7983 */ /* 0x001ee20000300800 */
[----:B-----5:R-:W-:-:S02]  /*76f0*/  SEL R14, R29, R14, !P5 ;  /* 0x0000000e1d0e7207 */ /* 0x020fc40006800000 */
[----:B--2---:R-:W-:-:S05]  /*7700*/  SEL R9, R29, R9, !P5 ;  /* 0x000000091d097207 */ /* 0x004fca0006800000 */
[----:B------:R0:W-:Y:S04]  /*7710*/  STL [R1+0x4144], R9 ;  /* 0x0041440901007387 */ /* 0x0001e80000100800 */
[----:B0-----:R-:W2:Y:S04]  /*7720*/  LDL.LU R9, [R1+0xe0] ;  /* 0x0000e00001097983 */ /* 0x001ea80000300800 */
[----:B------:R0:W-:Y:S04]  /*7730*/  STL [R1+0x4148], R14 ;  /* 0x0041480e01007387 */ /* 0x0001e80000100800 */
[----:B0-----:R-:W5:Y:S01]  /*7740*/  LDL.LU R14, [R1+0xe8] ;  /* 0x0000e800010e7983 */ /* 0x001f620000300800 */
[----:B----4-:R-:W-:-:S05]  /*7750*/  SEL R18, R29, R18, !P5 ;  /* 0x000000121d127207 */ /* 0x010fca0006800000 */
[----:B------:R0:W-:Y:S01]  /*7760*/  STL [R1+0x414c], R18 ;  /* 0x00414c1201007387 */ /* 0x0001e20000100800 */
[C---:B---3--:R-:W-:Y:S02]  /*7770*/  SEL R25, R29.reuse, R25, !P5 ;  /* 0x000000191d197207 */ /* 0x048fe40006800000 */
[C---:B------:R-:W-:Y:S01]  /*7780*/  SEL R26, R29.reuse, R26, !P5 ;  /* 0x0000001a1d1a7207 */ /* 0x040fe20006800000 */
[----:B0-----:R-:W0:Y:S02]  /*7790*/  S2R R18, SR_TID.X ;  /* 0x0000000000127919 */ /* 0x001e240000002100 */
[----:B------:R-:W-:Y:S04]  /*77a0*/  STL [R1+0x4150], R25 ;  /* 0x0041501901007387 */ /* 0x000fe80000100800 */
[----:B------:R1:W-:Y:S02]  /*77b0*/  STL [R1+0x4154], R26 ;  /* 0x0041541a01007387 */ /* 0x0003e40000100800 */
[----:B-1----:R-:W1:Y:S01]  /*77c0*/  LDC R26, c[0x0][0x23c] ;  /* 0x00008f00ff1a7b82 */ /* 0x002e620000000800 */
[----:B------:R-:W-:-:S02]  /*77d0*/  SEL R16, R29, R16, !P5 ;  /* 0x000000101d107207 */ /* 0x000fc40006800000 */
[C---:B------:R-:W-:Y:S02]  /*77e0*/  SEL R19, R29.reuse, R19, !P5 ;  /* 0x000000131d137207 */ /* 0x040fe40006800000 */
[C---:B------:R-:W-:Y:S02]  /*77f0*/  SEL R4, R29.reuse, R4, !P5 ;  /* 0x000000041d047207 */ /* 0x040fe40006800000 */
[C---:B------:R-:W-:Y:S01]  /*7800*/  SEL R11, R29.reuse, R11, !P5 ;  /* 0x0000000b1d0b7207 */ /* 0x040fe20006800000 */
[----:B------:R-:W-:Y:S01]  /*7810*/  STL [R1+0x4158], R16 ;  /* 0x0041581001007387 */ /* 0x000fe20000100800 */
[C---:B------:R-:W-:Y:S02]  /*7820*/  SEL R20, R29.reuse, R20, !P5 ;  /* 0x000000141d147207 */ /* 0x040fe40006800000 */
[----:B0-----:R-:W-:Y:S01]  /*7830*/  LOP3.LUT R18, R18, 0x3f, RZ, 0xc0, !PT ;  /* 0x0000003f12127812 */ /* 0x001fe200078ec0ff */
[----:B------:R-:W-:Y:S01]  /*7840*/  STL [R1+0x415c], R19 ;  /* 0x00415c1301007387 */ /* 0x000fe20000100800 */
[----:B------:R-:W-:-:S02]  /*7850*/  SEL R2, R29, R6, !P5 ;  /* 0x000000061d027207 */ /* 0x000fc40006800000 */
[C---:B------:R-:W-:Y:S01]  /*7860*/  SEL R8, R29.reuse, R8, !P5 ;  /* 0x000000081d087207 */ /* 0x040fe20006800000 */
[----:B------:R-:W-:Y:S01]  /*7870*/  STL [R1+0x4160], R4 ;  /* 0x0041600401007387 */ /* 0x000fe20000100800 */
[C---:B------:R-:W-:Y:S01]  /*7880*/  SEL R10, R29.reuse, R7, !P5 ;  /* 0x000000071d0a7207 */ /* 0x040fe20006800000 */
[CC--:B-1----:R-:W-:Y:S02]  /*7890*/  IMAD R25, R18.reuse, R26.reuse, RZ ;  /* 0x0000001a12197224 */ /* 0x0c2fe400078e02ff */
[----:B------:R-:W-:Y:S01]  /*78a0*/  IMAD R18, R18, R26, RZ ;  /* 0x0000001a12127224 */ /* 0x000fe200078e02ff */
[----:B------:R-:W-:Y:S01]  /*78b0*/  STL [R1+0x4164], R11 ;  /* 0x0041640b01007387 */ /* 0x000fe20000100800 */
[C---:B------:R-:W-:Y:S02]  /*78c0*/  SEL R7, R29.reuse, R0, !P5 ;  /* 0x000000001d077207 */ /* 0x040fe40006800000 */
[C---:B------:R-:W-:Y:S01]  /*78d0*/  SEL R0, R29.reuse, R3, !P5 ;  /* 0x000000031d007207 */ /* 0x040fe20006800000 */
[----:B------:R-:W-:Y:S01]  /*78e0*/  STL [R1+0x4168], R20 ;  /* 0x0041681401007387 */ /* 0x000fe20000100800 */
[C---:B------:R-:W-:Y:S01]  /*78f0*/  SEL R12, R29.reuse, R5, !P5 ;  /* 0x000000051d0c7207 */ /* 0x040fe20006800000 */
[----:B------:R-:W-:Y:S01]  /*7900*/  IMAD R18, R26, 0x40, R18 ;  /* 0x000000401a127824 */ /* 0x000fe200078e0212 */
[C---:B------:R-:W-:Y:S01]  /*7910*/  SEL R13, R29.reuse, R13, !P5 ;  /* 0x0000000d1d0d7207 */ /* 0x040fe20006800000 */
[----:B------:R0:W-:Y:S01]  /*7920*/  STL [R1+0x416c], R2 ;  /* 0x00416c0201007387 */ /* 0x0001e20000100800 */
[----:B------:R-:W-:-:S03]  /*7930*/  SEL R3, R29, R23, !P5 ;  /* 0x000000171d037207 */ /* 0x000fc60006800000 */
[----:B------:R-:W-:Y:S01]  /*7940*/  STL [R1+0x4170], R8 ;  /* 0x0041700801007387 */ /* 0x000fe20000100800 */
[----:B------:R-:W-:-:S03]  /*7950*/  SEL R17, R29, R17, !P5 ;  /* 0x000000111d117207 */ /* 0x000fc60006800000 */
[----:B------:R-:W-:Y:S01]  /*7960*/  STL [R1+0x4174], R10 ;  /* 0x0041740a01007387 */ /* 0x000fe20000100800 */
[----:B------:R-:W-:-:S03]  /*7970*/  LEA.HI.X.SX32 R6, R25, UR7, 0x1, P3 ;  /* 0x0000000719067c11 */ /* 0x000fc600098f0eff */
[----:B------:R-:W-:Y:S01]  /*7980*/  STL [R1+0x4178], R7 ;  /* 0x0041780701007387 */ /* 0x000fe20000100800 */
[----:B------:R-:W-:Y:S01]  /*7990*/  LEA.HI.X.SX32 R5, R18, UR7, 0x1, P6 ;  /* 0x0000000712057c11 */ /* 0x000fe2000b0f0eff */
[----:B0-----:R-:W-:Y:S01]  /*79a0*/  IMAD R2, R21, UR5, RZ ;  /* 0x0000000515027c24 */ /* 0x001fe2000f8e02ff */
[----:B------:R-:W-:Y:S01]  /*79b0*/  UIMAD UR6, UR6, 0x68, URZ ;  /* 0x00000068060678a4 */ /* 0x000fe2000f8e023f */
[----:B------:R-:W-:Y:S01]  /*79c0*/  STL [R1+0x417c], R0 ;  /* 0x00417c0001007387 */ /* 0x000fe20000100800 */
[----:B------:R-:W-:-:S03]  /*79d0*/  ULDC UR7, c[0x0][0x238] ;  /* 0x00008e0000077ab9 */ /* 0x000fc60000000800 */
[----:B------:R-:W-:Y:S04]  /*79e0*/  STL [R1+0x4180], R12 ;  /* 0x0041800c01007387 */ /* 0x000fe80000100800 */
[----:B------:R-:W-:Y:S04]  /*79f0*/  STL [R1+0x4184], R13 ;  /* 0x0041840d01007387 */ /* 0x000fe80000100800 */
[----:B------:R0:W-:Y:S04]  /*7a00*/  STL [R1+0x4188], R3 ;  /* 0x0041880301007387 */ /* 0x0001e80000100800 */
[----:B------:R-:W-:Y:S04]  /*7a10*/  STL [R1+0x418c], R17 ;  /* 0x00418c1101007387 */ /* 0x000fe80000100800 */
[----:B------:R2:W-:Y:S04]  /*7a20*/  STL [R1+0x40c4], R6 ;  /* 0x0040c40601007387 */ /* 0x0005e80000100800 */
[----:B------:R5:W-:Y:S01]  /*7a30*/  STL [R1+0x40c8], R5 ;  /* 0x0040c80501007387 */ /* 0x000be20000100800 */
[----:B0-----:R-:W-:-:S02]  /*7a40*/  IMAD R3, R15, UR5, RZ ;  /* 0x000000050f037c24 */ /* 0x001fc4000f8e02ff */
[----:B------:R-:W-:Y:S02]  /*7a50*/  IMAD R0, R22, UR5, RZ ;  /* 0x0000000516007c24 */ /* 0x000fe4000f8e02ff */
[----:B--2---:R-:W-:Y:S02]  /*7a60*/  IMAD R6, R9, UR5, RZ ;  /* 0x0000000509067c24 */ /* 0x004fe4000f8e02ff */
[----:B-----5:R-:W-:-:S05]  /*7a70*/  IMAD R5, R14, UR5, RZ ;  /* 0x000000050e057c24 */ /* 0x020fca000f8e02ff */
[----:B------:R-:W-:Y:S04]  /*7a80*/  STL [R1+0x4190], R5 ;  /* 0x0041900501007387 */ /* 0x000fe80000100800 */
[----:B------:R-:W-:Y:S04]  /*7a90*/  STL [R1+0x4194], R6 ;  /* 0x0041940601007387 */ /* 0x000fe80000100800 */
[----:B------:R0:W-:Y:S04]  /*7aa0*/  STL [R1+0x18c], R3 ;  /* 0x00018c0301007387 */ /* 0x0001e80000100800 */
[----:B------:R1:W-:Y:S01]  /*7ab0*/  STL [R1+0x188], R2 ;  /* 0x0001880201007387 */ /* 0x0003e20000100800 */
[----:B0-----:R-:W-:-:S03]  /*7ac0*/  IMAD R3, R24, UR5, RZ ;  /* 0x0000000518037c24 */ /* 0x001fc6000f8e02ff */
[----:B------:R0:W-:Y:S04]  /*7ad0*/  STL [R1+0x184], R0 ;  /* 0x0001840001007387 */ /* 0x0001e80000100800 */
[----:B------:R-:W-:Y:S04]  /*7ae0*/  STL [R1+0x180], R3 ;  /* 0x0001800301007387 */ /* 0x000fe80000100800 */
[----:B------:R-:W2:Y:S01]  /*7af0*/  LDL.LU R6, [R1+0xa4] ;  /* 0x0000a40001067983 */ /* 0x000ea20000300800 */
[----:B-1----:R-:W-:Y:S02]  /*7b00*/  IMAD R2, R27, UR5, RZ ;  /* 0x000000051b027c24 */ /* 0x002fe4000f8e02ff */
[----:B0-----:R-:W-:-:S03]  /*7b10*/  IMAD R0, R28, UR5, RZ ;  /* 0x000000051c007c24 */ /* 0x001fc6000f8e02ff */
[----:B------:R-:W-:Y:S04]  /*7b20*/  STL [R1+0x17c], R2 ;  /* 0x00017c0201007387 */ /* 0x000fe80000100800 */
[----:B--2---:R0:W-:Y:S04]  /*7b30*/  STL [R1+0x4198], R6 ;  /* 0x0041980601007387 */ /* 0x0041e80000100800 */
[----:B------:R-:W-:Y:S04]  /*7b40*/  STL [R1+0x178], R0 ;  /* 0x0001780001007387 */ /* 0x000fe80000100800 */
[----:B0-----:R-:W2:Y:S04]  /*7b50*/  LDL.LU R6, [R1+0xa8] ;  /* 0x0000a80001067983 */ /* 0x001ea80000300800 */
[----:B--2---:R0:W-:Y:S04]  /*7b60*/  STL [R1+0x419c], R6 ;  /* 0x00419c0601007387 */ /* 0x0041e80000100800 */
[----:B0-----:R-:W2:Y:S04]  /*7b70*/  LDL.LU R6, [R1+0xac] ;  /* 0x0000ac0001067983 */ /* 0x001ea80000300800 */
[----:B------:R-:W3:Y:S04]  /*7b80*/  LDL.LU R5, [R1+0x94] ;  /* 0x0000940001057983 */ /* 0x000ee80000300800 */
[----:B------:R-:W4:Y:S04]  /*7b90*/  LDL.LU R17, [R1+0x90] ;  /* 0x0000900001117983 */ /* 0x000f280000300800 */
        /* <DEDUP_REMOVED lines=26> */
[----:B--2---:R-:W-:-:S05]  /*7d40*/  IMAD R6, R6, UR5, RZ ;  /* 0x0000000506067c24 */ /* 0x004fca000f8e02ff */
[----:B------:R0:W-:Y:S04]  /*7d50*/  STL [R1+0x174], R6 ;  /* 0x0001740601007387 */ /* 0x0001e80000100800 */
[----:B0-----:R-:W2:Y:S02]  /*7d60*/  LDL.LU R6, [R1+0x419c] ;  /* 0x00419c0001067983 */ /* 0x001ea40000300800 */
[----:B--2---:R-:W-:-:S05]  /*7d70*/  IMAD R6, R6, UR5, RZ ;  /* 0x0000000506067c24 */ /* 0x004fca000f8e02ff */
[----:B------:R0:W-:Y:S04]  /*7d80*/  STL [R1+0x170], R6 ;  /* 0x0001700601007387 */ /* 0x0001e80000100800 */
[----:B0-----:R-:W2:Y:S01]  /*7d90*/  LDL.LU R6, [R1+0x4198] ;  /* 0x0041980001067983 */ /* 0x001ea20000300800 */
[----:B---3--:R-:W-:Y:S02]  /*7da0*/  IMAD R5, R5, UR5, RZ ;  /* 0x0000000505057c24 */ /* 0x008fe4000f8e02ff */
[----:B----4-:R-:W-:Y:S02]  /*7db0*/  IMAD R17, R17, UR5, RZ ;  /* 0x0000000511117c24 */ /* 0x010fe4000f8e02ff */
[----:B-----5:R-:W-:Y:S02]  /*7dc0*/  IMAD R3, R3, UR5, RZ ;  /* 0x0000000503037c24 */ /* 0x020fe4000f8e02ff */
[----:B------:R-:W-:-:S02]  /*7dd0*/  IMAD R13, R13, UR5, RZ ;  /* 0x000000050d0d7c24 */ /* 0x000fc4000f8e02ff */
[----:B------:R-:W-:Y:S02]  /*7de0*/  IMAD R12, R12, UR5, RZ ;  /* 0x000000050c0c7c24 */ /* 0x000fe4000f8e02ff */
[----:B------:R-:W-:Y:S02]  /*7df0*/  IMAD R0, R0, UR5, RZ ;  /* 0x0000000500007c24 */ /* 0x000fe4000f8e02ff */
[----:B------:R-:W-:Y:S02]  /*7e00*/  IMAD R7, R7, UR5, RZ ;  /* 0x0000000507077c24 */ /* 0x000fe4000f8e02ff */
[----:B------:R-:W-:Y:S02]  /*7e10*/  IMAD R10, R10, UR5, RZ ;  /* 0x000000050a0a7c24 */ /* 0x000fe4000f8e02ff */
[----:B------:R-:W-:Y:S02]  /*7e20*/  IMAD R8, R8, UR5, RZ ;  /* 0x0000000508087c24 */ /* 0x000fe4000f8e02ff */
        /* <DEDUP_REMOVED lines=17> */
[----:B--2---:R-:W-:-:S05]  /*7f40*/  IMAD R6, R6, UR5, RZ ;  /* 0x0000000506067c24 */ /* 0x004fca000f8e02ff */
        /* <DEDUP_REMOVED lines=15> */
[----:B0-----:R-:W2:Y:S04]  /*8040*/  LDL.LU R7, [R1+0x4178] ;  /* 0x0041780001077983 */ /* 0x001ea80000300800 */
[----:B------:R0:W-:Y:S04]  /*8050*/  STL [R1+0x14c], R10 ;  /* 0x00014c0a01007387 */ /* 0x0001e80000100800 */
[----:B0-----:R-:W3:Y:S04]  /*8060*/  LDL.LU R10, [R1+0x4174] ;  /* 0x00417400010a7983 */ /* 0x001ee80000300800 */
[----:B------:R0:W-:Y:S04]  /*8070*/  STL [R1+0x148], R8 ;  /* 0x0001480801007387 */ /* 0x0001e80000100800 */
[----:B0-----:R-:W4:Y:S04]  /*8080*/  LDL.LU R8, [R1+0x4170] ;  /* 0x0041700001087983 */ /* 0x001f280000300800 */
[----:B------:R0:W-:Y:S04]  /*8090*/  STL [R1+0x144], R2 ;  /* 0x0001440201007387 */ /* 0x0001e80000100800 */
[----:B0-----:R-:W3:Y:S04]  /*80a0*/  LDL.LU R2, [R1+0x416c] ;  /* 0x00416c0001027983 */ /* 0x001ee80000300800 */
[----:B------:R0:W-:Y:S04]  /*80b0*/  STL [R1+0x140], R20 ;  /* 0x0001401401007387 */ /* 0x0001e80000100800 */
[----:B0-----:R-:W4:Y:S04]  /*80c0*/  LDL.LU R20, [R1+0x4168] ;  /* 0x0041680001147983 */ /* 0x001f280000300800 */
[----:B------:R0:W-:Y:S04]  /*80d0*/  STL [R1+0x13c], R11 ;  /* 0x00013c0b01007387 */ /* 0x0001e80000100800 */
[----:B0-----:R-:W3:Y:S04]  /*80e0*/  LDL.LU R11, [R1+0x4164] ;  /* 0x00416400010b7983 */ /* 0x001ee80000300800 */
        /* <DEDUP_REMOVED lines=27> */
[----:B0-----:R-:W3:Y:S01]  /*82a0*/  LDL.LU R28, [R1+0x412c] ;  /* 0x00412c00011c7983 */ /* 0x001ee20000300800 */
[----:B------:R-:W-:-:S05]  /*82b0*/  IMAD R29, R29, UR5, RZ ;  /* 0x000000051d1d7c24 */ /* 0x000fca000f8e02ff */
[----:B------:R0:W-:Y:S02]  /*82c0*/  STL [R1+0x100], R29 ;  /* 0x0001001d01007387 */ /* 0x0001e40000100800 */
[----:B0-----:R-:W-:-:S05]  /*82d0*/  IMAD R29, R23, UR5, RZ ;  /* 0x00000005171d7c24 */ /* 0x001fca000f8e02ff */
[----:B------:R0:W-:Y:S01]  /*82e0*/  STL [R1+0xfc], R29 ;  /* 0x0000fc1d01007387 */ /* 0x0001e20000100800 */
[----:B-----5:R-:W-:Y:S02]  /*82f0*/  IMAD R3, R3, UR5, RZ ;  /* 0x0000000503037c24 */ /* 0x020fe4000f8e02ff */
[----:B--2---:R-:W-:Y:S02]  /*8300*/  IMAD R7, R7, UR5, RZ ;  /* 0x0000000507077c24 */ /* 0x004fe4000f8e02ff */
[----:B----4-:R-:W-:Y:S02]  /*8310*/  IMAD R20, R20, UR5, RZ ;  /* 0x0000000514147c24 */ /* 0x010fe4000f8e02ff */
[----:B---3--:R-:W-:Y:S02]  /*8320*/  IMAD R14, R14, UR5, RZ ;  /* 0x000000050e0e7c24 */ /* 0x008fe4000f8e02ff */
[----:B------:R-:W-:Y:S02]  /*8330*/  IMAD R15, R15, UR5, RZ ;  /* 0x000000050f0f7c24 */ /* 0x000fe4000f8e02ff */
[----:B0-----:R-:W-:-:S02]  /*8340*/  IMAD R29, R21, UR5, RZ ;  /* 0x00000005151d7c24 */ /* 0x001fc4000f8e02ff */
[----:B------:R-:W-:Y:S02]  /*8350*/  IMAD R21, R2, UR5, RZ ;  /* 0x0000000502157c24 */ /* 0x000fe4000f8e02ff */
[----:B------:R-:W-:Y:S02]  /*8360*/  IMAD R2, R8, UR5, RZ ;  /* 0x0000000508027c24 */ /* 0x000fe4000f8e02ff */
[----:B------:R-:W-:Y:S02]  /*8370*/  IMAD R27, R27, UR5, RZ ;  /* 0x000000051b1b7c24 */ /* 0x000fe4000f8e02ff */
[----:B------:R-:W-:Y:S02]  /*8380*/  IMAD R23, R28, UR5, RZ ;  /* 0x000000051c177c24 */ /* 0x000fe4000f8e02ff */
[----:B------:R-:W-:Y:S02]  /*8390*/  IMAD R28, R24, UR5, RZ ;  /* 0x00000005181c7c24 */ /* 0x000fe4000f8e02ff */
[----:B------:R-:W-:Y:S01]  /*83a0*/  IMAD R24, R22, UR5, RZ ;  /* 0x0000000516187c24 */ /* 0x000fe2000f8e02ff */
[----:B------:R0:W-:Y:S04]  /*83b0*/  STL [R1+0xf8], R23 ;  /* 0x0000f81701007387 */ /* 0x0001e80000100800 */
[----:B------:R-:W-:Y:S04]  /*83c0*/  STL [R1+0xf4], R27 ;  /* 0x0000f41b01007387 */ /* 0x000fe80000100800 */
[----:B------:R-:W-:Y:S01]  /*83d0*/  STL [R1+0x40d4], R27 ;  /* 0x0040d41b01007387 */ /* 0x000fe20000100800 */
[----:B0-----:R-:W-:-:S03]  /*83e0*/  IMAD R23, R9, UR5, RZ ;  /* 0x0000000509177c24 */ /* 0x001fc6000f8e02ff */
[----:B------:R-:W-:Y:S01]  /*83f0*/  STL [R1+0xf0], R28 ;  /* 0x0000f01c01007387 */ /* 0x000fe20000100800 */
[----:B------:R-:W-:-:S03]  /*8400*/  IMAD R9, R18, UR5, RZ ;  /* 0x0000000512097c24 */ /* 0x000fc6000f8e02ff */
[----:B------:R-:W-:Y:S04]  /*8410*/  STL [R1+0x40d8], R28 ;  /* 0x0040d81c01007387 */ /* 0x000fe80000100800 */
[----:B------:R-:W-:Y:S04]  /*8420*/  STL [R1+0xec], R24 ;  /* 0x0000ec1801007387 */ /* 0x000fe80000100800 */
[----:B------:R-:W-:Y:S04]  /*8430*/  STL [R1+0x40dc], R24 ;  /* 0x0040dc1801007387 */ /* 0x000fe80000100800 */
[----:B------:R-:W-:Y:S04]  /*8440*/  STL [R1+0xe8], R29 ;  /* 0x0000e81d01007387 */ /* 0x000fe80000100800 */
[----:B------:R-:W-:Y:S04]  /*8450*/  STL [R1+0x40e0], R29 ;  /* 0x0040e01d01007387 */ /* 0x000fe80000100800 */
[----:B------:R-:W-:Y:S04]  /*8460*/  STL [R1+0xe4], R15 ;  /* 0x0000e40f01007387 */ /* 0x000fe80000100800 */
[----:B------:R-:W-:Y:S04]  /*8470*/  STL [R1+0x40e4], R15 ;  /* 0x0040e40f01007387 */ /* 0x000fe80000100800 */
[----:B------:R0:W-:Y:S04]  /*8480*/  STL [R1+0xd8], R9 ;  /* 0x0000d80901007387 */ /* 0x0001e80000100800 */
[----:B------:R-:W-:Y:S01]  /*8490*/  STL [R1+0xe0], R23 ;  /* 0x0000e01701007387 */ /* 0x000fe20000100800 */
[----:B0-----:R-:W-:-:S03]  /*84a0*/  IMAD R9, R25, UR5, RZ ;  /* 0x0000000519097c24 */ /* 0x001fc6000f8e02ff */
[----:B------:R-:W-:Y:S04]  /*84b0*/  STL [R1+0x40e8], R23 ;  /* 0x0040e81701007387 */ /* 0x000fe80000100800 */
[----:B------:R0:W-:Y:S04]  /*84c0*/  STL [R1+0xd4], R9 ;  /* 0x0000d40901007387 */ /* 0x0001e80000100800 */
[----:B------:R-:W-:Y:S01]  /*84d0*/  STL [R1+0xdc], R14 ;  /* 0x0000dc0e01007387 */ /* 0x000fe20000100800 */
[----:B0-----:R-:W-:-:S03]  /*84e0*/  IMAD R9, R26, UR5, RZ ;  /* 0x000000051a097c24 */ /* 0x001fc6000f8e02ff */
[----:B------:R0:W-:Y:S01]  /*84f0*/  STL [R1+0x40ec], R14 ;  /* 0x0040ec0e01007387 */ /* 0x0001e20000100800 */
[----:B------:R-:W-:-:S03]  /*8500*/  IMAD R22, R4, UR5, RZ ;  /* 0x0000000504167c24 */ /* 0x000fc6000f8e02ff */
[----:B------:R1:W-:Y:S01]  /*8510*/  STL [R1+0xd0], R9 ;  /* 0x0000d00901007387 */ /* 0x0003e20000100800 */
[----:B0-----:R-:W-:Y:S02]  /*8520*/  IMAD R14, R16, UR5, RZ ;  /* 0x00000005100e7c24 */ /* 0x001fe4000f8e02ff */
[----:B-1----:R-:W-:-:S03]  /*8530*/  IMAD R9, R19, UR5, RZ ;  /* 0x0000000513097c24 */ /* 0x002fc6000f8e02ff */
[----:B------:R-:W-:Y:S01]  /*8540*/  STL [R1+0xcc], R14 ;  /* 0x0000cc0e01007387 */ /* 0x000fe20000100800 */
[----:B------:R-:W-:-:S03]  /*8550*/  IMAD R18, R11, UR5, RZ ;  /* 0x000000050b127c24 */ /* 0x000fc6000f8e02ff */
[----:B------:R-:W-:Y:S04]  /*8560*/  STL [R1+0xb0], R9 ;  /* 0x0000b00901007387 */ /* 0x000fe80000100800 */
[----:B------:R-:W-:Y:S04]  /*8570*/  STL [R1+0x9c], R22 ;  /* 0x00009c1601007387 */ /* 0x000fe80000100800 */
[----:B------:R-:W-:Y:S04]  /*8580*/  STL [R1+0x40f0], R22 ;  /* 0x0040f01601007387 */ /* 0x000fe80000100800 */
[----:B------:R-:W2:Y:S04]  /*8590*/  LDL R23, [R1+0x18c] ;  /* 0x00018c0001177983 */ /* 0x000ea80000100800 */
[----:B------:R-:W3:Y:S04]  /*85a0*/  LDL R25, [R1+0x188] ;  /* 0x0001880001197983 */ /* 0x000ee80000100800 */
[----:B------:R0:W-:Y:S04]  /*85b0*/  STL [R1+0x3c], R2 ;  /* 0x00003c0201007387 */ /* 0x0001e80000100800 */
[----:B------:R-:W4:Y:S04]  /*85c0*/  LDL R15, [R1+0x184] ;  /* 0x00018400010f7983 */ /* 0x000f280000100800 */
[----:B------:R-:W5:Y:S01]  /*85d0*/  LDL R29, [R1+0x180] ;  /* 0x00018000011d7983 */ /* 0x000f620000100800 */
[----:B0-----:R-:W-:-:S03]  /*85e0*/  IMAD R2, R10, UR5, RZ ;  /* 0x000000050a027c24 */ /* 0x001fc6000f8e02ff */
[----:B------:R-:W5:Y:S04]  /*85f0*/  LDL R24, [R1+0x17c] ;  /* 0x00017c0001187983 */ /* 0x000f680000100800 */
[----:B------:R-:W5:Y:S04]  /*8600*/  LDL R28, [R1+0x178] ;  /* 0x00017800011c7983 */ /* 0x000f680000100800 */
[----:B------:R-:W5:Y:S01]  /*8610*/  LDL R27, [R1+0x174] ;  /* 0x00017400011b7983 */ /* 0x000f620000100800 */
[----:B------:R-:W-:-:S03]  /*8620*/  IMAD R8, R0, UR5, RZ ;  /* 0x0000000500087c24 */ /* 0x000fc6000f8e02ff */
[----:B------:R-:W-:Y:S01]  /*8630*/  STL [R1+0x80], R18 ;  /* 0x0000801201007387 */ /* 0x000fe20000100800 */
[----:B------:R-:W-:-:S03]  /*8640*/  IMAD R9, R12, UR5, RZ ;  /* 0x000000050c097c24 */ /* 0x000fc6000f8e02ff */
[----:B------:R-:W-:Y:S01]  /*8650*/  STL [R1+0x40f4], R18 ;  /* 0x0040f41201007387 */ /* 0x000fe20000100800 */
[----:B------:R-:W-:-:S03]  /*8660*/  IMAD R0, R13, UR5, RZ ;  /* 0x000000050d007c24 */ /* 0x000fc6000f8e02ff */
[----:B------:R-:W-:Y:S04]  /*8670*/  STL [R1+0x40f8], R2 ;  /* 0x0040f80201007387 */ /* 0x000fe80000100800 */
[----:B------:R-:W-:Y:S01]  /*8680*/  STL [R1+0x6c], R20 ;  /* 0x00006c1401007387 */ /* 0x000fe20000100800 */
[----:B------:R-:W-:Y:S01]  /*8690*/  IMAD R4, R17, UR5, RZ ;  /* 0x0000000511047c24 */ /* 0x000fe2000f8e02ff */
[----:B------:R-:W-:Y:S02]  /*86a0*/  ULDC UR5, c[0x0][0x238] ;  /* 0x00008e0000057ab9 */ /* 0x000fe40000000800 */
[----:B------:R-:W-:Y:S04]  /*86b0*/  STL [R1+0x40fc], R20 ;  /* 0x0040fc1401007387 */ /* 0x000fe80000100800 */
        /* <DEDUP_REMOVED lines=8> */
[----:B0-----:R-:W2:Y:S01]  /*8740*/  LDL.LU R4, [R1+0x3c] ;  /* 0x00003c0001047983 */ /* 0x001ea20000300800 */
[----:B------:R-:W-:-:S02]  /*8750*/  SHF.R.S32.HI R0, RZ, 0x1f, R5 ;  /* 0x0000001fff007819 */ /* 0x000fc40000011405 */
[----:B------:R-:W-:Y:S02]  /*8760*/  SHF.R.S32.HI R2, RZ, 0x1f, R6 ;  /* 0x0000001fff027819 */ /* 0x000fe40000011406 */
[----:B---3--:R-:W-:Y:S01]  /*8770*/  SHF.R.S32.HI R3, RZ, 0x1f, R25 ;  /* 0x0000001fff037819 */ /* 0x008fe20000011419 */
[----:B--2---:R-:W-:Y:S04]  /*8780*/  STL [R1+0x4118], R4 ;  /* 0x0041180401007387 */ /* 0x004fe80000100800 */
[----:B------:R-:W-:Y:S04]  /*8790*/  STL [R1+0x411c], R5 ;  /* 0x00411c0501007387 */ /* 0x000fe80000100800 */
[----:B------:R0:W-:Y:S04]  /*87a0*/  STL [R1+0xc8], R0 ;  /* 0x0000c80001007387 */ /* 0x0001e80000100800 */
[----:B------:R-:W-:Y:S01]  /*87b0*/  STL [R1+0x4120], R6 ;  /* 0x0041200601007387 */ /* 0x000fe20000100800 */
[----:B0-----:R-:W-:-:S03]  /*87c0*/  SHF.R.S32.HI R0, RZ, 0x1f, R23 ;  /* 0x0000001fff007819 */ /* 0x001fc60000011417 */
[----:B------:R4:W-:Y:S04]  /*87d0*/  STL [R1+0xc4], R2 ;  /* 0x0000c40201007387 */ /* 0x0009e80000100800 */
[----:B------:R5:W-:Y:S04]  /*87e0*/  STL [R1+0xc0], R0 ;  /* 0x0000c00001007387 */ /* 0x000be80000100800 */
[----:B------:R0:W-:Y:S01]  /*87f0*/  STL [R1+0xbc], R3 ;  /* 0x0000bc0301007387 */ /* 0x0001e20000100800 */
[----:B----4-:R-:W-:Y:S02]  /*8800*/  SHF.R.S32.HI R2, RZ, 0x1f, R15 ;  /* 0x0000001fff027819 */ /* 0x010fe4000001140f */
[----:B-----5:R-:W-:-:S03]  /*8810*/  SHF.R.S32.HI R0, RZ, 0x1f, R29 ;  /* 0x0000001fff007819 */ /* 0x020fc6000001141d */
[----:B------:R1:W-:Y:S01]  /*8820*/  STL [R1+0xb8], R2 ;  /* 0x0000b80201007387 */ /* 0x0003e20000100800 */
[----:B0-----:R-:W-:-:S03]  /*8830*/  SHF.R.S32.HI R3, RZ, 0x1f, R24 ;  /* 0x0000001fff037819 */ /* 0x001fc60000011418 */
[----:B------:R0:W-:Y:S04]  /*8840*/  STL [R1+0xb4], R0 ;  /* 0x0000b40001007387 */ /* 0x0001e80000100800 */
[----:B------:R-:W-:Y:S04]  /*8850*/  STL [R1+0xac], R3 ;  /* 0x0000ac0301007387 */ /* 0x000fe80000100800 */
[----:B------:R-:W2:Y:S01]  /*8860*/  LDL R6, [R1+0x168] ;  /* 0x0001680001067983 */ /* 0x000ea20000100800 */
[----:B-1----:R-:W-:Y:S02]  /*8870*/  SHF.R.S32.HI R2, RZ, 0x1f, R28 ;  /* 0x0000001fff027819 */ /* 0x002fe4000001141c */
[----:B0-----:R-:W-:-:S03]  /*8880*/  SHF.R.S32.HI R0, RZ, 0x1f, R27 ;  /* 0x0000001fff007819 */ /* 0x001fc6000001141b */
[----:B------:R-:W-:Y:S04]  /*8890*/  STL [R1+0xa8], R2 ;  /* 0x0000a80201007387 */ /* 0x000fe80000100800 */
[----:B--2---:R0:W-:Y:S04]  /*88a0*/  STL [R1+0x4124], R6 ;  /* 0x0041240601007387 */ /* 0x0041e80000100800 */
[----:B------:R-:W-:Y:S04]  /*88b0*/  STL [R1+0xa4], R0 ;  /* 0x0000a40001007387 */ /* 0x000fe80000100800 */
[----:B0-----:R-:W2:Y:S04]  /*88c0*/  LDL R6, [R1+0x16c] ;  /* 0x00016c0001067983 */ /* 0x001ea80000100800 */
[----:B--2---:R0:W-:Y:S04]  /*88d0*/  STL [R1+0x4128], R6 ;  /* 0x0041280601007387 */ /* 0x0041e80000100800 */
[----:B------:R-:W2:Y:S04]  /*88e0*/  LDL R5, [R1+0x164] ;  /* 0x0001640001057983 */ /* 0x000ea80000100800 */
[----:B------:R-:W3:Y:S04]  /*88f0*/  LDL R4, [R1+0x160] ;  /* 0x0001600001047983 */ /* 0x000ee80000100800 */
[----:B0-----:R-:W4:Y:S04]  /*8900*/  LDL R6, [R1+0x170] ;  /* 0x0001700001067983 */ /* 0x001f280000100800 */
[----:B------:R-:W5:Y:S04]  /*8910*/  LDL R3, [R1+0x15c] ;  /* 0x00015c0001037983 */ /* 0x000f680000100800 */
        /* <DEDUP_REMOVED lines=24> */
[----:B------:R-:W5:Y:S01]  /*8aa0*/  LDL R25, [R1+0xf8] ;  /* 0x0000f80001197983 */ /* 0x000f620000100800 */
[----:B----4-:R-:W-:-:S05]  /*8ab0*/  SHF.R.S32.HI R6, RZ, 0x1f, R6 ;  /* 0x0000001fff067819 */ /* 0x010fca0000011406 */
[----:B------:R0:W-:Y:S04]  /*8ac0*/  STL [R1+0xa0], R6 ;  /* 0x0000a00601007387 */ /* 0x0001e80000100800 */
[----:B0-----:R-:W4:Y:S02]  /*8ad0*/  LDL.LU R6, [R1+0x4128] ;  /* 0x0041280001067983 */ /* 0x001f240000300800 */
[----:B----4-:R-:W-:-:S05]  /*8ae0*/  SHF.R.S32.HI R6, RZ, 0x1f, R6 ;  /* 0x0000001fff067819 */ /* 0x010fca0000011406 */
[----:B------:R0:W-:Y:S04]  /*8af0*/  STL [R1+0x98], R6 ;  /* 0x0000980601007387 */ /* 0x0001e80000100800 */
[----:B0-----:R-:W4:Y:S01]  /*8b00*/  LDL.LU R6, [R1+0x4124] ;  /* 0x0041240001067983 */ /* 0x001f220000300800 */
[----:B--2---:R-:W-:Y:S02]  /*8b10*/  SHF.R.S32.HI R5, RZ, 0x1f, R5 ;  /* 0x0000001fff057819 */ /* 0x004fe40000011405 */
[----:B---3--:R-:W-:Y:S02]  /*8b20*/  SHF.R.S32.HI R4, RZ, 0x1f, R4 ;  /* 0x0000001fff047819 */ /* 0x008fe40000011404 */
[----:B-----5:R-:W-:Y:S02]  /*8b30*/  SHF.R.S32.HI R3, RZ, 0x1f, R3 ;  /* 0x0000001fff037819 */ /* 0x020fe40000011403 */
[----:B------:R-:W-:-:S02]  /*8b40*/  SHF.R.S32.HI R0, RZ, 0x1f, R0 ;  /* 0x0000001fff007819 */ /* 0x000fc40000011400 */
[----:B------:R-:W-:Y:S02]  /*8b50*/  SHF.R.S32.HI R9, RZ, 0x1f, R9 ;  /* 0x0000001fff097819 */ /* 0x000fe40000011409 */
[----:B------:R-:W-:Y:S02]  /*8b60*/  SHF.R.S32.HI R8, RZ, 0x1f, R8 ;  /* 0x0000001fff087819 */ /* 0x000fe40000011408 */
[----:B------:R-:W-:Y:S02]  /*8b70*/  SHF.R.S32.HI R21, RZ, 0x1f, R21 ;  /* 0x0000001fff157819 */ /* 0x000fe40000011415 */
[----:B------:R-:W-:Y:S02]  /*8b80*/  SHF.R.S32.HI R7, RZ, 0x1f, R7 ;  /* 0x0000001fff077819 */ /* 0x000fe40000011407 */
[----:B------:R-:W-:Y:S02]  /*8b90*/  SHF.R.S32.HI R20, RZ, 0x1f, R20 ;  /* 0x0000001fff147819 */ /* 0x000fe40000011414 */
        /* <DEDUP_REMOVED lines=10> */
[----:B----4-:R-:W-:-:S05]  /*8c40*/  SHF.R.S32.HI R6, RZ, 0x1f, R6 ;  /* 0x0000001fff067819 */ /* 0x010fca0000011406 */
        /* <DEDUP_REMOVED lines=9> */
[----:B0-----:R-:W5:Y:S04]  /*8ce0*/  LDL.LU R0, [R1+0x4110] ;  /* 0x0041100001007983 */ /* 0x001f680000300800 */
[----:B------:R0:W-:Y:S04]  /*8cf0*/  STL [R1+0x7c], R9 ;  /* 0x00007c0901007387 */ /* 0x0001e80000100800 */
[----:B0-----:R-:W5:Y:S04]  /*8d00*/  LDL.LU R9, [R1+0x410c] ;  /* 0x00410c0001097983 */ /* 0x001f680000300800 */
        /* <DEDUP_REMOVED lines=28> */
[----:B------:R-:W-:-:S02]  /*8ed0*/  SHF.R.S32.HI R17, RZ, 0x1f, R17 ;  /* 0x0000001fff117819 */ /* 0x000fc40000011411 */
[----:B------:R-:W-:-:S03]  /*8ee0*/  SHF.R.S32.HI R10, RZ, 0x1f, R10 ;  /* 0x0000001fff0a7819 */ /* 0x000fc6000001140a */
[----:B------:R0:W-:Y:S02]  /*8ef0*/  STL [R1+0x34], R17 ;  /* 0x0000341101007387 */ /* 0x0001e40000100800 */
[----:B0-----:R-:W-:Y:S02]  /*8f00*/  SHF.R.S32.HI R17, RZ, 0x1f, R13 ;  /* 0x0000001fff117819 */ /* 0x001fe4000001140d */
[----:B------:R-:W-:Y:S02]  /*8f10*/  SHF.R.S32.HI R13, RZ, 0x1f, R12 ;  /* 0x0000001fff0d7819 */ /* 0x000fe4000001140c */
[----:B------:R-:W-:Y:S01]  /*8f20*/  SHF.R.S32.HI R12, RZ, 0x1f, R11 ;  /* 0x0000001fff0c7819 */ /* 0x000fe2000001140b */
[----:B------:R-:W-:Y:S01]  /*8f30*/  STL [R1+0x30], R17 ;  /* 0x0000301101007387 */ /* 0x000fe20000100800 */
[----:B------:R-:W-:-:S03]  /*8f40*/  SHF.R.S32.HI R11, RZ, 0x1f, R19 ;  /* 0x0000001fff0b7819 */ /* 0x000fc60000011413 */
[----:B------:R-:W-:Y:S04]  /*8f50*/  STL [R1+0x2c], R13 ;  /* 0x00002c0d01007387 */ /* 0x000fe80000100800 */
[----:B------:R0:W-:Y:S04]  /*8f60*/  STL [R1+0x28], R10 ;  /* 0x0000280a01007387 */ /* 0x0001e80000100800 */
[----:B------:R1:W-:Y:S04]  /*8f70*/  STL [R1+0x24], R12 ;  /* 0x0000240c01007387 */ /* 0x0003e80000100800 */
[----:B------:R1:W-:Y:S01]  /*8f80*/  STL [R1+0x20], R11 ;  /* 0x0000200b01007387 */ /* 0x0003e20000100800 */
[----:B0-----:R-:W-:-:S02]  /*8f90*/  SHF.R.S32.HI R10, RZ, 0x1f, R16 ;  /* 0x0000001fff0a7819 */ /* 0x001fc40000011410 */
[----:B-1----:R-:W-:-:S03]  /*8fa0*/  SHF.R.S32.HI R12, RZ, 0x1f, R26 ;  /* 0x0000001fff0c7819 */ /* 0x002fc6000001141a */
[----:B------:R-:W-:Y:S01]  /*8fb0*/  STL [R1+0x1c], R10 ;  /* 0x00001c0a01007387 */ /* 0x000fe20000100800 */
[----:B------:R-:W-:-:S03]  /*8fc0*/  SHF.R.S32.HI R11, RZ, 0x1f, R25 ;  /* 0x0000001fff0b7819 */ /* 0x000fc60000011419 */
[----:B------:R3:W-:Y:S02]  /*8fd0*/  STL [R1+0x18], R12 ;  /* 0x0000180c01007387 */ /* 0x0007e40000100800 */
[----:B---3--:R-:W-:Y:S02]  /*8fe0*/  SHF.R.S32.HI R12, RZ, 0x1f, R29 ;  /* 0x0000001fff0c7819 */ /* 0x008fe4000001141d */
[----:B--2---:R-:W-:Y:S02]  /*8ff0*/  SHF.R.S32.HI R10, RZ, 0x1f, R27 ;  /* 0x0000001fff0a7819 */ /* 0x004fe4000001141b */
[----:B------:R-:W2:Y:S04]  /*9000*/  LDL.LU R27, [R1+0x40d0] ;  /* 0x0040d000011b7983 */ /* 0x000ea80000300800 */
[----:B------:R5:W-:Y:S02]  /*9010*/  STL [R1+0x14], R11 ;  /* 0x0000140b01007387 */ /* 0x000be40000100800 */
[----:B-----5:R-:W-:-:S02]  /*9020*/  SHF.R.S32.HI R11, RZ, 0x1f, R28 ;  /* 0x0000001fff0b7819 */ /* 0x020fc4000001141c */
[----:B------:R-:W3:Y:S04]  /*9030*/  LDL.LU R28, [R1+0x40cc] ;  /* 0x0040cc00011c7983 */ /* 0x000ee80000300800 */
[----:B------:R4:W-:Y:S04]  /*9040*/  STL [R1+0x10], R10 ;  /* 0x0000100a01007387 */ /* 0x0009e80000100800 */
[----:B------:R0:W-:Y:S01]  /*9050*/  STL [R1+0xc], R11 ;  /* 0x00000c0b01007387 */ /* 0x0001e20000100800 */
[----:B----4-:R-:W-:-:S05]  /*9060*/  SHF.R.S32.HI R10, RZ, 0x1f, R24 ;  /* 0x0000001fff0a7819 */ /* 0x010fca0000011418 */
[----:B------:R1:W-:Y:S01]  /*9070*/  STL [R1+0x8], R10 ;  /* 0x0000080a01007387 */ /* 0x0003e20000100800 */
[----:B0-----:R-:W-:-:S03]  /*9080*/  SHF.R.S32.HI R11, RZ, 0x1f, R15 ;  /* 0x0000001fff0b7819 */ /* 0x001fc6000001140f */
[----:B------:R-:W-:Y:S01]  /*9090*/  STL [R1+0x4], R12 ;  /* 0x0000040c01007387 */ /* 0x000fe20000100800 */
[----:B-1----:R-:W-:-:S05]  /*90a0*/  SHF.R.S32.HI R10, RZ, 0x1f, R23 ;  /* 0x0000001fff0a7819 */ /* 0x002fca0000011417 */
[----:B------:R0:W-:Y:S04]  /*90b0*/  STL [R1+0x4080], R10 ;  /* 0x0040800a01007387 */ /* 0x0001e80000100800 */
[----:B------:R1:W-:Y:S04]  /*90c0*/  STL [R1], R11 ;  /* 0x0000000b01007387 */ /* 0x0003e80000100800 */
[----:B0-----:R-:W4:Y:S01]  /*90d0*/  LDL.LU R10, [R1+0xd8] ;  /* 0x0000d800010a7983 */ /* 0x001f220000300800 */
[----:B-1----:R-:W-:-:S05]  /*90e0*/  SHF.R.S32.HI R11, RZ, 0x1f, R14 ;  /* 0x0000001fff0b7819 */ /* 0x002fca000001140e */
[----:B------:R-:W-:Y:S01]  /*90f0*/  STL [R1+0x407c], R11 ;  /* 0x00407c0b01007387 */ /* 0x000fe20000100800 */
[----:B----4-:R-:W-:-:S03]  /*9100*/  SHF.R.S32.HI R12, RZ, 0x1f, R10 ;  /* 0x0000001fff0c7819 */ /* 0x010fc6000001140a */
[----:B------:R-:W-:Y:S04]  /*9110*/  STL [R1+0x4088], R10 ;  /* 0x0040880a01007387 */ /* 0x000fe80000100800 */
[----:B------:R0:W-:Y:S04]  /*9120*/  STL [R1+0x4078], R12 ;  /* 0x0040780c01007387 */ /* 0x0001e80000100800 */
[----:B0-----:R-:W4:Y:S02]  /*9130*/  LDL.LU R12, [R1+0xd4] ;  /* 0x0000d400010c7983 */ /* 0x001f240000300800 */
[----:B----4-:R-:W-:-:S02]  /*9140*/  SHF.R.S32.HI R13, RZ, 0x1f, R12 ;  /* 0x0000001fff0d7819 */ /* 0x010fc4000001140c */
        /* <DEDUP_REMOVED lines=10> */
[----:B0-----:R-:W4:Y:S01]  /*91f0*/  LDL.LU R15, [R1+0xb0] ;  /* 0x0000b000010f7983 */ /* 0x001f220000300800 */
[----:B------:R-:W-:Y:S02]  /*9200*/  SHF.R.S32.HI R17, RZ, 0x1f, R22 ;  /* 0x0000001fff117819 */ /* 0x000fe40000011416 */
[----:B------:R-:W-:-:S02]  /*9210*/  SHF.R.S32.HI R18, RZ, 0x1f, R18 ;  /* 0x0000001fff127819 */ /* 0x000fc40000011412 */
[----:B------:R-:W-:Y:S02]  /*9220*/  SHF.R.S32.HI R19, RZ, 0x1f, R20 ;  /* 0x0000001fff137819 */ /* 0x000fe40000011414 */
[----:B------:R-:W-:Y:S02]  /*9230*/  SHF.R.S32.HI R20, RZ, 0x1f, R21 ;  /* 0x0000001fff147819 */ /* 0x000fe40000011415 */
[----:B------:R-:W-:Y:S02]  /*9240*/  SHF.R.S32.HI R21, RZ, 0x1f, R4 ;  /* 0x0000001fff157819 */ /* 0x000fe40000011404 */
[----:B------:R-:W-:Y:S02]  /*9250*/  SHF.R.S32.HI R22, RZ, 0x1f, R2 ;  /* 0x0000001fff167819 */ /* 0x000fe40000011402 */
[----:B------:R-:W-:Y:S02]  /*9260*/  SHF.R.S32.HI R23, RZ, 0x1f, R7 ;  /* 0x0000001fff177819 */ /* 0x000fe40000011407 */
[----:B----4-:R-:W-:-:S05]  /*9270*/  SHF.R.S32.HI R16, RZ, 0x1f, R15 ;  /* 0x0000001fff107819 */ /* 0x010fca000001140f */
[----:B------:R-:W-:Y:S04]  /*9280*/  STL [R1+0x4098], R16 ;  /* 0x0040981001007387 */ /* 0x000fe80000100800 */
[----:B------:R-:W-:Y:S04]  /*9290*/  STL [R1+0x4094], R15 ;  /* 0x0040940f01007387 */ /* 0x000fe80000100800 */
[----:B------:R-:W-:Y:S04]  /*92a0*/  STL [R1+0x409c], R17 ;  /* 0x00409c1101007387 */ /* 0x000fe80000100800 */
[----:B------:R-:W-:Y:S04]  /*92b0*/  STL [R1+0x40a0], R18 ;  /* 0x0040a01201007387 */ /* 0x000fe80000100800 */
[----:B------:R-:W4:Y:S04]  /*92c0*/  LDL.LU R12, [R1+0x18c] ;  /* 0x00018c00010c7983 */ /* 0x000f280000300800 */
[----:B------:R0:W-:Y:S04]  /*92d0*/  STL [R1+0x40a4], R19 ;  /* 0x0040a41301007387 */ /* 0x0001e80000100800 */
[----:B0-----:R-:W5:Y:S04]  /*92e0*/  LDL.LU R19, [R1+0x188] ;  /* 0x0001880001137983 */ /* 0x001f680000300800 */
[----:B------:R-:W5:Y:S04]  /*92f0*/  LDL.LU R10, [R1+0xc8] ;  /* 0x0000c800010a7983 */ /* 0x000f680000300800 */
[----:B------:R-:W5:Y:S04]  /*9300*/  LDL.LU R18, [R1+0x184] ;  /* 0x0001840001127983 */ /* 0x000f680000300800 */
[----:B------:R-:W5:Y:S04]  /*9310*/  LDL.LU R11, [R1+0xc4] ;  /* 0x0000c400010b7983 */ /* 0x000f680000300800 */
[----:B------:R-:W5:Y:S04]  /*9320*/  LDL.LU R17, [R1+0x180] ;  /* 0x0001800001117983 */ /* 0x000f680000300800 */
[----:B------:R-:W5:Y:S04]  /*9330*/  LDL.LU R15, [R1+0xc0] ;  /* 0x0000c000010f7983 */ /* 0x000f680000300800 */
[----:B------:R-:W5:Y:S04]  /*9340*/  LDL.LU R16, [R1+0xbc] ;  /* 0x0000bc0001107983 */ /* 0x000f680000300800 */
[----:B------:R-:W-:Y:S04]  /*9350*/  STL [R1+0x40a8], R20 ;  /* 0x0040a81401007387 */ /* 0x000fe80000100800 */
[----:B------:R0:W-:Y:S04]  /*9360*/  STL [R1+0x40b0], R21 ;  /* 0x0040b01501007387 */ /* 0x0001e80000100800 */
[----:B0-----:R-:W5:Y:S04]  /*9370*/  LDL.LU R21, [R1+0x17c] ;  /* 0x00017c0001157983 */ /* 0x001f680000300800 */
[----:B------:R3:W-:Y:S04]  /*9380*/  STL [R1+0x40ac], R4 ;  /* 0x0040ac0401007387 */ /* 0x0007e80000100800 */
[----:B------:R-:W-:Y:S04]  /*9390*/  STL [R1+0x40b8], R22 ;  /* 0x0040b81601007387 */ /* 0x000fe80000100800 */
[----:B------:R2:W-:Y:S01]  /*93a0*/  STL [R1+0x40b4], R2 ;  /* 0x0040b40201007387 */ /* 0x0005e20000100800 */
[----:B---3--:R-:W-:-:S03]  /*93b0*/  IADD3 R4, P2, R5, R28, RZ ;  /* 0x0000001c05047210 */ /* 0x008fc60007f5e0ff */
[----:B------:R-:W-:Y:S01]  /*93c0*/  STL [R1+0x40c0], R23 ;  /* 0x0040c01701007387 */ /* 0x000fe20000100800 */
[----:B--2---:R-:W-:-:S03]  /*93d0*/  IADD3 R2, P3, R5, R27, RZ ;  /* 0x0000001b05027210 */ /* 0x004fc60007f7e0ff */
[----:B------:R0:W-:Y:S04]  /*93e0*/  STL [R1+0x40bc], R7 ;  /* 0x0040bc0701007387 */ /* 0x0001e80000100800 */
[----:B------:R-:W2:Y:S04]  /*93f0*/  LDL.LU R5, [R1+0x40c8] ;  /* 0x0040c80001057983 */ /* 0x000ea80000300800 */
[----:B------:R1:W-:Y:S04]  /*9400*/  STL [R1+0x3c34], R2 ;  /* 0x003c340201007387 */ /* 0x0003e80000100800 */
[----:B------:R-:W3:Y:S01]  /*9410*/  LDL.LU R14, [R1+0x178] ;  /* 0x00017800010e7983 */ /* 0x000ee20000300800 */
[----:B0-----:R-:W-:-:S02]  /*9420*/  IADD3 R7, P0, R6, R28, RZ ;  /* 0x0000001c06077210 */ /* 0x001fc40007f1e0ff */
[-C--:B-1----:R-:W-:Y:S01]  /*9430*/  IADD3 R2, P1, R6, R27.reuse, RZ ;  /* 0x0000001b06027210 */ /* 0x082fe20007f3e0ff */
[----:B------:R-:W-:Y:S04]  /*9440*/  STL [R1+0x3c2c], R4 ;  /* 0x003c2c0401007387 */ /* 0x000fe80000100800 */
[----:B------:R-:W3:Y:S04]  /*9450*/  LDL.LU R13, [R1+0xb8] ;  /* 0x0000b800010d7983 */ /* 0x000ee80000300800 */
[----:B------:R4:W-:Y:S04]  /*9460*/  STL [R1+0x3c30], R2 ;  /* 0x003c300201007387 */ /* 0x0009e80000100800 */
[----:B------:R-:W3:Y:S04]  /*9470*/  LDL.LU R6, [R1+0x40c4] ;  /* 0x0040c40001067983 */ /* 0x000ee80000300800 */
[----:B------:R-:W-:Y:S04]  /*9480*/  STL [R1+0x3c24], R7 ;  /* 0x003c240701007387 */ /* 0x000fe80000100800 */
[----:B------:R-:W3:Y:S01]  /*9490*/  LDL.LU R20, [R1+0x174] ;  /* 0x0001740001147983 */ /* 0x000ee20000300800 */
[----:B----4-:R-:W-:-:S02]  /*94a0*/  IADD3 R2, P6, R12, R27, RZ ;  /* 0x0000001b0c027210 */ /* 0x010fc40007fde0ff */
[----:B------:R-:W-:-:S03]  /*94b0*/  IADD3 R4, P5, R12, R28, RZ ;  /* 0x0000001c0c047210 */ /* 0x000fc60007fbe0ff */
[----:B------:R5:W-:Y:S04]  /*94c0*/  STL [R1+0x3c28], R2 ;  /* 0x003c280201007387 */ /* 0x000be80000100800 */
[----:B------:R-:W-:Y:S04]  /*94d0*/  STL [R1+0x3c1c], R4 ;  /* 0x003c1c0401007387 */ /* 0x000fe80000100800 */
[----:B------:R-:W4:Y:S01]  /*94e0*/  LDL.LU R12, [R1+0xb4] ;  /* 0x0000b400010c7983 */ /* 0x000f220000300800 */
[----:B-----5:R-:W-:-:S05]  /*94f0*/  IADD3 R2, P4, R19, R27, RZ ;  /* 0x0000001b13027210 */ /* 0x020fca0007f9e0ff */
[----:B------:R0:W-:Y:S01]  /*9500*/  STL [R1+0x3c20], R2 ;  /* 0x003c200201007387 */ /* 0x0001e20000100800 */
[----:B--2---:R-:W-:Y:S01]  /*9510*/  IMAD.X R7, R10, 0x1, R5, P3 ;  /* 0x000000010a077824 */ /* 0x004fe200018e0605 */
[----:B0-----:R-:W-:-:S04]  /*9520*/  IADD3 R2, P3, R19, R28, RZ ;  /* 0x0000001c13027210 */ /* 0x001fc80007f7e0ff */
[----:B------:R-:W-:Y:S04]  /*9530*/  STL [R1+0x3c18], R7 ;  /* 0x003c180701007387 */ /* 0x000fe80000100800 */
[----:B------:R-:W2:Y:S04]  /*9540*/  LDL.LU R19, [R1+0x170] ;  /* 0x0001700001137983 */ /* 0x000ea80000300800 */
[----:B------:R0:W-:Y:S01]  /*9550*/  STL [R1+0x3c14], R2 ;  /* 0x003c140201007387 */ /* 0x0001e20000100800 */
[----:B---3--:R-:W-:-:S05]  /*9560*/  IMAD.X R4, R10, 0x1, R6, P2 ;  /* 0x000000010a047824 */ /* 0x008fca00010e0606 */
[----:B------:R1:W-:Y:S04]  /*9570*/  STL [R1+0x3c08], R4 ;  /* 0x003c080401007387 */ /* 0x0003e80000100800 */
[----:B------:R-:W3:Y:S01]  /*9580*/  LDL.LU R10, [R1+0xac] ;  /* 0x0000ac00010a7983 */ /* 0x000ee20000300800 */
[----:B0-----:R-:W-:Y:S01]  /*9590*/  IADD3 R2, P2, R18, R27, RZ ;  /* 0x0000001b12027210 */ /* 0x001fe20007f5e0ff */
[----:B------:R-:W-:-:S04]  /*95a0*/  IMAD.X R7, R11, 0x1, R5, P1 ;  /* 0x000000010b077824 */ /* 0x000fc800008e0605 */
[----:B------:R0:W-:Y:S01]  /*95b0*/  STL [R1+0x3c10], R2 ;  /* 0x003c100201007387 */ /* 0x0001e20000100800 */
[----:B-1----:R-:W-:-:S03]  /*95c0*/  IMAD.X R4, R11, 0x1, R6, P0 ;  /* 0x000000010b047824 */ /* 0x002fc600000e0606 */
[----:B------:R-:W-:Y:S01]  /*95d0*/  STL [R1+0x3c0c], R7 ;  /* 0x003c0c0701007387 */ /* 0x000fe20000100800 */
[----:B0-----:R-:W-:-:S03]  /*95e0*/  IADD3 R2, P1, R18, R28, RZ ;  /* 0x0000001c12027210 */ /* 0x001fc60007f3e0ff */
[----:B------:R-:W5:Y:S04]  /*95f0*/  LDL.LU R18, [R1+0x16c] ;  /* 0x00016c0001127983 */ /* 0x000f680000300800 */
[----:B------:R0:W-:Y:S04]  /*9600*/  STL [R1+0x3c04], R2 ;  /* 0x003c040201007387 */ /* 0x0001e80000100800 */
[----:B------:R1:W-:Y:S04]  /*9610*/  STL [R1+0x3bf8], R4 ;  /* 0x003bf80401007387 */ /* 0x0003e80000100800 */
[----:B------:R-:W5:Y:S01]  /*9620*/  LDL.LU R11, [R1+0xa8] ;  /* 0x0000a800010b7983 */ /* 0x000f620000300800 */
[----:B0-----:R-:W-:Y:S01]  /*9630*/  IADD3 R2, P0, R17, R27, RZ ;  /* 0x0000001b11027210 */ /* 0x001fe20007f1e0ff */
[----:B------:R-:W-:-:S04]  /*9640*/  IMAD.X R7, R15, 0x1, R5, P6 ;  /* 0x000000010f077824 */ /* 0x000fc800030e0605 */
[----:B------:R0:W-:Y:S01]  /*9650*/  STL [R1+0x3c00], R2 ;  /* 0x003c000201007387 */ /* 0x0001e20000100800 */
[----:B-1----:R-:W-:-:S03]  /*9660*/  IMAD.X R4, R15, 0x1, R6, P5 ;  /* 0x000000010f047824 */ /* 0x002fc600028e0606 */
[----:B------:R1:W-:Y:S01]  /*9670*/  STL [R1+0x3bfc], R7 ;  /* 0x003bfc0701007387 */ /* 0x0003e20000100800 */
[----:B0-----:R-:W-:-:S03]  /*9680*/  IADD3 R2, P6, R17, R28, RZ ;  /* 0x0000001c11027210 */ /* 0x001fc60007fde0ff */
[----:B------:R-:W5:Y:S04]  /*9690*/  LDL.LU R17, [R1+0x168] ;  /* 0x0001680001117983 */ /* 0x000f680000300800 */
[----:B------:R0:W-:Y:S04]  /*96a0*/  STL [R1+0x3bf4], R2 ;  /* 0x003bf40201007387 */ /* 0x0001e80000100800 */
[----:B------:R0:W-:Y:S01]  /*96b0*/  STL [R1+0x3be8], R4 ;  /* 0x003be80401007387 */ /* 0x0001e20000100800 */
[----:B-1----:R-:W-:-:S03]  /*96c0*/  IMAD.X R7, R16, 0x1, R5, P4 ;  /* 0x0000000110077824 */ /* 0x002fc600020e0605 */
[----:B------:R-:W5:Y:S01]  /*96d0*/  LDL.LU R15, [R1+0xa4] ;  /* 0x0000a400010f7983 */ /* 0x000f620000300800 */
[----:B0-----:R-:W-:-:S05]  /*96e0*/  IADD3 R2, P5, R21, R27, RZ ;  /* 0x0000001b15027210 */ /* 0x001fca0007fbe0ff */
[----:B------:R0:W-:Y:S01]  /*96f0*/  STL [R1+0x3bf0], R2 ;  /* 0x003bf00201007387 */ /* 0x0001e20000100800 */
[----:B------:R-:W-:-:S03]  /*9700*/  IMAD.X R4, R16, 0x1, R6, P3 ;  /* 0x0000000110047824 */ /* 0x000fc600018e0606 */
        /* <DEDUP_REMOVED lines=16> */
[----:B0-----:R-:W-:-:S05]  /*9810*/  IADD3 R2, P1, R20, R27, RZ ;  /* 0x0000001b14027210 */ /* 0x001fca0007f3e0ff */
[----:B------:R0:W-:Y:S01]  /*9820*/  STL [R1+0x3bd0], R2 ;  /* 0x003bd00201007387 */ /* 0x0001e20000100800 */
[----:B----4-:R-:W-:Y:S01]  /*9830*/  IMAD.X R4, R12, 0x1, R5, P0 ;  /* 0x000000010c047824 */ /* 0x010fe200000e0605 */
[----:B0-----:R-:W-:Y:S02]  /*9840*/  IADD3 R2, P0, R20, R28, RZ ;  /* 0x0000001c14027210 */ /* 0x001fe40007f1e0ff */
[----:B------:R-:W4:Y:S04]  /*9850*/  LDL.LU R20, [R1+0x15c] ;  /* 0x00015c0001147983 */ /* 0x000f280000300800 */
[----:B------:R0:W-:Y:S04]  /*9860*/  STL [R1+0x3bcc], R4 ;  /* 0x003bcc0401007387 */ /* 0x0001e80000100800 */
[----:B------:R2:W-:Y:S01]  /*9870*/  STL [R1+0x3bc4], R2 ;  /* 0x003bc40201007387 */ /* 0x0005e20000100800 */
[----:B0-----:R-:W-:-:S03]  /*9880*/  IMAD.X R4, R12, 0x1, R6, P6 ;  /* 0x000000010c047824 */ /* 0x001fc600030e0606 */
[----:B------:R-:W4:Y:S04]  /*9890*/  LDL.LU R12, [R1+0x94] ;  /* 0x00009400010c7983 */ /* 0x000f280000300800 */
[----:B------:R-:W-:Y:S01]  /*98a0*/  STL [R1+0x3bb8], R4 ;  /* 0x003bb80401007387 */ /* 0x000fe20000100800 */
[----:B--2---:R-:W-:-:S05]  /*98b0*/  IADD3 R2, P6, R19, R27, RZ ;  /* 0x0000001b13027210 */ /* 0x004fca0007fde0ff */
[----:B------:R0:W-:Y:S01]  /*98c0*/  STL [R1+0x3bc0], R2 ;  /* 0x003bc00201007387 */ /* 0x0001e20000100800 */
[C---:B---3--:R-:W-:Y:S01]  /*98d0*/  IMAD.X R7, R10.reuse, 0x1, R5, P5 ;  /* 0x000000010a077824 */ /* 0x048fe200028e0605 */
[----:B0-----:R-:W-:Y:S01]  /*98e0*/  IADD3 R2, P5, R19, R28, RZ ;  /* 0x0000001c13027210 */ /* 0x001fe20007fbe0ff */
[----:B------:R-:W-:-:S03]  /*98f0*/  IMAD.X R4, R10, 0x1, R6, P4 ;  /* 0x000000010a047824 */ /* 0x000fc600020e0606 */
[----:B------:R-:W-:Y:S04]  /*9900*/  STL [R1+0x3bbc], R7 ;  /* 0x003bbc0701007387 */ /* 0x000fe80000100800 */
[----:B------:R-:W2:Y:S04]  /*9910*/  LDL.LU R19, [R1+0x158] ;  /* 0x0001580001137983 */ /* 0x000ea80000300800 */
[----:B------:R5:W-:Y:S04]  /*9920*/  STL [R1+0x3bb4], R2 ;  /* 0x003bb40201007387 */ /* 0x000be80000100800 */
[----:B------:R0:W-:Y:S04]  /*9930*/  STL [R1+0x3ba8], R4 ;  /* 0x003ba80401007387 */ /* 0x0001e80000100800 */
[----:B------:R-:W3:Y:S01]  /*9940*/  LDL.LU R10, [R1+0x90] ;  /* 0x00009000010a7983 */ /* 0x000ee20000300800 */
[----:B-----5:R-:W-:-:S05]  /*9950*/  IADD3 R2, P4, R18, R27, RZ ;  /* 0x0000001b12027210 */ /* 0x020fca0007f9e0ff */
[----:B------:R1:W-:Y:S01]  /*9960*/  STL [R1+0x3bb0], R2 ;  /* 0x003bb00201007387 */ /* 0x0003e20000100800 */
[C---:B------:R-:W-:Y:S02]  /*9970*/  IMAD.X R7, R11.reuse, 0x1, R5, P3 ;  /* 0x000000010b077824 */ /* 0x040fe400018e0605 */
[----:B0-----:R-:W-:-:S03]  /*9980*/  IMAD.X R4, R11, 0x1, R6, P2 ;  /* 0x000000010b047824 */ /* 0x001fc600010e0606 */
[----:B------:R-:W-:Y:S01]  /*9990*/  STL [R1+0x3bac], R7 ;  /* 0x003bac0701007387 */ /* 0x000fe20000100800 */
[----:B-1----:R-:W-:-:S03]  /*99a0*/  IADD3 R2, P3, R18, R28, RZ ;  /* 0x0000001c12027210 */ /* 0x002fc60007f7e0ff */
        /* <DEDUP_REMOVED lines=17> */
[----:B-1----:R-:W-:-:S03]  /*9ac0*/  IADD3 R4, P6, R21, R28, RZ ;  /* 0x0000001c15047210 */ /* 0x002fc60007fde0ff */
[----:B------:R-:W-:Y:S04]  /*9ad0*/  STL [R1+0x3b8c], R7 ;  /* 0x003b8c0701007387 */ /* 0x000fe80000100800 */
[----:B------:R-:W5:Y:S01]  /*9ae0*/  LDL.LU R21, [R1+0x14c] ;  /* 0x00014c0001157983 */ /* 0x000f620000300800 */
[----:B0-----:R-:W-:-:S03]  /*9af0*/  IMAD.X R2, R16, 0x1, R6, P5 ;  /* 0x0000000110027824 */ /* 0x001fc600028e0606 */
[----:B------:R0:W-:Y:S04]  /*9b00*/  STL [R1+0x3b84], R4 ;  /* 0x003b840401007387 */ /* 0x0001e80000100800 */
[----:B------:R1:W-:Y:S04]  /*9b10*/  STL [R1+0x3b78], R2 ;  /* 0x003b780201007387 */ /* 0x0003e80000100800 */
[----:B------:R-:W5:Y:S01]  /*9b20*/  LDL.LU R16, [R1+0x84] ;  /* 0x0000840001107983 */ /* 0x000f620000300800 */
[C---:B0-----:R-:W-:Y:S01]  /*9b30*/  IADD3 R4, P5, R14.reuse, R27, RZ ;  /* 0x0000001b0e047210 */ /* 0x041fe20007fbe0ff */
[----:B-1----:R-:W-:Y:S01]  /*9b40*/  IMAD.X R2, R13, 0x1, R5, P4 ;  /* 0x000000010d027824 */ /* 0x002fe200020e0605 */
[----:B------:R-:W-:-:S03]  /*9b50*/  IADD3 R7, P4, R14, R28, RZ ;  /* 0x0000001c0e077210 */ /* 0x000fc60007f9e0ff */
[----:B------:R0:W-:Y:S04]  /*9b60*/  STL [R1+0x3b80], R4 ;  /* 0x003b800401007387 */ /* 0x0001e80000100800 */
[----:B------:R4:W-:Y:S04]  /*9b70*/  STL [R1+0x3b7c], R2 ;  /* 0x003b7c0201007387 */ /* 0x0009e80000100800 */
[----:B------:R1:W-:Y:S01]  /*9b80*/  STL [R1+0x3b74], R7 ;  /* 0x003b740701007387 */ /* 0x0003e20000100800 */
[----:B0-----:R-:W-:-:S03]  /*9b90*/  IMAD.X R4, R13, 0x1, R6, P3 ;  /* 0x000000010d047824 */ /* 0x001fc600018e0606 */
[----:B------:R-:W5:Y:S04]  /*9ba0*/  LDL.LU R14, [R1+0x148] ;  /* 0x00014800010e7983 */ /* 0x000f680000300800 */
[----:B------:R-:W-:Y:S04]  /*9bb0*/  STL [R1+0x3b68], R4 ;  /* 0x003b680401007387 */ /* 0x000fe80000100800 */
[----:B------:R-:W5:Y:S01]  /*9bc0*/  LDL.LU R13, [R1+0x7c] ;  /* 0x00007c00010d7983 */ /* 0x000f620000300800 */
[----:B----4-:R-:W-:-:S05]  /*9bd0*/  IADD3 R2, P3, R20, R27, RZ ;  /* 0x0000001b14027210 */ /* 0x010fca0007f7e0ff */
[----:B------:R0:W-:Y:S01]  /*9be0*/  STL [R1+0x3b70], R2 ;  /* 0x003b700201007387 */ /* 0x0001e20000100800 */
[----:B-1----:R-:W-:Y:S01]  /*9bf0*/  IMAD.X R7, R12, 0x1, R5, P2 ;  /* 0x000000010c077824 */ /* 0x002fe200010e0605 */
[----:B0-----:R-:W-:Y:S01]  /*9c00*/  IADD3 R2, P2, R20, R28, RZ ;  /* 0x0000001c14027210 */ /* 0x001fe20007f5e0ff */
[----:B------:R-:W-:-:S03]  /*9c10*/  IMAD.X R4, R12, 0x1, R6, P1 ;  /* 0x000000010c047824 */ /* 0x000fc600008e0606 */
[----:B------:R-:W-:Y:S04]  /*9c20*/  STL [R1+0x3b6c], R7 ;  /* 0x003b6c0701007387 */ /* 0x000fe80000100800 */
[----:B------:R-:W4:Y:S04]  /*9c30*/  LDL.LU R20, [R1+0x144] ;  /* 0x0001440001147983 */ /* 0x000f280000300800 */
[----:B------:R2:W-:Y:S04]  /*9c40*/  STL [R1+0x3b64], R2 ;  /* 0x003b640201007387 */ /* 0x0005e80000100800 */
[----:B------:R0:W-:Y:S04]  /*9c50*/  STL [R1+0x3b58], R4 ;  /* 0x003b580401007387 */ /* 0x0001e80000100800 */
[----:B------:R-:W4:Y:S01]  /*9c60*/  LDL.LU R12, [R1+0x78] ;  /* 0x00007800010c7983 */ /* 0x000f220000300800 */
[----:B--2---:R-:W-:-:S05]  /*9c70*/  IADD3 R2, P1, R19, R27, RZ ;  /* 0x0000001b13027210 */ /* 0x004fca0007f3e0ff */
[----:B------:R1:W-:Y:S01]  /*9c80*/  STL [R1+0x3b60], R2 ;  /* 0x003b600201007387 */ /* 0x0003e20000100800 */
[C---:B---3--:R-:W-:Y:S02]  /*9c90*/  IMAD.X R7, R10.reuse, 0x1, R5, P0 ;  /* 0x000000010a077824 */ /* 0x048fe400000e0605 */
[----:B0-----:R-:W-:Y:S01]  /*9ca0*/  IMAD.X R4, R10, 0x1, R6, P6 ;  /* 0x000000010a047824 */ /* 0x001fe200030e0606 */
[----:B-1----:R-:W-:Y:S02]  /*9cb0*/  IADD3 R2, P0, R19, R28, RZ ;  /* 0x0000001c13027210 */ /* 0x002fe40007f1e0ff */
[----:B------:R-:W-:Y:S04]  /*9cc0*/  STL [R1+0x3b5c], R7 ;  /* 0x003b5c0701007387 */ /* 0x000fe80000100800 */
[----:B------:R-:W2:Y:S04]  /*9cd0*/  LDL.LU R19, [R1+0x140] ;  /* 0x0001400001137983 */ /* 0x000ea80000300800 */
[----:B------:R5:W-:Y:S04]  /*9ce0*/  STL [R1+0x3b54], R2 ;  /* 0x003b540201007387 */ /* 0x000be80000100800 */
[----:B------:R0:W-:Y:S04]  /*9cf0*/  STL [R1+0x3b48], R4 ;  /* 0x003b480401007387 */ /* 0x0001e80000100800 */
[----:B------:R-:W3:Y:S01]  /*9d00*/  LDL.LU R10, [R1+0x74] ;  /* 0x00007400010a7983 */ /* 0x000ee20000300800 */
[----:B-----5:R-:W-:-:S05]  /*9d10*/  IADD3 R2, P6, R18, R27, RZ ;  /* 0x0000001b12027210 */ /* 0x020fca0007fde0ff */
[----:B------:R1:W-:Y:S01]  /*9d20*/  STL [R1+0x3b50], R2 ;  /* 0x003b500201007387 */ /* 0x0003e20000100800 */
[----:B------:R-:W-:Y:S01]  /*9d30*/  IMAD.X R7, R11, 0x1, R5, P5 ;  /* 0x000000010b077824 */ /* 0x000fe200028e0605 */
[----:B0-----:R-:W-:-:S04]  /*9d40*/  IADD3 R4, P5, R18, R28, RZ ;  /* 0x0000001c12047210 */ /* 0x001fc80007fbe0ff */
[----:B------:R-:W-:Y:S01]  /*9d50*/  STL [R1+0x3b4c], R7 ;  /* 0x003b4c0701007387 */ /* 0x000fe20000100800 */
[----:B-1----:R-:W-:-:S03]  /*9d60*/  IMAD.X R2, R11, 0x1, R6, P4 ;  /* 0x000000010b027824 */ /* 0x002fc600020e0606 */
[----:B------:R-:W5:Y:S04]  /*9d70*/  LDL.LU R18, [R1+0x13c] ;  /* 0x00013c0001127983 */ /* 0x000f680000300800 */
[----:B------:R0:W-:Y:S04]  /*9d80*/  STL [R1+0x3b44], R4 ;  /* 0x003b440401007387 */ /* 0x0001e80000100800 */
[----:B------:R1:W-:Y:S04]  /*9d90*/  STL [R1+0x3b38], R2 ;  /* 0x003b380201007387 */ /* 0x0003e80000100800 */
[----:B------:R-:W5:Y:S01]  /*9da0*/  LDL.LU R11, [R1+0x70] ;  /* 0x00007000010b7983 */ /* 0x000f620000300800 */
[----:B0-----:R-:W-:-:S05]  /*9db0*/  IADD3 R4, P4, R17, R27, RZ ;  /* 0x0000001b11047210 */ /* 0x001fca0007f9e0ff */
[----:B------:R0:W-:Y:S01]  /*9dc0*/  STL [R1+0x3b40], R4 ;  /* 0x003b400401007387 */ /* 0x0001e20000100800 */
[----:B-1----:R-:W-:Y:S01]  /*9dd0*/  IMAD.X R2, R15, 0x1, R5, P3 ;  /* 0x000000010f027824 */ /* 0x002fe200018e0605 */
[----:B0-----:R-:W-:Y:S02]  /*9de0*/  IADD3 R4, P3, R17, R28, RZ ;  /* 0x0000001c11047210 */ /* 0x001fe40007f7e0ff */
[----:B------:R-:W5:Y:S04]  /*9df0*/  LDL.LU R17, [R1+0x138] ;  /* 0x0001380001117983 */ /* 0x000f680000300800 */
[----:B------:R0:W-:Y:S04]  /*9e00*/  STL [R1+0x3b3c], R2 ;  /* 0x003b3c0201007387 */ /* 0x0001e80000100800 */
[----:B------:R1:W-:Y:S01]  /*9e10*/  STL [R1+0x3b34], R4 ;  /* 0x003b340401007387 */ /* 0x0003e20000100800 */
[----:B0-----:R-:W-:-:S03]  /*9e20*/  IMAD.X R2, R15, 0x1, R6, P2 ;  /* 0x000000010f027824 */ /* 0x001fc600010e0606 */
[----:B------:R-:W5:Y:S01]  /*9e30*/  LDL.LU R15, [R1+0x68] ;  /* 0x00006800010f7983 */ /* 0x000f620000300800 */
[----:B-1----:R-:W-:-:S03]  /*9e40*/  IADD3 R4, P2, R21, R27, RZ ;  /* 0x0000001b15047210 */ /* 0x002fc60007f5e0ff */
[----:B------:R0:W-:Y:S04]  /*9e50*/  STL [R1+0x3b28], R2 ;  /* 0x003b280201007387 */ /* 0x0001e80000100800 */
[----:B------:R1:W-:Y:S01]  /*9e60*/  STL [R1+0x3b30], R4 ;  /* 0x003b300401007387 */ /* 0x0003e20000100800 */
[C---:B0-----:R-:W-:Y:S01]  /*9e70*/  IMAD.X R2, R16.reuse, 0x1, R5, P1 ;  /* 0x0000000110027824 */ /* 0x041fe200008e0605 */
[----:B-1----:R-:W-:Y:S02]  /*9e80*/  IADD3 R4, P1, R21, R28, RZ ;  /* 0x0000001c15047210 */ /* 0x002fe40007f3e0ff */
[----:B------:R-:W5:Y:S04]  /*9e90*/  LDL.LU R21, [R1+0x134] ;  /* 0x0001340001157983 */ /* 0x000f680000300800 */
[----:B------:R0:W-:Y:S04]  /*9ea0*/  STL [R1+0x3b2c], R2 ;  /* 0x003b2c0201007387 */ /* 0x0001e80000100800 */
[----:B------:R1:W-:Y:S01]  /*9eb0*/  STL [R1+0x3b24], R4 ;  /* 0x003b240401007387 */ /* 0x0003e20000100800 */
[----:B0-----:R-:W-:-:S03]  /*9ec0*/  IMAD.X R2, R16, 0x1, R6, P0 ;  /* 0x0000000110027824 */ /* 0x001fc600000e0606 */
[----:B------:R-:W5:Y:S01]  /*9ed0*/  LDL.LU R16, [R1+0x64] ;  /* 0x0000640001107983 */ /* 0x000f620000300800 */
[C---:B------:R-:W-:Y:S01]  /*9ee0*/  IADD3 R7, P0, R14.reuse, R27, RZ ;  /* 0x0000001b0e077210 */ /* 0x040fe20007f1e0ff */
[----:B-1----:R-:W-:Y:S02]  /*9ef0*/  IMAD.X R4, R13, 0x1, R5, P6 ;  /* 0x000000010d047824 */ /* 0x002fe400030e0605 */
[----:B------:R0:W-:Y:S04]  /*9f00*/  STL [R1+0x3b18], R2 ;  /* 0x003b180201007387 */ /* 0x0001e80000100800 */
[----:B------:R-:W-:Y:S01]  /*9f10*/  STL [R1+0x3b20], R7 ;  /* 0x003b200701007387 */ /* 0x000fe20000100800 */
[----:B0-----:R-:W-:-:S03]  /*9f20*/  IADD3 R2, P6, R14, R28, RZ ;  /* 0x0000001c0e027210 */ /* 0x001fc60007fde0ff */
[----:B------:R-:W5:Y:S04]  /*9f30*/  LDL.LU R14, [R1+0x130] ;  /* 0x00013000010e7983 */ /* 0x000f680000300800 */
[----:B------:R0:W-:Y:S04]  /*9f40*/  STL [R1+0x3b1c], R4 ;  /* 0x003b1c0401007387 */ /* 0x0001e80000100800 */
[----:B------:R4:W-:Y:S01]  /*9f50*/  STL [R1+0x3b14], R2 ;  /* 0x003b140201007387 */ /* 0x0009e20000100800 */
[----:B0-----:R-:W-:-:S03]  /*9f60*/  IMAD.X R4, R13, 0x1, R6, P5 ;  /* 0x000000010d047824 */ /* 0x001fc600028e0606 */
[----:B------:R-:W5:Y:S04]  /*9f70*/  LDL.LU R13, [R1+0x60] ;  /* 0x00006000010d7983 */ /* 0x000f680000300800 */
[----:B------:R0:W-:Y:S01]  /*9f80*/  STL [R1+0x3b08], R4 ;  /* 0x003b080401007387 */ /* 0x0001e20000100800 */
[----:B----4-:R-:W-:-:S05]  /*9f90*/  IADD3 R2, P5, R20, R27, RZ ;  /* 0x0000001b14027210 */ /* 0x010fca0007fbe0ff */
[----:B------:R1:W-:Y:S01]  /*9fa0*/  STL [R1+0x3b10], R2 ;  /* 0x003b100201007387 */ /* 0x0003e20000100800 */
[----:B0-----:R-:W-:Y:S01]  /*9fb0*/  IMAD.X R4, R12, 0x1, R5, P4 ;  /* 0x000000010c047824 */ /* 0x001fe200020e0605 */
[----:B-1----:R-:W-:Y:S02]  /*9fc0*/  IADD3 R2, P4, R20, R28, RZ ;  /* 0x0000001c14027210 */ /* 0x002fe40007f9e0ff */
[----:B------:R-:W4:Y:S04]  /*9fd0*/  LDL.LU R20, [R1+0x12c] ;  /* 0x00012c0001147983 */ /* 0x000f280000300800 */
[----:B------:R0:W-:Y:S04]  /*9fe0*/  STL [R1+0x3b0c], R4 ;  /* 0x003b0c0401007387 */ /* 0x0001e80000100800 */
[----:B------:R2:W-:Y:S01]  /*9ff0*/  STL [R1+0x3b04], R2 ;  /* 0x003b040201007387 */ /* 0x0005e20000100800 */
[----:B0-----:R-:W-:-:S03]  /*a000*/  IMAD.X R4, R12, 0x1, R6, P3 ;  /* 0x000000010c047824 */ /* 0x001fc600018e0606 */
[----:B------:R-:W4:Y:S04]  /*a010*/  LDL.LU R12, [R1+0x5c] ;  /* 0x00005c00010c7983 */ /* 0x000f280000300800 */
[----:B------:R0:W-:Y:S01]  /*a020*/  STL [R1+0x3af8], R4 ;  /* 0x003af80401007387 */ /* 0x0001e20000100800 */
[----:B--2---:R-:W-:-:S05]  /*a030*/  IADD3 R2, P3, R19, R27, RZ ;  /* 0x0000001b13027210 */ /* 0x004fca0007f7e0ff */
[----:B------:R1:W-:Y:S01]  /*a040*/  STL [R1+0x3b00], R2 ;  /* 0x003b000201007387 */ /* 0x0003e20000100800 */
[C---:B---3--:R-:W-:Y:S01]  /*a050*/  IMAD.X R7, R10.reuse, 0x1, R5, P2 ;  /* 0x000000010a077824 */ /* 0x048fe200010e0605 */
[----:B0-----:R-:W-:Y:S01]  /*a060*/  IADD3 R4, P2, R19, R28, RZ ;  /* 0x0000001c13047210 */ /* 0x001fe20007f5e0ff */
[----:B-1----:R-:W-:-:S03]  /*a070*/  IMAD.X R2, R10, 0x1, R6, P1 ;  /* 0x000000010a027824 */ /* 0x002fc600008e0606 */
[----:B------:R-:W-:Y:S04]  /*a080*/  STL [R1+0x3afc], R7 ;  /* 0x003afc0701007387 */ /* 0x000fe80000100800 */
[----:B------:R-:W2:Y:S04]  /*a090*/  LDL.LU R10, [R1+0x128] ;  /* 0x00012800010a7983 */ /* 0x000ea80000300800 */
[----:B------:R5:W-:Y:S04]  /*a0a0*/  STL [R1+0x3af4], R4 ;  /* 0x003af40401007387 */ /* 0x000be80000100800 */
[----:B------:R0:W-:Y:S04]  /*a0b0*/  STL [R1+0x3ae8], R2 ;  /* 0x003ae80201007387 */ /* 0x0001e80000100800 */
[----:B------:R-:W3:Y:S01]  /*a0c0*/  LDL.LU R19, [R1+0x58] ;  /* 0x0000580001137983 */ /* 0x000ee20000300800 */
[----:B-----5:R-:W-:-:S05]  /*a0d0*/  IADD3 R4, P1, R18, R27, RZ ;  /* 0x0000001b12047210 */ /* 0x020fca0007f3e0ff */
[----:B------:R1:W-:Y:S01]  /*a0e0*/  STL [R1+0x3af0], R4 ;  /* 0x003af00401007387 */ /* 0x0003e20000100800 */
[----:B0-----:R-:W-:Y:S01]  /*a0f0*/  IMAD.X R2, R11, 0x1, R5, P0 ;  /* 0x000000010b027824 */ /* 0x001fe200000e0605 */
[----:B------:R-:W-:-:S04]  /*a100*/  IADD3 R7, P0, R18, R28, RZ ;  /* 0x0000001c12077210 */ /* 0x000fc80007f1e0ff */
[----:B------:R0:W-:Y:S01]  /*a110*/  STL [R1+0x3aec], R2 ;  /* 0x003aec0201007387 */ /* 0x0001e20000100800 */
[----:B-1----:R-:W-:-:S03]  /*a120*/  IMAD.X R4, R11, 0x1, R6, P6 ;  /* 0x000000010b047824 */ /* 0x002fc600030e0606 */
[----:B------:R-:W-:Y:S04]  /*a130*/  STL [R1+0x3ae4], R7 ;  /* 0x003ae40701007387 */ /* 0x000fe80000100800 */
[----:B------:R-:W5:Y:S04]  /*a140*/  LDL.LU R11, [R1+0x124] ;  /* 0x00012400010b7983 */ /* 0x000f680000300800 */
[----:B------:R1:W-:Y:S04]  /*a150*/  STL [R1+0x3ad8], R4 ;  /* 0x003ad80401007387 */ /* 0x0003e80000100800 */
[----:B------:R-:W5:Y:S01]  /*a160*/  LDL.LU R18, [R1+0x54] ;  /* 0x0000540001127983 */ /* 0x000f620000300800 */
[----:B0-----:R-:W-:-:S05]  /*a170*/  IADD3 R2, P6, R17, R27, RZ ;  /* 0x0000001b11027210 */ /* 0x001fca0007fde0ff */
[----:B------:R0:W-:Y:S01]  /*a180*/  STL [R1+0x3ae0], R2 ;  /* 0x003ae00201007387 */ /* 0x0001e20000100800 */
[----:B-1----:R-:W-:Y:S01]  /*a190*/  IMAD.X R4, R15, 0x1, R5, P5 ;  /* 0x000000010f047824 */ /* 0x002fe200028e0605 */
[----:B------:R-:W-:Y:S01]  /*a1a0*/  IADD3 R7, P5, R17, R28, RZ ;  /* 0x0000001c11077210 */ /* 0x000fe20007fbe0ff */
[----:B0-----:R-:W-:-:S03]  /*a1b0*/  IMAD.X R2, R15, 0x1, R6, P4 ;  /* 0x000000010f027824 */ /* 0x001fc600020e0606 */
[----:B------:R0:W-:Y:S04]  /*a1c0*/  STL [R1+0x3adc], R4 ;  /* 0x003adc0401007387 */ /* 0x0001e80000100800 */
[----:B------:R-:W-:Y:S04]  /*a1d0*/  STL [R1+0x3ad4], R7 ;  /* 0x003ad40701007387 */ /* 0x000fe80000100800 */
[----:B------:R-:W5:Y:S01]  /*a1e0*/  LDL.LU R17, [R1+0x120] ;  /* 0x0001200001117983 */ /* 0x000f620000300800 */
[----:B0-----:R-:W-:-:S03]  /*a1f0*/  IADD3 R4, P4, R21, R27, RZ ;  /* 0x0000001b15047210 */ /* 0x001fc60007f9e0ff */
[----:B------:R0:W-:Y:S04]  /*a200*/  STL [R1+0x3ac8], R2 ;  /* 0x003ac80201007387 */ /* 0x0001e80000100800 */
[----:B------:R1:W-:Y:S04]  /*a210*/  STL [R1+0x3ad0], R4 ;  /* 0x003ad00401007387 */ /* 0x0003e80000100800 */
[----:B------:R-:W5:Y:S01]  /*a220*/  LDL.LU R15, [R1+0x50] ;  /* 0x00005000010f7983 */ /* 0x000f620000300800 */
[C---:B0-----:R-:W-:Y:S01]  /*a230*/  IMAD.X R2, R16.reuse, 0x1, R5, P3 ;  /* 0x0000000110027824 */ /* 0x041fe200018e0605 */
[----:B------:R-:W-:Y:S01]  /*a240*/  IADD3 R7, P3, R21, R28, RZ ;  /* 0x0000001c15077210 */ /* 0x000fe20007f7e0ff */
[----:B-1----:R-:W-:-:S03]  /*a250*/  IMAD.X R4, R16, 0x1, R6, P2 ;  /* 0x0000000110047824 */ /* 0x002fc600010e0606 */
[----:B------:R0:W-:Y:S04]  /*a260*/  STL [R1+0x3acc], R2 ;  /* 0x003acc0201007387 */ /* 0x0001e80000100800 */
[----:B------:R-:W-:Y:S04]  /*a270*/  STL [R1+0x3ac4], R7 ;  /* 0x003ac40701007387 */ /* 0x000fe80000100800 */
[----:B------:R-:W5:Y:S04]  /*a280*/  LDL.LU R16, [R1+0x11c] ;  /* 0x00011c0001107983 */ /* 0x000f680000300800 */
[----:B------:R1:W-:Y:S01]  /*a290*/  STL [R1+0x3ab8], R4 ;  /* 0x003ab80401007387 */ /* 0x0003e20000100800 */
[----:B0-----:R-:W-:-:S03]  /*a2a0*/  IADD3 R2, P2, R14, R27, RZ ;  /* 0x0000001b0e027210 */ /* 0x001fc60007f5e0ff */
[----:B-1----:R-:W5:Y:S04]  /*a2b0*/  LDL.LU R4, [R1+0x48] ;  /* 0x0000480001047983 */ /* 0x002f680000300800 */
[----:B------:R0:W-:Y:S01]  /*a2c0*/  STL [R1+0x3ac0], R2 ;  /* 0x003ac00201007387 */ /* 0x0001e20000100800 */
[C---:B------:R-:W-:Y:S02]  /*a2d0*/  IMAD.X R7, R13.reuse, 0x1, R6, P0 ;  /* 0x000000010d077824 */ /* 0x040fe400000e0606 */
[----:B0-----:R-:W-:Y:S01]  /*a2e0*/  IMAD.X R2, R13, 0x1, R5, P1 ;  /* 0x000000010d027824 */ /* 0x001fe200008e0605 */
[----:B------:R-:W-:-:S04]  /*a2f0*/  IADD3 R14, P1, R14, R28, RZ ;  /* 0x0000001c0e0e7210 */ /* 0x000fc80007f3e0ff */
[----:B------:R-:W-:Y:S04]  /*a300*/  STL [R1+0x3abc], R2 ;  /* 0x003abc0201007387 */ /* 0x000fe80000100800 */
[----:B------:R0:W-:Y:S04]  /*a310*/  STL [R1+0x3ab4], R14 ;  /* 0x003ab40e01007387 */ /* 0x0001e80000100800 */
[----:B0-----:R-:W5:Y:S04]  /*a320*/  LDL.LU R14, [R1+0x118] ;  /* 0x00011800010e7983 */ /* 0x001f680000300800 */
[----:B------:R0:W-:Y:S04]  /*a330*/  STL [R1+0x3aa8], R7 ;  /* 0x003aa80701007387 */ /* 0x0001e80000100800 */
[----:B------:R-:W5:Y:S01]  /*a340*/  LDL.LU R13, [R1+0x44] ;  /* 0x00004400010d7983 */ /* 0x000f620000300800 */
[----:B----4-:R-:W-:-:S05]  /*a350*/  IADD3 R2, P0, R20, R27, RZ ;  /* 0x0000001b14027210 */ /* 0x010fca0007f1e0ff */
[----:B------:R1:W-:Y:S04]  /*a360*/  STL [R1+0x3ab0], R2 ;  /* 0x003ab00201007387 */ /* 0x0003e80000100800 */
[----:B------:R-:W4:Y:S01]  /*a370*/  LDL.LU R21, [R1+0x114] ;  /* 0x0001140001157983 */ /* 0x000f220000300800 */
[----:B0-----:R-:W-:Y:S01]  /*a380*/  IMAD.X R7, R12, 0x1, R5, P6 ;  /* 0x000000010c077824 */ /* 0x001fe200030e0605 */
[----:B-1----:R-:W-:-:S04]  /*a390*/  IADD3 R2, P6, R20, R28, RZ ;  /* 0x0000001c14027210 */ /* 0x002fc80007fde0ff */
[----:B------:R0:W-:Y:S04]  /*a3a0*/  STL [R1+0x3aac], R7 ;  /* 0x003aac0701007387 */ /* 0x0001e80000100800 */
[----:B------:R2:W-:Y:S01]  /*a3b0*/  STL [R1+0x3aa4], R2 ;  /* 0x003aa40201007387 */ /* 0x0005e20000100800 */
[----:B0-----:R-:W-:-:S03]  /*a3c0*/  IMAD.X R7, R12, 0x1, R6, P5 ;  /* 0x000000010c077824 */ /* 0x001fc600028e0606 */
[----:B------:R-:W4:Y:S04]  /*a3d0*/  LDL.LU R12, [R1+0x40] ;  /* 0x00004000010c7983 */ /* 0x000f280000300800 */
[----:B------:R3:W-:Y:S01]  /*a3e0*/  STL [R1+0x3a98], R7 ;  /* 0x003a980701007387 */ /* 0x0007e20000100800 */
[----:B--2---:R-:W-:-:S05]  /*a3f0*/  IADD3 R2, P5, R10, R27, RZ ;  /* 0x0000001b0a027210 */ /* 0x004fca0007fbe0ff */
[----:B------:R0:W-:Y:S01]  /*a400*/  STL [R1+0x3aa0], R2 ;  /* 0x003aa00201007387 */ /* 0x0001e20000100800 */
[C-C-:B---3--:R-:W-:Y:S01]  /*a410*/  IMAD.X R7, R19.reuse, 0x1, R5.reuse, P4 ;  /* 0x0000000113077824 */ /* 0x148fe200020e0605 */
[----:B0-----:R-:W-:Y:S02]  /*a420*/  IADD3 R2, P4, R10, R28, RZ ;  /* 0x0000001c0a027210 */ /* 0x001fe40007f9e0ff */
[----:B------:R-:W2:Y:S04]  /*a430*/  LDL.LU R10, [R1+0x110] ;  /* 0x00011000010a7983 */ /* 0x000ea80000300800 */
[----:B------:R-:W-:Y:S04]  /*a440*/  STL [R1+0x3a9c], R7 ;  /* 0x003a9c0701007387 */ /* 0x000fe80000100800 */
[----:B------:R-:W3:Y:S04]  /*a450*/  LDL.LU R20, [R1+0x38] ;  /* 0x0000380001147983 */ /* 0x000ee80000300800 */
[----:B------:R0:W-:Y:S02]  /*a460*/  STL [R1+0x3a94], R2 ;  /* 0x003a940201007387 */ /* 0x0001e40000100800 */
[----:B0-----:R-:W-:Y:S01]  /*a470*/  IMAD.X R2, R19, 0x1, R6, P3 ;  /* 0x0000000113027824 */ /* 0x001fe200018e0606 */
[----:B-----5:R-:W-:Y:S01]  /*a480*/  IADD3 R19, P3, R11, R27, RZ ;  /* 0x0000001b0b137210 */ /* 0x020fe20007f7e0ff */
[----:B------:R-:W-:-:S03]  /*a490*/  IMAD.X R7, R18, 0x1, R5, P2 ;  /* 0x0000000112077824 */ /* 0x000fc600010e0605 */
[----:B------:R0:W-:Y:S04]  /*a4a0*/  STL [R1+0x3a88], R2 ;  /* 0x003a880201007387 */ /* 0x0001e80000100800 */
[----:B------:R1:W-:Y:S01]  /*a4b0*/  STL [R1+0x3a90], R19 ;  /* 0x003a901301007387 */ /* 0x0003e20000100800 */
[----:B0-----:R-:W-:-:S03]  /*a4c0*/  IADD3 R2, P2, R11, R28, RZ ;  /* 0x0000001c0b027210 */ /* 0x001fc60007f5e0ff */
[----:B-1----:R-:W5:Y:S04]  /*a4d0*/  LDL.LU R19, [R1+0x10c] ;  /* 0x00010c0001137983 */ /* 0x002f680000300800 */
[----:B------:R-:W-:Y:S04]  /*a4e0*/  STL [R1+0x3a8c], R7 ;  /* 0x003a8c0701007387 */ /* 0x000fe80000100800 */
[----:B------:R-:W5:Y:S04]  /*a4f0*/  LDL.LU R11, [R1+0x34] ;  /* 0x00003400010b7983 */ /* 0x000f680000300800 */
[----:B------:R0:W-:Y:S02]  /*a500*/  STL [R1+0x3a84], R2 ;  /* 0x003a840201007387 */ /* 0x0001e40000100800 */
[----:B0-----:R-:W-:Y:S01]  /*a510*/  IMAD.X R2, R18, 0x1, R6, P1 ;  /* 0x0000000112027824 */ /* 0x001fe200008e0606 */
[----:B------:R-:W-:Y:S01]  /*a520*/  IADD3 R7, P1, R17, R27, RZ ;  /* 0x0000001b11077210 */ /* 0x000fe20007f3e0ff */
[----:B------:R-:W5:Y:S04]  /*a530*/  LDL.LU R18, [R1+0x108] ;  /* 0x0001080001127983 */ /* 0x000f680000300800 */
[----:B------:R0:W-:Y:S04]  /*a540*/  STL [R1+0x3a78], R2 ;  /* 0x003a780201007387 */ /* 0x0001e80000100800 */
[----:B------:R1:W-:Y:S01]  /*a550*/  STL [R1+0x3a80], R7 ;  /* 0x003a800701007387 */ /* 0x0003e20000100800 */
[----:B0-----:R-:W-:Y:S01]  /*a560*/  IMAD.X R2, R15, 0x1, R5, P0 ;  /* 0x000000010f027824 */ /* 0x001fe200000e0605 */
[----:B-1----:R-:W-:-:S02]  /*a570*/  IADD3 R7, P0, R17, R28, RZ ;  /* 0x0000001c11077210 */ /* 0x002fc40007f1e0ff */
[----:B------:R-:W5:Y:S04]  /*a580*/  LDL.LU R17, [R1+0x30] ;  /* 0x0000300001117983 */ /* 0x000f680000300800 */
[----:B------:R0:W-:Y:S04]  /*a590*/  STL [R1+0x3a7c], R2 ;  /* 0x003a7c0201007387 */ /* 0x0001e80000100800 */
[----:B------:R1:W-:Y:S01]  /*a5a0*/  STL [R1+0x3a74], R7 ;  /* 0x003a740701007387 */ /* 0x0003e20000100800 */
[----:B0-----:R-:W-:Y:S01]  /*a5b0*/  IMAD.X R2, R15, 0x1, R6, P6 ;  /* 0x000000010f027824 */ /* 0x001fe200030e0606 */
[----:B------:R-:W-:-:S04]  /*a5c0*/  IADD3 R15, P6, R16, R27, RZ ;  /* 0x0000001b100f7210 */ /* 0x000fc80007fde0ff */
[----:B------:R-:W-:Y:S04]  /*a5d0*/  STL [R1+0x3a68], R2 ;  /* 0x003a680201007387 */ /* 0x000fe80000100800 */
[----:B------:R0:W-:Y:S01]  /*a5e0*/  STL [R1+0x3a70], R15 ;  /* 0x003a700f01007387 */ /* 0x0001e20000100800 */
[----:B-1----:R-:W-:-:S03]  /*a5f0*/  IMAD.X R7, R4, 0x1, R5, P5 ;  /* 0x0000000104077824 */ /* 0x002fc600028e0605 */
[----:B0-----:R-:W5:Y:S01]  /*a600*/  LDL.LU R15, [R1+0x104] ;  /* 0x00010400010f7983 */ /* 0x001f620000300800 */
[----:B------:R-:W-:-:S03]  /*a610*/  IADD3 R2, P5, R16, R28, RZ ;  /* 0x0000001c10027210 */ /* 0x000fc60007fbe0ff */
[----:B------:R0:W-:Y:S04]  /*a620*/  STL [R1+0x3a6c], R7 ;  /* 0x003a6c0701007387 */ /* 0x0001e80000100800 */
[----:B------:R-:W5:Y:S01]  /*a630*/  LDL.LU R16, [R1+0x2c] ;  /* 0x00002c0001107983 */ /* 0x000f620000300800 */
[----:B0-----:R-:W-:-:S03]  /*a640*/  IMAD.X R7, R4, 0x1, R6, P4 ;  /* 0x0000000104077824 */ /* 0x001fc600020e0606 */
[----:B------:R0:W-:Y:S01]  /*a650*/  STL [R1+0x3a64], R2 ;  /* 0x003a640201007387 */ /* 0x0001e20000100800 */
[----:B------:R-:W-:-:S03]  /*a660*/  IADD3 R4, P4, R14, R27, RZ ;  /* 0x0000001b0e047210 */ /* 0x000fc60007f9e0ff */
[----:B------:R1:W-:Y:S01]  /*a670*/  STL [R1+0x3a58], R7 ;  /* 0x003a580701007387 */ /* 0x0003e20000100800 */
[C---:B0-----:R-:W-:Y:S01]  /*a680*/  IMAD.X R2, R13.reuse, 0x1, R5, P3 ;  /* 0x000000010d027824 */ /* 0x041fe200018e0605 */
[----:B-1----:R-:W-:Y:S02]  /*a690*/  IADD3 R7, P3, R14, R28, RZ ;  /* 0x0000001c0e077210 */ /* 0x002fe40007f7e0ff */
[----:B------:R0:W-:Y:S04]  /*a6a0*/  STL [R1+0x3a60], R4 ;  /* 0x003a600401007387 */ /* 0x0001e80000100800 */
[----:B------:R4:W-:Y:S04]  /*a6b0*/  STL [R1+0x3a5c], R2 ;  /* 0x003a5c0201007387 */ /* 0x0009e80000100800 */
[----:B------:R1:W-:Y:S04]  /*a6c0*/  STL [R1+0x3a54], R7 ;  /* 0x003a540701007387 */ /* 0x0003e80000100800 */
[----:B------:R-:W5:Y:S01]  /*a6d0*/  LDL.LU R14, [R1+0x100] ;  /* 0x00010000010e7983 */ /* 0x000f620000300800 */
[----:B0-----:R-:W-:-:S05]  /*a6e0*/  IMAD.X R4, R13, 0x1, R6, P2 ;  /* 0x000000010d047824 */ /* 0x001fca00010e0606 */
[----:B------:R0:W-:Y:S04]  /*a6f0*/  STL [R1+0x3a48], R4 ;  /* 0x003a480401007387 */ /* 0x0001e80000100800 */
[----:B------:R-:W5:Y:S01]  /*a700*/  LDL.LU R13, [R1+0x28] ;  /* 0x00002800010d7983 */ /* 0x000f620000300800 */
[----:B----4-:R-:W-:-:S05]  /*a710*/  IADD3 R2, P2, R21, R27, RZ ;  /* 0x0000001b15027210 */ /* 0x010fca0007f5e0ff */
[----:B------:R4:W-:Y:S01]  /*a720*/  STL [R1+0x3a50], R2 ;  /* 0x003a500201007387 */ /* 0x0009e20000100800 */
[C---:B-1----:R-:W-:Y:S01]  /*a730*/  IMAD.X R7, R12.reuse, 0x1, R5, P1 ;  /* 0x000000010c077824 */ /* 0x042fe200008e0605 */
[----:B0-----:R-:W-:Y:S01]  /*a740*/  IADD3 R4, P1, R21, R28, RZ ;  /* 0x0000001c15047210 */ /* 0x001fe20007f3e0ff */
[----:B----4-:R-:W-:-:S03]  /*a750*/  IMAD.X R2, R12, 0x1, R6, P0 ;  /* 0x000000010c027824 */ /* 0x010fc600000e0606 */
[----:B------:R2:W-:Y:S04]  /*a760*/  STL [R1+0x3a4c], R7 ;  /* 0x003a4c0701007387 */ /* 0x0005e80000100800 */
[----:B------:R3:W-:Y:S04]  /*a770*/  STL [R1+0x3a44], R4 ;  /* 0x003a440401007387 */ /* 0x0007e80000100800 */
[----:B------:R0:W-:Y:S01]  /*a780*/  STL [R1+0x3a38], R2 ;  /* 0x003a380201007387 */ /* 0x0001e20000100800 */
[----:B--2---:R-:W-:-:S05]  /*a790*/  IADD3 R7, P0, R10, R27, RZ ;  /* 0x0000001b0a077210 */ /* 0x004fca0007f1e0ff */
[----:B------:R1:W-:Y:S04]  /*a7a0*/  STL [R1+0x3a40], R7 ;  /* 0x003a400701007387 */ /* 0x0003e80000100800 */
[----:B------:R-:W2:Y:S01]  /*a7b0*/  LDL.LU R12, [R1+0xfc] ;  /* 0x0000fc00010c7983 */ /* 0x000ea20000300800 */
[----:B---3--:R-:W-:Y:S01]  /*a7c0*/  IMAD.X R4, R20, 0x1, R5, P6 ;  /* 0x0000000114047824 */ /* 0x008fe200030e0605 */
[----:B0-----:R-:W-:-:S04]  /*a7d0*/  IADD3 R2, P6, R10, R28, RZ ;  /* 0x0000001c0a027210 */ /* 0x001fc80007fde0ff */
[----:B------:R5:W-:Y:S04]  /*a7e0*/  STL [R1+0x3a3c], R4 ;  /* 0x003a3c0401007387 */ /* 0x000be80000100800 */
[----:B------:R-:W3:Y:S01]  /*a7f0*/  LDL.LU R10, [R1+0x24] ;  /* 0x00002400010a7983 */ /* 0x000ee20000300800 */
[----:B-1----:R-:W-:-:S03]  /*a800*/  IMAD.X R7, R20, 0x1, R6, P5 ;  /* 0x0000000114077824 */ /* 0x002fc600028e0606 */
[----:B------:R0:W-:Y:S04]  /*a810*/  STL [R1+0x3a34], R2 ;  /* 0x003a340201007387 */ /* 0x0001e80000100800 */
[----:B------:R1:W-:Y:S01]  /*a820*/  STL [R1+0x3a28], R7 ;  /* 0x003a280701007387 */ /* 0x0003e20000100800 */
[----:B-----5:R-:W-:Y:S01]  /*a830*/  IADD3 R4, P5, R19, R27, RZ ;  /* 0x0000001b13047210 */ /* 0x020fe20007fbe0ff */
[----:B0-----:R-:W-:Y:S01]  /*a840*/  IMAD.X R2, R11, 0x1, R5, P4 ;  /* 0x000000010b027824 */ /* 0x001fe200020e0605 */
[----:B-1----:R-:W-:-:S03]  /*a850*/  IADD3 R7, P4, R19, R28, RZ ;  /* 0x0000001c13077210 */ /* 0x002fc60007f9e0ff */
[----:B------:R0:W-:Y:S04]  /*a860*/  STL [R1+0x3a30], R4 ;  /* 0x003a300401007387 */ /* 0x0001e80000100800 */
[----:B------:R1:W-:Y:S04]  /*a870*/  STL [R1+0x3a2c], R2 ;  /* 0x003a2c0201007387 */ /* 0x0003e80000100800 */
[----:B------:R4:W-:Y:S01]  /*a880*/  STL [R1+0x3a24], R7 ;  /* 0x003a240701007387 */ /* 0x0009e20000100800 */
[----:B0-----:R-:W-:-:S03]  /*a890*/  IMAD.X R4, R11, 0x1, R6, P3 ;  /* 0x000000010b047824 */ /* 0x001fc600018e0606 */
[----:B------:R-:W5:Y:S04]  /*a8a0*/  LDL.LU R11, [R1+0xf8] ;  /* 0x0000f800010b7983 */ /* 0x000f680000300800 */
[----:B------:R-:W-:Y:S01]  /*a8b0*/  STL [R1+0x3a18], R4 ;  /* 0x003a180401007387 */ /* 0x000fe20000100800 */
[----:B-1----:R-:W-:-:S03]  /*a8c0*/  IADD3 R2, P3, R18, R27, RZ ;  /* 0x0000001b12027210 */ /* 0x002fc60007f7e0ff */
[----:B----4-:R-:W4:Y:S04]  /*a8d0*/  LDL.LU R7, [R1+0x20] ;  /* 0x0000200001077983 */ /* 0x010f280000300800 */
[----:B------:R0:W-:Y:S01]  /*a8e0*/  STL [R1+0x3a20], R2 ;  /* 0x003a200201007387 */ /* 0x0001e20000100800 */
[----:B------:R-:W-:Y:S01]  /*a8f0*/  IMAD.X R19, R17, 0x1, R5, P2 ;  /* 0x0000000111137824 */ /* 0x000fe200010e0605 */
[----:B0-----:R-:W-:-:S04]  /*a900*/  IADD3 R2, P2, R18, R28, RZ ;  /* 0x0000001c12027210 */ /* 0x001fc80007f5e0ff */
[----:B------:R-:W-:Y:S04]  /*a910*/  STL [R1+0x3a1c], R19 ;  /* 0x003a1c1301007387 */ /* 0x000fe80000100800 */
[----:B------:R-:W4:Y:S04]  /*a920*/  LDL.LU R22, [R1+0xf4] ;  /* 0x0000f40001167983 */ /* 0x000f280000300800 */
[----:B------:R0:W-:Y:S01]  /*a930*/  STL [R1+0x3a14], R2 ;  /* 0x003a140201007387 */ /* 0x0001e20000100800 */
[----:B------:R-:W-:-:S03]  /*a940*/  IMAD.X R4, R17, 0x1, R6, P1 ;  /* 0x0000000111047824 */ /* 0x000fc600008e0606 */
[----:B0-----:R-:W4:Y:S04]  /*a950*/  LDL.LU R2, [R1+0x1c] ;  /* 0x00001c0001027983 */ /* 0x001f280000300800 */
[----:B------:R0:W-:Y:S04]  /*a960*/  STL [R1+0x3a08], R4 ;  /* 0x003a080401007387 */ /* 0x0001e80000100800 */
[----:B------:R-:W4:Y:S01]  /*a970*/  LDL.LU R21, [R1+0xf0] ;  /* 0x0000f00001157983 */ /* 0x000f220000300800 */
[----:B0-----:R-:W-:-:S05]  /*a980*/  IADD3 R4, P1, R15, R27, RZ ;  /* 0x0000001b0f047210 */ /* 0x001fca0007f3e0ff */
[----:B------:R0:W-:Y:S01]  /*a990*/  STL [R1+0x3a10], R4 ;  /* 0x003a100401007387 */ /* 0x0001e20000100800 */
[----:B------:R-:W-:-:S03]  /*a9a0*/  IMAD.X R17, R16, 0x1, R5, P0 ;  /* 0x0000000110117824 */ /* 0x000fc600000e0605 */
[----:B0-----:R-:W4:Y:S04]  /*a9b0*/  LDL.LU R4, [R1+0x18] ;  /* 0x0000180001047983 */ /* 0x001f280000300800 */
[----:B------:R0:W-:Y:S04]  /*a9c0*/  STL [R1+0x3a0c], R17 ;  /* 0x003a0c1101007387 */ /* 0x0001e80000100800 */
[----:B------:R-:W4:Y:S01]  /*a9d0*/  LDL.LU R20, [R1+0xec] ;  /* 0x0000ec0001147983 */ /* 0x000f220000300800 */
[----:B0-----:R-:W-:-:S05]  /*a9e0*/  IADD3 R17, P0, R15, R28, RZ ;  /* 0x0000001c0f117210 */ /* 0x001fca0007f1e0ff */
[----:B------:R0:W-:Y:S04]  /*a9f0*/  STL [R1+0x3a04], R17 ;  /* 0x003a041101007387 */ /* 0x0001e80000100800 */
[----:B------:R-:W4:Y:S01]  /*aa00*/  LDL.LU R19, [R1+0x14] ;  /* 0x0000140001137983 */ /* 0x000f220000300800 */
[----:B------:R-:W-:Y:S01]  /*aa10*/  IMAD.X R15, R16, 0x1, R6, P6 ;  /* 0x00000001100f7824 */ /* 0x000fe200030e0606 */
[----:B------:R-:W-:-:S04]  /*aa20*/  IADD3 R16, P6, R14, R27, RZ ;  /* 0x0000001b0e107210 */ /* 0x000fc80007fde0ff */
[----:B------:R1:W-:Y:S04]  /*aa30*/  STL [R1+0x39f8], R15 ;  /* 0x0039f80f01007387 */ /* 0x0003e80000100800 */
[----:B------:R-:W4:Y:S04]  /*aa40*/  LDL.LU R18, [R1+0xe8] ;  /* 0x0000e80001127983 */ /* 0x000f280000300800 */
[----:B------:R1:W-:Y:S04]  /*aa50*/  STL [R1+0x3a00], R16 ;  /* 0x003a001001007387 */ /* 0x0003e80000100800 */
[----:B0-----:R-:W4:Y:S01]  /*aa60*/  LDL.LU R17, [R1+0x10] ;  /* 0x0000100001117983 */ /* 0x001f220000300800 */
[----:B-1----:R-:W-:Y:S01]  /*aa70*/  IMAD.X R15, R13, 0x1, R5, P5 ;  /* 0x000000010d0f7824 */ /* 0x002fe200028e0605 */
[----:B------:R-:W-:-:S04]  /*aa80*/  IADD3 R14, P5, R14, R28, RZ ;  /* 0x0000001c0e0e7210 */ /* 0x000fc80007fbe0ff */
[----:B------:R0:W-:Y:S04]  /*aa90*/  STL [R1+0x39fc], R15 ;  /* 0x0039fc0f01007387 */ /* 0x0001e80000100800 */
[----:B------:R-:W4:Y:S04]  /*aaa0*/  LDL.LU R16, [R1+0xe4] ;  /* 0x0000e40001107983 */ /* 0x000f280000300800 */
[----:B------:R1:W-:Y:S04]  /*aab0*/  STL [R1+0x39f4], R14 ;  /* 0x0039f40e01007387 */ /* 0x0003e80000100800 */
[----:B0-----:R-:W4:Y:S01]  /*aac0*/  LDL.LU R15, [R1+0xc] ;  /* 0x00000c00010f7983 */ /* 0x001f220000300800 */
[----:B------:R-:W-:-:S05]  /*aad0*/  IMAD.X R13, R13, 0x1, R6, P4 ;  /* 0x000000010d0d7824 */ /* 0x000fca00020e0606 */
[----:B------:R2:W-:Y:S04]  /*aae0*/  STL [R1+0x39e8], R13 ;  /* 0x0039e80d01007387 */ /* 0x0005e80000100800 */
[----:B-1----:R-:W4:Y:S01]  /*aaf0*/  LDL.LU R14, [R1+0xe0] ;  /* 0x0000e000010e7983 */ /* 0x002f220000300800 */
[----:B--2---:R-:W-:-:S05]  /*ab00*/  IADD3 R13, P4, R12, R27, RZ ;  /* 0x0000001b0c0d7210 */ /* 0x004fca0007f9e0ff */
[----:B------:R0:W-:Y:S01]  /*ab10*/  STL [R1+0x39f0], R13 ;  /* 0x0039f00d01007387 */ /* 0x0001e20000100800 */
[----:B---3--:R-:W-:-:S03]  /*ab20*/  IMAD.X R23, R10, 0x1, R5, P3 ;  /* 0x000000010a177824 */ /* 0x008fc600018e0605 */
[----:B0-----:R-:W2:Y:S01]  /*ab30*/  LDL.LU R13, [R1+0x8] ;  /* 0x00000800010d7983 */ /* 0x001ea20000300800 */
[----:B------:R-:W-:-:S03]  /*ab40*/  IADD3 R12, P3, R12, R28, RZ ;  /* 0x0000001c0c0c7210 */ /* 0x000fc60007f7e0ff */
[----:B------:R0:W-:Y:S02]  /*ab50*/  STL [R1+0x39ec], R23 ;  /* 0x0039ec1701007387 */ /* 0x0001e40000100800 */
[----:B0-----:R-:W-:Y:S02]  /*ab60*/  IMAD.X R23, R10, 0x1, R6, P2 ;  /* 0x000000010a177824 */ /* 0x001fe400010e0606 */
[----:B------:R-:W3:Y:S04]  /*ab70*/  LDL.LU R10, [R1+0xdc] ;  /* 0x0000dc00010a7983 */ /* 0x000ee80000300800 */
[----:B------:R0:W-:Y:S04]  /*ab80*/  STL [R1+0x39e4], R12 ;  /* 0x0039e40c01007387 */ /* 0x0001e80000100800 */
[----:B0-----:R-:W3:Y:S04]  /*ab90*/  LDL.LU R12, [R1+0x4] ;  /* 0x00000400010c7983 */ /* 0x001ee80000300800 */
[----:B------:R5:W-:Y:S02]  /*aba0*/  STL [R1+0x39d8], R23 ;  /* 0x0039d81701007387 */ /* 0x000be40000100800 */
[----:B-----5:R-:W-:-:S05]  /*abb0*/  IADD3 R23, P2, R11, R27, RZ ;  /* 0x0000001b0b177210 */ /* 0x020fca0007f5e0ff */
[----:B------:R4:W-:Y:S02]  /*abc0*/  STL [R1+0x39e0], R23 ;  /* 0x0039e01701007387 */ /* 0x0009e40000100800 */
[----:B----4-:R-:W-:Y:S01]  /*abd0*/  IMAD.X R23, R7, 0x1, R5, P1 ;  /* 0x0000000107177824 */ /* 0x010fe200008e0605 */
[----:B------:R-:W-:Y:S01]  /*abe0*/  IADD3 R11, P1, R11, R28, RZ ;  /* 0x0000001c0b0b7210 */ /* 0x000fe20007f3e0ff */
[----:B------:R-:W-:-:S03]  /*abf0*/  IMAD.X R7, R7, 0x1, R6, P0 ;  /* 0x0000000107077824 */ /* 0x000fc600000e0606 */
[----:B------:R0:W-:Y:S04]  /*ac00*/  STL [R1+0x39dc], R23 ;  /* 0x0039dc1701007387 */ /* 0x0001e80000100800 */
[----:B0-----:R-:W4:Y:S04]  /*ac10*/  LDL.LU R23, [R1+0x40c0] ;  /* 0x0040c00001177983 */ /* 0x001f280000300800 */
[----:B------:R0:W-:Y:S04]  /*ac20*/  STL [R1+0x39d4], R11 ;  /* 0x0039d40b01007387 */ /* 0x0001e80000100800 */
[----:B0-----:R-:W5:Y:S04]  /*ac30*/  LDL.LU R11, [R1] ;  /* 0x00000000010b7983 */ /* 0x001f680000300800 */
[----:B------:R0:W-:Y:S02]  /*ac40*/  STL [R1+0x39c8], R7 ;  /* 0x0039c80701007387 */ /* 0x0001e40000100800 */
[----:B0-----:R-:W-:-:S05]  /*ac50*/  IADD3 R7, P0, R22, R27, RZ ;  /* 0x0000001b16077210 */ /* 0x001fca0007f1e0ff */
[----:B------:R0:W-:Y:S02]  /*ac60*/  STL [R1+0x39d0], R7 ;  /* 0x0039d00701007387 */ /* 0x0001e40000100800 */
[----:B0-----:R-:W-:Y:S01]  /*ac70*/  IMAD.X R7, R2, 0x1, R5, P6 ;  /* 0x0000000102077824 */ /* 0x001fe200030e0605 */
[----:B------:R-:W-:Y:S01]  /*ac80*/  IADD3 R22, P6, R22, R28, RZ ;  /* 0x0000001c16167210 */ /* 0x000fe20007fde0ff */
[----:B------:R-:W-:-:S03]  /*ac90*/  IMAD.X R2, R2, 0x1, R6, P5 ;  /* 0x0000000102027824 */ /* 0x000fc600028e0606 */
[----:B------:R0:W-:Y:S04]  /*aca0*/  STL [R1+0x39cc], R7 ;  /* 0x0039cc0701007387 */ /* 0x0001e80000100800 */
[----:B0-----:R-:W4:Y:S04]  /*acb0*/  LDL.LU R7, [R1+0x40bc] ;  /* 0x0040bc0001077983 */ /* 0x001f280000300800 */
[----:B------:R0:W-:Y:S04]  /*acc0*/  STL [R1+0x39c4], R22 ;  /* 0x0039c41601007387 */ /* 0x0001e80000100800 */
[----:B0-----:R-:W4:Y:S04]  /*acd0*/  LDL.LU R22, [R1+0x40b8] ;  /* 0x0040b80001167983 */ /* 0x001f280000300800 */
[----:B------:R0:W-:Y:S02]  /*ace0*/  STL [R1+0x39b8], R2 ;  /* 0x0039b80201007387 */ /* 0x0001e40000100800 */
[----:B0-----:R-:W-:-:S05]  /*acf0*/  IADD3 R2, P5, R21, R27, RZ ;  /* 0x0000001b15027210 */ /* 0x001fca0007fbe0ff */
[----:B------:R0:W-:Y:S02]  /*ad00*/  STL [R1+0x39c0], R2 ;  /* 0x0039c00201007387 */ /* 0x0001e40000100800 */
[C---:B0-----:R-:W-:Y:S01]  /*ad10*/  IMAD.X R2, R4.reuse, 0x1, R5, P4 ;  /* 0x0000000104027824 */ /* 0x041fe200020e0605 */
        /* <DEDUP_REMOVED lines=39> */
[C---:B--2---:R-:W-:Y:S01]  /*af90*/  IMAD.X R15, R13.reuse, 0x1, R5, P3 ;  /* 0x000000010d0f7824 */ /* 0x044fe200018e0605 */
[----:B------:R-:W-:Y:S01]  /*afa0*/  IADD3 R14, P3, R14, R28, RZ ;  /* 0x0000001c0e0e7210 */ /* 0x000fe20007f7e0ff */
[----:B------:R-:W-:-:S03]  /*afb0*/  IMAD.X R13, R13, 0x1, R6, P2 ;  /* 0x000000010d0d7824 */ /* 0x000fc600010e0606 */
[----:B------:R0:W-:Y:S04]  /*afc0*/  STL [R1+0x397c], R15 ;  /* 0x00397c0f01007387 */ /* 0x0001e80000100800 */
[----:B0-----:R-:W2:Y:S04]  /*afd0*/  LDL.LU R15, [R1+0x4094] ;  /* 0x00409400010f7983 */ /* 0x001ea80000300800 */
[----:B------:R0:W-:Y:S04]  /*afe0*/  STL [R1+0x3974], R14 ;  /* 0x0039740e01007387 */ /* 0x0001e80000100800 */
[----:B0-----:R-:W4:Y:S04]  /*aff0*/  LDL.LU R14, [R1+0x4090] ;  /* 0x00409000010e7983 */ /* 0x001f280000300800 */
[----:B------:R3:W-:Y:S02]  /*b000*/  STL [R1+0x3968], R13 ;  /* 0x0039680d01007387 */ /* 0x0007e40000100800 */
[----:B---3--:R-:W-:-:S05]  /*b010*/  IADD3 R13, P2, R10, R27, RZ ;  /* 0x0000001b0a0d7210 */ /* 0x008fca0007f5e0ff */
[----:B------:R0:W-:Y:S02]  /*b020*/  STL [R1+0x3970], R13 ;  /* 0x0039700d01007387 */ /* 0x0001e40000100800 */
[----:B0-----:R-:W-:Y:S01]  /*b030*/  IMAD.X R13, R12, 0x1, R5, P1 ;  /* 0x000000010c0d7824 */ /* 0x001fe200008e0605 */
[----:B------:R-:W-:-:S04]  /*b040*/  IADD3 R10, P1, R10, R28, RZ ;  /* 0x0000001c0a0a7210 */ /* 0x000fc80007f3e0ff */
[----:B------:R0:W-:Y:S04]  /*b050*/  STL [R1+0x396c], R13 ;  /* 0x00396c0d01007387 */ /* 0x0001e80000100800 */
[----:B0-----:R-:W3:Y:S04]  /*b060*/  LDL.LU R13, [R1+0x408c] ;  /* 0x00408c00010d7983 */ /* 0x001ee80000300800 */
[----:B------:R0:W-:Y:S04]  /*b070*/  STL [R1+0x3964], R10 ;  /* 0x0039640a01007387 */ /* 0x0001e80000100800 */
[----:B0-----:R-:W5:Y:S01]  /*b080*/  LDL.LU R10, [R1+0x4088] ;  /* 0x00408800010a7983 */ /* 0x001f620000300800 */
[----:B------:R-:W-:-:S05]  /*b090*/  IMAD.X R12, R12, 0x1, R6, P0 ;  /* 0x000000010c0c7824 */ /* 0x000fca00000e0606 */
[----:B------:R5:W-:Y:S02]  /*b0a0*/  STL [R1+0x3958], R12 ;  /* 0x0039580c01007387 */ /* 0x000be40000100800 */
[----:B-----5:R-:W-:-:S05]  /*b0b0*/  IADD3 R12, P0, R10, R27, RZ ;  /* 0x0000001b0a0c7210 */ /* 0x020fca0007f1e0ff */
[----:B------:R0:W-:Y:S02]  /*b0c0*/  STL [R1+0x3960], R12 ;  /* 0x0039600c01007387 */ /* 0x0001e40000100800 */
[----:B0-----:R-:W-:Y:S01]  /*b0d0*/  IMAD.X R12, R11, 0x1, R5, P6 ;  /* 0x000000010b0c7824 */ /* 0x001fe200030e0605 */
[----:B------:R-:W-:-:S04]  /*b0e0*/  IADD3 R10, P6, R10, R28, RZ ;  /* 0x0000001c0a0a7210 */ /* 0x000fc80007fde0ff */
[----:B------:R0:W-:Y:S04]  /*b0f0*/  STL [R1+0x395c], R12 ;  /* 0x00395c0c01007387 */ /* 0x0001e80000100800 */
[----:B0-----:R-:W5:Y:S04]  /*b100*/  LDL.LU R12, [R1+0x4084] ;  /* 0x00408400010c7983 */ /* 0x001f680000300800 */
[----:B------:R0:W-:Y:S04]  /*b110*/  STL [R1+0x3954], R10 ;  /* 0x0039540a01007387 */ /* 0x0001e80000100800 */
[----:B0-----:R-:W2:Y:S01]  /*b120*/  LDL.LU R10, [R1+0x4080] ;  /* 0x00408000010a7983 */ /* 0x001ea20000300800 */
[----:B------:R-:W-:-:S05]  /*b130*/  IMAD.X R11, R11, 0x1, R6, P5 ;  /* 0x000000010b0b7824 */ /* 0x000fca00028e0606 */
[----:B------:R5:W-:Y:S02]  /*b140*/  STL [R1+0x3948], R11 ;  /* 0x0039480b01007387 */ /* 0x000be40000100800 */
[----:B-----5:R-:W-:-:S05]  /*b150*/  IADD3 R11, P5, R12, R27, RZ ;  /* 0x0000001b0c0b7210 */ /* 0x020fca0007fbe0ff */
[----:B------:R2:W-:Y:S02]  /*b160*/  STL [R1+0x3950], R11 ;  /* 0x0039500b01007387 */ /* 0x0005e40000100800 */
[----:B--2---:R-:W-:-:S05]  /*b170*/  IMAD.X R11, R10, 0x1, R5, P4 ;  /* 0x000000010a0b7824 */ /* 0x004fca00020e0605 */
[----:B------:R0:W-:Y:S04]  /*b180*/  STL [R1+0x394c], R11 ;  /* 0x00394c0b01007387 */ /* 0x0001e80000100800 */
[----:B0-----:R-:W2:Y:S01]  /*b190*/  LDL.LU R11, [R1+0x407c] ;  /* 0x00407c00010b7983 */ /* 0x001ea20000300800 */
[----:B------:R-:W-:-:S05]  /*b1a0*/  IADD3 R12, P4, R12, R28, RZ ;  /* 0x0000001c0c0c7210 */ /* 0x000fca0007f9e0ff */
[----:B------:R0:W-:Y:S02]  /*b1b0*/  STL [R1+0x3944], R12 ;  /* 0x0039440c01007387 */ /* 0x0001e40000100800 */
[----:B0-----:R-:W-:Y:S02]  /*b1c0*/  IMAD.X R12, R10, 0x1, R6, P3 ;  /* 0x000000010a0c7824 */ /* 0x001fe400018e0606 */
[----:B------:R-:W5:Y:S04]  /*b1d0*/  LDL.LU R10, [R1+0x4c] ;  /* 0x00004c00010a7983 */ /* 0x000f680000300800 */
[----:B------:R3:W-:Y:S02]  /*b1e0*/  STL [R1+0x3938], R12 ;  /* 0x0039380c01007387 */ /* 0x0007e40000100800 */
[----:B---3--:R-:W-:-:S05]  /*b1f0*/  IADD3 R12, P3, R13, R27, RZ ;  /* 0x0000001b0d0c7210 */ /* 0x008fca0007f7e0ff */
[----:B------:R2:W-:Y:S02]  /*b200*/  STL [R1+0x3940], R12 ;  /* 0x0039400c01007387 */ /* 0x0005e40000100800 */
[----:B--2---:R-:W-:-:S05]  /*b210*/  IMAD.X R12, R11, 0x1, R5, P2 ;  /* 0x000000010b0c7824 */ /* 0x004fca00010e0605 */
[----:B------:R0:W-:Y:S04]  /*b220*/  STL [R1+0x393c], R12 ;  /* 0x00393c0c01007387 */ /* 0x0001e80000100800 */
[----:B0-----:R-:W2:Y:S01]  /*b230*/  LDL.LU R12, [R1+0x4078] ;  /* 0x00407800010c7983 */ /* 0x001ea20000300800 */
[----:B------:R-:W-:-:S05]  /*b240*/  IADD3 R13, P2, R13, R28, RZ ;  /* 0x0000001c0d0d7210 */ /* 0x000fca0007f5e0ff */
[----:B------:R0:W-:Y:S02]  /*b250*/  STL [R1+0x3934], R13 ;  /* 0x0039340d01007387 */ /* 0x0001e40000100800 */
[----:B0-----:R-:W-:Y:S02]  /*b260*/  IMAD.X R13, R11, 0x1, R6, P1 ;  /* 0x000000010b0d7824 */ /* 0x001fe400008e0606 */
[----:B------:R-:W3:Y:S04]  /*b270*/  LDL.LU R11, [R1+0x6c] ;  /* 0x00006c00010b7983 */ /* 0x000ee80000300800 */
[----:B------:R4:W-:Y:S02]  /*b280*/  STL [R1+0x3928], R13 ;  /* 0x0039280d01007387 */ /* 0x0009e40000100800 */
[----:B----4-:R-:W-:-:S05]  /*b290*/  IADD3 R13, P1, R14, R27, RZ ;  /* 0x0000001b0e0d7210 */ /* 0x010fca0007f3e0ff */
[----:B------:R2:W-:Y:S02]  /*b2a0*/  STL [R1+0x3930], R13 ;  /* 0x0039300d01007387 */ /* 0x0005e40000100800 */
[----:B--2---:R-:W-:-:S05]  /*b2b0*/  IMAD.X R13, R12, 0x1, R5, P0 ;  /* 0x000000010c0d7824 */ /* 0x004fca00000e0605 */
[----:B------:R0:W-:Y:S04]  /*b2c0*/  STL [R1+0x392c], R13 ;  /* 0x00392c0d01007387 */ /* 0x0001e80000100800 */
[----:B0-----:R-:W2:Y:S01]  /*b2d0*/  LDL.LU R13, [R1+0x4074] ;  /* 0x00407400010d7983 */ /* 0x001ea20000300800 */
[----:B------:R-:W-:-:S05]  /*b2e0*/  IADD3 R14, P0, R14, R28, RZ ;  /* 0x0000001c0e0e7210 */ /* 0x000fca0007f1e0ff */
[----:B------:R0:W-:Y:S02]  /*b2f0*/  STL [R1+0x3924], R14 ;  /* 0x0039240e01007387 */ /* 0x0001e40000100800 */
[----:B0-----:R-:W-:Y:S02]  /*b300*/  IMAD.X R14, R12, 0x1, R6, P6 ;  /* 0x000000010c0e7824 */ /* 0x001fe400030e0606 */
[----:B------:R-:W4:Y:S04]  /*b310*/  LDL.LU R12, [R1+0x80] ;  /* 0x00008000010c7983 */ /* 0x000f280000300800 */
[----:B------:R0:W-:Y:S02]  /*b320*/  STL [R1+0x3918], R14 ;  /* 0x0039180e01007387 */ /* 0x0001e40000100800 */
[----:B0-----:R-:W-:-:S05]  /*b330*/  IADD3 R14, P6, R15, R27, RZ ;  /* 0x0000001b0f0e7210 */ /* 0x001fca0007fde0ff */
[----:B------:R2:W-:Y:S02]  /*b340*/  STL [R1+0x3920], R14 ;  /* 0x0039200e01007387 */ /* 0x0005e40000100800 */
[----:B--2---:R-:W-:Y:S01]  /*b350*/  IMAD.X R14, R13, 0x1, R5, P5 ;  /* 0x000000010d0e7824 */ /* 0x004fe200028e0605 */
[----:B------:R-:W-:-:S04]  /*b360*/  IADD3 R15, P5, R15, R28, RZ ;  /* 0x0000001c0f0f7210 */ /* 0x000fc80007fbe0ff */
[----:B------:R0:W-:Y:S04]  /*b370*/  STL [R1+0x391c], R14 ;  /* 0x00391c0e01007387 */ /* 0x0001e80000100800 */
[----:B0-----:R-:W2:Y:S04]  /*b380*/  LDL.LU R14, [R1+0x4070] ;  /* 0x00407000010e7983 */ /* 0x001ea80000300800 */
[----:B------:R0:W-:Y:S02]  /*b390*/  STL [R1+0x3914], R15 ;  /* 0x0039140f01007387 */ /* 0x0001e40000100800 */
[----:B0-----:R-:W-:-:S02]  /*b3a0*/  IMAD.X R15, R13, 0x1, R6, P4 ;  /* 0x000000010d0f7824 */ /* 0x001fc400020e0606 */
[----:B------:R-:W5:Y:S04]  /*b3b0*/  LDL.LU R13, [R1+0x9c] ;  /* 0x00009c00010d7983 */ /* 0x000f680000300800 */
[----:B------:R5:W-:Y:S02]  /*b3c0*/  STL [R1+0x3908], R15 ;  /* 0x0039080f01007387 */ /* 0x000be40000100800 */
[----:B-----5:R-:W-:-:S05]  /*b3d0*/  IADD3 R15, P4, R13, R27, RZ ;  /* 0x0000001b0d0f7210 */ /* 0x020fca0007f9e0ff */
[----:B------:R2:W-:Y:S02]  /*b3e0*/  STL [R1+0x3910], R15 ;  /* 0x0039100f01007387 */ /* 0x0005e40000100800 */
[----:B--2---:R-:W-:-:S05]  /*b3f0*/  IMAD.X R15, R14, 0x1, R5, P3 ;  /* 0x000000010e0f7824 */ /* 0x004fca00018e0605 */
[----:B------:R0:W-:Y:S04]  /*b400*/  STL [R1+0x390c], R15 ;  /* 0x00390c0f01007387 */ /* 0x0001e80000100800 */
[----:B0-----:R-:W2:Y:S01]  /*b410*/  LDL.LU R15, [R1+0x406c] ;  /* 0x00406c00010f7983 */ /* 0x001ea20000300800 */
[----:B------:R-:W-:Y:S01]  /*b420*/  IADD3 R13, P3, R13, R28, RZ ;  /* 0x0000001c0d0d7210 */ /* 0x000fe20007f7e0ff */
[----:B------:R-:W-:-:S04]  /*b430*/  IMAD.X R14, R14, 0x1, R6, P2 ;  /* 0x000000010e0e7824 */ /* 0x000fc800010e0606 */
[----:B------:R4:W-:Y:S04]  /*b440*/  STL [R1+0x3904], R13 ;  /* 0x0039040d01007387 */ /* 0x0009e80000100800 */
[----:B------:R2:W-:Y:S01]  /*b450*/  STL [R1+0x38f8], R14 ;  /* 0x0038f80e01007387 */ /* 0x0005e20000100800 */
[----:B----4-:R-:W-:-:S05]  /*b460*/  IADD3 R13, P2, R12, R27, RZ ;  /* 0x0000001b0c0d7210 */ /* 0x010fca0007f5e0ff */
[----:B------:R0:W-:Y:S01]  /*b470*/  STL [R1+0x3900], R13 ;  /* 0x0039000d01007387 */ /* 0x0001e20000100800 */
[C---:B--2---:R-:W-:Y:S01]  /*b480*/  IMAD.X R14, R15.reuse, 0x1, R5, P1 ;  /* 0x000000010f0e7824 */ /* 0x044fe200008e0605 */
[----:B0-----:R-:W-:Y:S01]  /*b490*/  IADD3 R13, P1, R12, R28, RZ ;  /* 0x0000001c0c0d7210 */ /* 0x001fe20007f3e0ff */
[----:B------:R-:W-:-:S03]  /*b4a0*/  IMAD.X R12, R15, 0x1, R6, P0 ;  /* 0x000000010f0c7824 */ /* 0x000fc600000e0606 */
[----:B------:R3:W-:Y:S04]  /*b4b0*/  STL [R1+0x38fc], R14 ;  /* 0x0038fc0e01007387 */ /* 0x0007e80000100800 */
[----:B------:R0:W-:Y:S04]  /*b4c0*/  STL [R1+0x38f4], R13 ;  /* 0x0038f40d01007387 */ /* 0x0001e80000100800 */
[----:B------:R1:W-:Y:S01]  /*b4d0*/  STL [R1+0x38e8], R12 ;  /* 0x0038e80c01007387 */ /* 0x0003e20000100800 */
[----:B---3--:R-:W-:Y:S01]  /*b4e0*/  IADD3 R14, P0, R11, R27, RZ ;  /* 0x0000001b0b0e7210 */ /* 0x008fe20007f1e0ff */
[----:B0-----:R-:W-:-:S04]  /*b4f0*/  IMAD.X R13, R16, 0x1, R5, P6 ;  /* 0x00000001100d7824 */ /* 0x001fc800030e0605 */
[----:B------:R-:W-:Y:S01]  /*b500*/  STL [R1+0x38f0], R14 ;  /* 0x0038f00e01007387 */ /* 0x000fe20000100800 */
[----:B-1----:R-:W-:Y:S01]  /*b510*/  IADD3 R12, P6, R11, R28, RZ ;  /* 0x0000001c0b0c7210 */ /* 0x002fe20007fde0ff */
[----:B------:R-:W-:Y:S02]  /*b520*/  IMAD.X R11, R16, 0x1, R6, P5 ;  /* 0x00000001100b7824 */ /* 0x000fe400028e0606 */
[----:B------:R0:W-:Y:S04]  /*b530*/  STL [R1+0x38ec], R13 ;  /* 0x0038ec0d01007387 */ /* 0x0001e80000100800 */
[----:B------:R1:W-:Y:S01]  /*b540*/  STL [R1+0x38e4], R12 ;  /* 0x0038e40c01007387 */ /* 0x0003e20000100800 */
[----:B0-----:R-:W-:-:S03]  /*b550*/  IADD3 R13, P5, R10, R27, RZ ;  /* 0x0000001b0a0d7210 */ /* 0x001fc60007fbe0ff */
[----:B------:R0:W-:Y:S01]  /*b560*/  STL [R1+0x38d8], R11 ;  /* 0x0038d80b01007387 */ /* 0x0001e20000100800 */
[----:B-1----:R-:W-:-:S03]  /*b570*/  IMAD.X R12, R17, 0x1, R5, P4 ;  /* 0x00000001110c7824 */ /* 0x002fc600020e0605 */
[----:B------:R-:W-:Y:S04]  /*b580*/  STL [R1+0x38e0], R13 ;  /* 0x0038e00d01007387 */ /* 0x000fe80000100800 */
[----:B------:R1:W-:Y:S01]  /*b590*/  STL [R1+0x38dc], R12 ;  /* 0x0038dc0c01007387 */ /* 0x0003e20000100800 */
[----:B0-----:R-:W-:Y:S01]  /*b5a0*/  IADD3 R11, P4, R10, R28, RZ ;  /* 0x0000001c0a0b7210 */ /* 0x001fe20007f9e0ff */
[----:B------:R-:W-:-:S04]  /*b5b0*/  IMAD.X R10, R17, 0x1, R6, P3 ;  /* 0x00000001110a7824 */ /* 0x000fc800018e0606 */
[----:B------:R0:W-:Y:S01]  /*b5c0*/  STL [R1+0x38d4], R11 ;  /* 0x0038d40b01007387 */ /* 0x0001e20000100800 */
[----:B-1----:R-:W-:-:S03]  /*b5d0*/  IADD3 R12, P3, R4, R27, RZ ;  /* 0x0000001b040c7210 */ /* 0x002fc60007f7e0ff */
[----:B------:R1:W-:Y:S04]  /*b5e0*/  STL [R1+0x38c8], R10 ;  /* 0x0038c80a01007387 */ /* 0x0003e80000100800 */
[----:B------:R2:W-:Y:S01]  /*b5f0*/  STL [R1+0x38d0], R12 ;  /* 0x0038d00c01007387 */ /* 0x0005e20000100800 */
[----:B0-----:R-:W-:Y:S01]  /*b600*/  IMAD.X R11, R18, 0x1, R5, P2 ;  /* 0x00000001120b7824 */ /* 0x001fe200010e0605 */
[----:B-1----:R-:W-:Y:S02]  /*b610*/  IADD3 R10, P2, R4, R28, RZ ;  /* 0x0000001c040a7210 */ /* 0x002fe40007f5e0ff */
[----:B------:R-:W3:Y:S01]  /*b620*/  LDL.LU R4, [R1+0x4068] ;  /* 0x0040680001047983 */ /* 0x000ee20000300800 */
[----:B--2---:R-:W-:-:S03]  /*b630*/  IMAD.X R12, R18, 0x1, R6, P1 ;  /* 0x00000001120c7824 */ /* 0x004fc600008e0606 */
[----:B------:R0:W-:Y:S04]  /*b640*/  STL [R1+0x38cc], R11 ;  /* 0x0038cc0b01007387 */ /* 0x0001e80000100800 */
[----:B------:R1:W-:Y:S01]  /*b650*/  STL [R1+0x38c4], R10 ;  /* 0x0038c40a01007387 */ /* 0x0003e20000100800 */
[----:B0-----:R-:W-:-:S03]  /*b660*/  IADD3 R11, P1, R2, R27, RZ ;  /* 0x0000001b020b7210 */ /* 0x001fc60007f3e0ff */
[----:B------:R-:W-:Y:S01]  /*b670*/  STL [R1+0x38b8], R12 ;  /* 0x0038b80c01007387 */ /* 0x000fe20000100800 */
[C---:B-1----:R-:W-:Y:S01]  /*b680*/  IMAD.X R10, R19.reuse, 0x1, R5, P0 ;  /* 0x00000001130a7824 */ /* 0x042fe200000e0605 */
[----:B------:R-:W-:Y:S02]  /*b690*/  IADD3 R2, P0, R2, R28, RZ ;  /* 0x0000001c02027210 */ /* 0x000fe40007f1e0ff */
[----:B------:R0:W-:Y:S04]  /*b6a0*/  STL [R1+0x38c0], R11 ;  /* 0x0038c00b01007387 */ /* 0x0001e80000100800 */
[----:B------:R1:W-:Y:S04]  /*b6b0*/  STL [R1+0x38bc], R10 ;  /* 0x0038bc0a01007387 */ /* 0x0003e80000100800 */
[----:B------:R2:W-:Y:S01]  /*b6c0*/  STL [R1+0x38b4], R2 ;  /* 0x0038b40201007387 */ /* 0x0005e20000100800 */
[----:B0-----:R-:W-:Y:S01]  /*b6d0*/  IMAD.X R11, R19, 0x1, R6, P6 ;  /* 0x00000001130b7824 */ /* 0x001fe200030e0606 */
[----:B-1----:R-:W-:-:S04]  /*b6e0*/  IADD3 R10, P6, R7, R27, RZ ;  /* 0x0000001b070a7210 */ /* 0x002fc80007fde0ff */
[----:B------:R-:W-:Y:S01]  /*b6f0*/  STL [R1+0x38a8], R11 ;  /* 0x0038a80b01007387 */ /* 0x000fe20000100800 */
[C---:B--2---:R-:W-:Y:S01]  /*b700*/  IMAD.X R2, R20.reuse, 0x1, R5, P5 ;  /* 0x0000000114027824 */ /* 0x044fe200028e0605 */
[----:B------:R-:W-:Y:S02]  /*b710*/  IADD3 R7, P5, R7, R28, RZ ;  /* 0x0000001c07077210 */ /* 0x000fe40007fbe0ff */
[----:B------:R0:W-:Y:S04]  /*b720*/  STL [R1+0x38b0], R10 ;  /* 0x0038b00a01007387 */ /* 0x0001e80000100800 */
[----:B------:R1:W-:Y:S04]  /*b730*/  STL [R1+0x38ac], R2 ;  /* 0x0038ac0201007387 */ /* 0x0003e80000100800 */
[----:B------:R2:W-:Y:S01]  /*b740*/  STL [R1+0x38a4], R7 ;  /* 0x0038a40701007387 */ /* 0x0005e20000100800 */
[----:B0-----:R-:W-:Y:S01]  /*b750*/  IMAD.X R10, R20, 0x1, R6, P4 ;  /* 0x00000001140a7824 */ /* 0x001fe200020e0606 */
[----:B-1----:R-:W-:-:S04]  /*b760*/  IADD3 R2, P4, R8, R27, RZ ;  /* 0x0000001b08027210 */ /* 0x002fc80007f9e0ff */
[----:B------:R-:W-:Y:S01]  /*b770*/  STL [R1+0x3898], R10 ;  /* 0x0038980a01007387 */ /* 0x000fe20000100800 */
[----:B--2---:R-:W-:Y:S01]  /*b780*/  IMAD.X R7, R21, 0x1, R5, P3 ;  /* 0x0000000115077824 */ /* 0x004fe200018e0605 */
[----:B------:R-:W-:Y:S02]  /*b790*/  SHF.R.S32.HI R24, RZ, 0x1f, R8 ;  /* 0x0000001fff187819 */ /* 0x000fe40000011408 */
[----:B------:R0:W-:Y:S01]  /*b7a0*/  STL [R1+0x38a0], R2 ;  /* 0x0038a00201007387 */ /* 0x0001e20000100800 */
[----:B------:R-:W-:-:S03]  /*b7b0*/  IADD3 R8, P3, R8, R28, RZ ;  /* 0x0000001c08087210 */ /* 0x000fc60007f7e0ff */
[----:B------:R1:W-:Y:S01]  /*b7c0*/  STL [R1+0x389c], R7 ;  /* 0x00389c0701007387 */ /* 0x0003e20000100800 */
[----:B0-----:R-:W-:-:S03]  /*b7d0*/  IMAD.X R2, R21, 0x1, R6, P2 ;  /* 0x0000000115027824 */ /* 0x001fc600010e0606 */
[----:B------:R0:W-:Y:S01]  /*b7e0*/  STL [R1+0x3894], R8 ;  /* 0x0038940801007387 */ /* 0x0001e20000100800 */
[----:B-1----:R-:W-:-:S03]  /*b7f0*/  IADD3 R7, P2, R9, R27, RZ ;  /* 0x0000001b09077210 */ /* 0x002fc60007f5e0ff */
[----:B------:R1:W-:Y:S04]  /*b800*/  STL [R1+0x3888], R2 ;  /* 0x0038880201007387 */ /* 0x0003e80000100800 */
[----:B------:R2:W-:Y:S01]  /*b810*/  STL [R1+0x3890], R7 ;  /* 0x0038900701007387 */ /* 0x0005e20000100800 */
[----:B0-----:R-:W-:Y:S01]  /*b820*/  IMAD.X R8, R22, 0x1, R5, P1 ;  /* 0x0000000116087824 */ /* 0x001fe200008e0605 */
[----:B-1----:R-:W-:-:S04]  /*b830*/  IADD3 R2, P1, R9, R28, RZ ;  /* 0x0000001c09027210 */ /* 0x002fc80007f3e0ff */
[----:B------:R0:W-:Y:S01]  /*b840*/  STL [R1+0x388c], R8 ;  /* 0x00388c0801007387 */ /* 0x0001e20000100800 */
[----:B--2---:R-:W-:-:S03]  /*b850*/  IMAD.X R7, R22, 0x1, R6, P0 ;  /* 0x0000000116077824 */ /* 0x004fc600000e0606 */
[----:B------:R1:W-:Y:S01]  /*b860*/  STL [R1+0x3884], R2 ;  /* 0x0038840201007387 */ /* 0x0003e20000100800 */
[----:B------:R-:W-:-:S03]  /*b870*/  SHF.R.S32.HI R26, RZ, 0x1f, R0 ;  /* 0x0000001fff1a7819 */ /* 0x000fc60000011400 */
[----:B------:R2:W-:Y:S01]  /*b880*/  STL [R1+0x3878], R7 ;  /* 0x0038780701007387 */ /* 0x0005e20000100800 */
[----:B0-----:R-:W-:Y:S01]  /*b890*/  IADD3 R8, P0, R0, R27, RZ ;  /* 0x0000001b00087210 */ /* 0x001fe20007f1e0ff */
[----:B-1----:R-:W-:-:S04]  /*b8a0*/  IMAD.X R2, R23, 0x1, R5, P6 ;  /* 0x0000000117027824 */ /* 0x002fc800030e0605 */
[----:B------:R-:W-:Y:S01]  /*b8b0*/  STL [R1+0x3880], R8 ;  /* 0x0038800801007387 */ /* 0x000fe20000100800 */
[----:B--2---:R-:W-:Y:S01]  /*b8c0*/  IADD3 R7, P6, R0, R28, RZ ;  /* 0x0000001c00077210 */ /* 0x004fe20007fde0ff */
[----:B------:R-:W-:Y:S02]  /*b8d0*/  IMAD.X R0, R23, 0x1, R6, P5 ;  /* 0x0000000117007824 */ /* 0x000fe400028e0606 */
[----:B------:R0:W-:Y:S01]  /*b8e0*/  STL [R1+0x387c], R2 ;  /* 0x00387c0201007387 */ /* 0x0001e20000100800 */
[----:B------:R-:W-:-:S03]  /*b8f0*/  SHF.R.S32.HI R25, RZ, 0x1f, R9 ;  /* 0x0000001fff197819 */ /* 0x000fc60000011409 */
[----:B------:R1:W-:Y:S04]  /*b900*/  STL [R1+0x3874], R7 ;  /* 0x0038740701007387 */ /* 0x0003e80000100800 */
[----:B------:R2:W-:Y:S01]  /*b910*/  STL [R1+0x3868], R0 ;  /* 0x0038680001007387 */ /* 0x0005e20000100800 */
[----:B0-----:R-:W-:Y:S01]  /*b920*/  IADD3 R2, P5, R3, R27, RZ ;  /* 0x0000001b03027210 */ /* 0x001fe20007fbe0ff */
[----:B-1----:R-:W-:-:S04]  /*b930*/  IMAD.X R7, R24, 0x1, R5, P4 ;  /* 0x0000000118077824 */ /* 0x002fc800020e0605 */
[----:B------:R0:W-:Y:S01]  /*b940*/  STL [R1+0x3870], R2 ;  /* 0x0038700201007387 */ /* 0x0001e20000100800 */
[----:B--2---:R-:W-:-:S03]  /*b950*/  IADD3 R0, P4, R3, R28, RZ ;  /* 0x0000001c03007210 */ /* 0x004fc60007f9e0ff */
[----:B------:R-:W-:Y:S01]  /*b960*/  STL [R1+0x386c], R7 ;  /* 0x00386c0701007387 */ /* 0x000fe20000100800 */
[----:B------:R-:W-:-:S03]  /*b970*/  SHF.R.S32.HI R29, RZ, 0x1f, R3 ;  /* 0x0000001fff1d7819 */ /* 0x000fc60000011403 */
[----:B------:R1:W-:Y:S01]  /*b980*/  STL [R1+0x3864], R0 ;  /* 0x0038640001007387 */ /* 0x0003e20000100800 */
[----:B0-----:R-:W-:-:S05]  /*b990*/  IMAD.X R2, R24, 0x1, R6, P3 ;  /* 0x0000000118027824 */ /* 0x001fca00018e0606 */
[----:B------:R0:W-:Y:S01]  /*b9a0*/  STL [R1+0x3860], R2 ;  /* 0x0038600201007387 */ /* 0x0001e20000100800 */
[----:B-1----:R-:W-:Y:S01]  /*b9b0*/  IMAD.X R0, R25, 0x1, R5, P2 ;  /* 0x0000000119007824 */ /* 0x002fe200010e0605 */
[C---:B---3--:R-:W-:Y:S02]  /*b9c0*/  IADD3 R3, P3, R4.reuse, R27, RZ ;  /* 0x0000001b04037210 */ /* 0x048fe40007f7e0ff */
[----:B0-----:R-:W-:-:S03]  /*b9d0*/  IADD3 R2, P2, R4, R28, RZ ;  /* 0x0000001c04027210 */ /* 0x001fc60007f5e0ff */
[----:B------:R0:W-:Y:S01]  /*b9e0*/  STL [R1+0x3c7c], R3 ;  /* 0x003c7c0301007387 */ /* 0x0001e20000100800 */
[----:B------:R-:W-:Y:S01]  /*b9f0*/  SHF.R.S32.HI R4, RZ, 0x1f, R4 ;  /* 0x0000001fff047819 */ /* 0x000fe20000011404 */
[----:B------:R-:W-:Y:S01]  /*ba00*/  UIMAD UR5, UR5, 0x69, URZ ;  /* 0x00000069050578a4 */ /* 0x000fe2000f8e023f */
[----:B------:R-:W1:Y:S01]  /*ba10*/  LDC R28, c[0x0][0x230] ;  /* 0x00008c00ff1c7b82 */ /* 0x000e620000000800 */
[----:B------:R2:W-:Y:S04]  /*ba20*/  STL [R1+0x385c], R0 ;  /* 0x00385c0001007387 */ /* 0x0005e80000100800 */
[----:B------:R3:W-:Y:S01]  /*ba30*/  STL [R1+0x3858], R2 ;  /* 0x0038580201007387 */ /* 0x0007e20000100800 */
[----:B0-----:R-:W-:Y:S02]  /*ba40*/  IMAD.X R3, R26, 0x1, R5, P0 ;  /* 0x000000011a037824 */ /* 0x001fe400000e0605 */
[----:B--2---:R-:W-:-:S02]  /*ba50*/  IMAD.X R0, R25, 0x1, R6, P1 ;  /* 0x0000000119007824 */ /* 0x004fc400008e0606 */
[----:B---3--:R-:W-:-:S03]  /*ba60*/  IMAD.X R2, R26, 0x1, R6, P6 ;  /* 0x000000011a027824 */ /* 0x008fc600030e0606 */
[----:B------:R0:W-:Y:S04]  /*ba70*/  STL [R1+0x3850], R0 ;  /* 0x0038500001007387 */ /* 0x0001e80000100800 */
[----:B------:R2:W-:Y:S01]  /*ba80*/  STL [R1+0x3854], R3 ;  /* 0x0038540301007387 */ /* 0x0005e20000100800 */
[----:B0-----:R-:W-:-:S03]  /*ba90*/  IMAD.X R0, R29, 0x1, R5, P5 ;  /* 0x000000011d007824 */ /* 0x001fc600028e0605 */
[----:B------:R0:W-:Y:S01]  /*baa0*/  STL [R1+0x3848], R2 ;  /* 0x0038480201007387 */ /* 0x0001e20000100800 */
[----:B--2---:R-:W-:-:S03]  /*bab0*/  IMAD.X R3, R29, 0x1, R6, P4 ;  /* 0x000000011d037824 */ /* 0x004fc600020e0606 */
[----:B------:R2:W-:Y:S01]  /*bac0*/  STL [R1+0x384c], R0 ;  /* 0x00384c0001007387 */ /* 0x0005e20000100800 */
[----:B0-----:R-:W-:-:S03]  /*bad0*/  IMAD.X R2, R4, 0x1, R5, P3 ;  /* 0x0000000104027824 */ /* 0x001fc600018e0605 */
[----:B------:R0:W-:Y:S01]  /*bae0*/  STL [R1+0x3844], R3 ;  /* 0x0038440301007387 */ /* 0x0001e20000100800 */
[----:B--2---:R-:W-:-:S03]  /*baf0*/  IMAD.X R0, R4, 0x1, R6, P2 ;  /* 0x0000000104007824 */ /* 0x004fc600010e0606 */
[----:B------:R-:W2:Y:S04]  /*bb00*/  LDL.LU R17, [R1+0x1b4] ;  /* 0x0001b40001117983 */ /* 0x000ea80000300800 */
[----:B------:R3:W-:Y:S04]  /*bb10*/  STL [R1+0x3c78], R2 ;  /* 0x003c780201007387 */ /* 0x0007e80000100800 */
[----:B------:R-:W4:Y:S04]  /*bb20*/  LDL.LU R16, [R1+0x1b0] ;  /* 0x0001b00001107983 */ /* 0x000f280000300800 */
[----:B------:R5:W-:Y:S04]  /*bb30*/  STL [R1+0x1880], R0 ;  /* 0x0018800001007387 */ /* 0x000be80000100800 */
[----:B------:R-:W3:Y:S04]  /*bb40*/  LDL.LU R15, [R1+0x1ac] ;  /* 0x0001ac00010f7983 */ /* 0x000ee80000300800 */
[----:B------:R-:W5:Y:S04]  /*bb50*/  LDL.LU R14, [R1+0x1a8] ;  /* 0x0001a800010e7983 */ /* 0x000f680000300800 */
[----:B------:R-:W5:Y:S04]  /*bb60*/  LDL.LU R13, [R1+0x1a4] ;  /* 0x0001a400010d7983 */ /* 0x000f680000300800 */
[----:B------:R-:W0:Y:S04]  /*bb70*/  LDL.LU R12, [R1+0x1a0] ;  /* 0x0001a000010c7983 */ /* 0x000e280000300800 */
[----:B------:R-:W5:Y:S04]  /*bb80*/  LDL.LU R11, [R1+0x19c] ;  /* 0x00019c00010b7983 */ /* 0x000f680000300800 */
[----:B------:R-:W5:Y:S01]  /*bb90*/  LDL.LU R10, [R1+0x198] ;  /* 0x00019800010a7983 */ /* 0x000f620000300800 */
[----:B--2---:R-:W-:-:S02]  /*bba0*/  IMAD R8, R17, UR55, RZ ;  /* 0x0000003711087c24 */ /* 0x004fc4000f8e02ff */
[----:B----4-:R-:W-:-:S03]  /*bbb0*/  IMAD R7, R16, UR55, RZ ;  /* 0x0000003710077c24 */ /* 0x010fc6000f8e02ff */
[----:B------:R-:W-:Y:S01]  /*bbc0*/  IADD3 R16, P6, R8, UR34, RZ ;  /* 0x0000002208107c10 */ /* 0x000fe2000ffde0ff */
[----:B---3--:R-:W-:Y:S01]  /*bbd0*/  IMAD R6, R15, UR55, RZ ;  /* 0x000000370f067c24 */ /* 0x008fe2000f8e02ff */
[----:B------:R-:W-:Y:S01]  /*bbe0*/  IADD3 R18, P5, R7, UR34, RZ ;  /* 0x0000002207127c10 */ /* 0x000fe2000ffbe0ff */
[----:B-----5:R-:W-:-:S03]  /*bbf0*/  IMAD R5, R14, UR55, RZ ;  /* 0x000000370e057c24 */ /* 0x020fc6000f8e02ff */
[----:B------:R-:W-:Y:S01]  /*bc00*/  IADD3 R19, P4, R6, UR34, RZ ;  /* 0x0000002206137c10 */ /* 0x000fe2000ff9e0ff */
[----:B------:R-:W-:Y:S01]  /*bc10*/  IMAD R4, R13, UR55, RZ ;  /* 0x000000370d047c24 */ /* 0x000fe2000f8e02ff */
[----:B------:R-:W-:Y:S01]  /*bc20*/  IADD3 R20, P3, R5, UR34, RZ ;  /* 0x0000002205147c10 */ /* 0x000fe2000ff7e0ff */
[----:B0-----:R-:W-:-:S03]  /*bc30*/  IMAD R3, R12, UR55, RZ ;  /* 0x000000370c037c24 */ /* 0x001fc6000f8e02ff */
[----:B------:R-:W-:Y:S01]  /*bc40*/  IADD3 R21, P2, R4, UR34, RZ ;  /* 0x0000002204157c10 */ /* 0x000fe2000ff5e0ff */
[----:B------:R-:W-:Y:S01]  /*bc50*/  IMAD R2, R11, UR55, RZ ;  /* 0x000000370b027c24 */ /* 0x000fe2000f8e02ff */
[----:B------:R-:W-:Y:S01]  /*bc60*/  STL [R1+0x10ec], R16 ;  /* 0x0010ec1001007387 */ /* 0x000fe20000100800 */
[----:B------:R-:W-:Y:S01]  /*bc70*/  IADD3 R22, P1, R3, UR34, RZ ;  /* 0x0000002203167c10 */ /* 0x000fe2000ff3e0ff */
[----:B------:R-:W-:Y:S02]  /*bc80*/  IMAD R0, R10, UR55, RZ ;  /* 0x000000370a007c24 */ /* 0x000fe4000f8e02ff */
[----:B------:R-:W-:Y:S01]  /*bc90*/  STL [R1+0x10f4], R18 ;  /* 0x0010f41201007387 */ /* 0x000fe20000100800 */
[----:B------:R-:W-:Y:S01]  /*bca0*/  IADD3 R23, P0, R2, UR34, RZ ;  /* 0x0000002202177c10 */ /* 0x000fe2000ff1e0ff */
[----:B------:R-:W-:Y:S01]  /*bcb0*/  UIMAD UR7, UR7, 0x67, URZ ;  /* 0x00000067070778a4 */ /* 0x000fe2000f8e023f */
[----:B------:R-:W-:Y:S01]  /*bcc0*/  LEA.HI.X.SX32 R9, R8, UR35, 0x1, P6 ;  /* 0x0000002308097c11 */ /* 0x000fe2000b0f0eff */
[----:B------:R-:W-:Y:S01]  /*bcd0*/  STL [R1+0x10fc], R19 ;  /* 0x0010fc1301007387 */ /* 0x000fe20000100800 */
[----:B------:R-:W-:Y:S01]  /*bce0*/  IADD3 R24, P6, R0, UR34, RZ ;  /* 0x0000002200187c10 */ /* 0x000fe2000ffde0ff */
[----:B------:R-:W-:Y:S01]  /*bcf0*/  UIMAD UR34, UR61, 0x7f, URZ ;  /* 0x0000007f3d2278a4 */ /* 0x000fe2000f8e023f */
[----:B------:R-:W-:Y:S01]  /*bd00*/  LEA.HI.X.SX32 R10, R7, UR35, 0x1, P5 ;  /* 0x00000023070a7c11 */ /* 0x000fe2000a8f0eff */
[----:B------:R-:W-:Y:S01]  /*bd10*/  STL [R1+0x1104], R20 ;  /* 0x0011041401007387 */ /* 0x000fe20000100800 */
[----:B------:R-:W-:Y:S01]  /*bd20*/  LEA.HI.X.SX32 R11, R6, UR35, 0x1, P4 ;  /* 0x00000023060b7c11 */ /* 0x000fe2000a0f0eff */
[----:B------:R-:W-:-:S02]  /*bd30*/  UIMAD UR8, UR8, 0x66, URZ ;  /* 0x00000066080878a4 */ /* 0x000fc4000f8e023f */
[----:B------:R-:W-:Y:S01]  /*bd40*/  STL [R1+0x110c], R21 ;  /* 0x00110c1501007387 */ /* 0x000fe20000100800 */
[----:B------:R-:W-:Y:S01]  /*bd50*/  LEA.HI.X.SX32 R12, R5, UR35, 0x1, P3 ;  /* 0x00000023050c7c11 */ /* 0x000fe200098f0eff */
[----:B------:R-:W-:Y:S02]  /*bd60*/  UIMAD UR9, UR9, 0x65, URZ ;  /* 0x00000065090978a4 */ /* 0x000fe4000f8e023f */
[----:B------:R-:W-:Y:S01]  /*bd70*/  STL [R1+0x1114], R22 ;  /* 0x0011141601007387 */ /* 0x000fe20000100800 */
[----:B------:R-:W-:Y:S01]  /*bd80*/  LEA.HI.X.SX32 R13, R4, UR35, 0x1, P2 ;  /* 0x00000023040d7c11 */ /* 0x000fe200090f0eff */
[----:B------:R-:W-:Y:S02]  /*bd90*/  UIMAD UR10, UR10, 0x64, URZ ;  /* 0x000000640a0a78a4 */ /* 0x000fe4000f8e023f */
        /* <DEDUP_REMOVED lines=10> */
[----:B------:R-:W-:Y:S01]  /*be40*/  IADD3 R3, P6, R24, UR34, RZ ;  /* 0x0000002218037c10 */ /* 0x000fe2000ffde0ff */
[----:B------:R-:W-:-:S02]  /*be50*/  UIMAD UR14, UR14, 0x60, URZ ;  /* 0x000000600e0e78a4 */ /* 0x000fc4000f8e023f */
[----:B------:R-:W-:Y:S01]  /*be60*/  STL [R1+0x10f8], R11 ;  /* 0x0010f80b01007387 */ /* 0x000fe20000100800 */
[----:B------:R-:W-:Y:S01]  /*be70*/  IADD3 R0, P5, R23, UR34, RZ ;  /* 0x0000002217007c10 */ /* 0x000fe2000ffbe0ff */
[----:B------:R-:W-:Y:S02]  /*be80*/  UIMAD UR15, UR15, 0x5f, URZ ;  /* 0x0000005f0f0f78a4 */ /* 0x000fe4000f8e023f */
[----:B------:R-:W-:Y:S01]  /*be90*/  STL [R1+0x1100], R12 ;  /* 0x0011000c01007387 */ /* 0x000fe20000100800 */
[----:B------:R-:W-:Y:S02]  /*bea0*/  UIMAD UR16, UR16, 0x5e, URZ ;  /* 0x0000005e101078a4 */ /* 0x000fe4000f8e023f */
[----:B------:R-:W-:Y:S01]  /*beb0*/  UIMAD UR17, UR17, 0x5d, URZ ;  /* 0x0000005d111178a4 */ /* 0x000fe2000f8e023f */
[----:B------:R-:W-:Y:S01]  /*bec0*/  STL [R1+0x1108], R13 ;  /* 0x0011080d01007387 */ /* 0x000fe20000100800 */
[----:B------:R-:W-:Y:S01]  /*bed0*/  IADD3 R2, P4, R22, UR34, RZ ;  /* 0x0000002216027c10 */ /* 0x000fe2000ff9e0ff */
[----:B------:R-:W-:-:S02]  /*bee0*/  UIMAD UR18, UR18, 0x5c, URZ ;  /* 0x0000005c121278a4 */ /* 0x000fc4000f8e023f */
[----:B------:R-:W-:Y:S01]  /*bef0*/  STL [R1+0x1110], R14 ;  /* 0x0011100e01007387 */ /* 0x000fe20000100800 */
[----:B------:R-:W-:Y:S02]  /*bf00*/  UIMAD UR19, UR19, 0x5b, URZ ;  /* 0x0000005b131378a4 */ /* 0x000fe4000f8e023f */
[----:B------:R-:W-:Y:S01]  /*bf10*/  UIMAD UR20, UR20, 0x5a, URZ ;  /* 0x0000005a141478a4 */ /* 0x000fe2000f8e023f */
[----:B------:R-:W-:Y:S01]  /*bf20*/  STL [R1+0x1118], R15 ;  /* 0x0011180f01007387 */ /* 0x000fe20000100800 */
[----:B------:R-:W-:Y:S02]  /*bf30*/  USHF.R.S32.HI UR35, URZ, 0x1f, UR34 ;  /* 0x0000001f3f237899 */ /* 0x000fe40008011422 */
[----:B------:R-:W-:Y:S01]  /*bf40*/  UIMAD UR21, UR21, 0x59, URZ ;  /* 0x00000059151578a4 */ /* 0x000fe2000f8e023f */
[----:B------:R-:W-:Y:S01]  /*bf50*/  STL [R1+0x1120], R17 ;  /* 0x0011201101007387 */ /* 0x000fe20000100800 */
[----:B------:R-:W-:Y:S02]  /*bf60*/  UIMAD UR22, UR22, 0x58, URZ ;  /* 0x00000058161678a4 */ /* 0x000fe4000f8e023f */
[----:B------:R-:W-:Y:S01]  /*bf70*/  UIMAD UR23, UR23, 0x57, URZ ;  /* 0x00000057171778a4 */ /* 0x000fe2000f8e023f */
[----:B------:R0:W-:Y:S01]  /*bf80*/  STL [R1+0x1888], R3 ;  /* 0x0018880301007387 */ /* 0x0001e20000100800 */
[----:B------:R-:W-:-:S02]  /*bf90*/  UIMAD UR24, UR24, 0x56, URZ ;  /* 0x00000056181878a4 */ /* 0x000fc4000f8e023f */
[----:B------:R-:W-:Y:S01]  /*bfa0*/  UIMAD UR25, UR25, 0x55, URZ ;  /* 0x00000055191978a4 */ /* 0x000fe2000f8e023f */
[----:B------:R2:W-:Y:S01]  /*bfb0*/  STL [R1+0x1890], R0 ;  /* 0x0018900001007387 */ /* 0x0005e20000100800 */
[----:B------:R-:W-:Y:S02]  /*bfc0*/  UIMAD UR26, UR26, 0x54, URZ ;  /* 0x000000541a1a78a4 */ /* 0x000fe4000f8e023f */
[----:B------:R-:W-:Y:S02]  /*bfd0*/  UIMAD UR27, UR27, 0x53, URZ ;  /* 0x000000531b1b78a4 */ /* 0x000fe4000f8e023f */
[----:B------:R-:W-:Y:S01]  /*bfe0*/  UIMAD UR28, UR28, 0x52, URZ ;  /* 0x000000521c1c78a4 */ /* 0x000fe2000f8e023f */
[----:B0-----:R-:W-:Y:S01]  /*bff0*/  IADD3 R3, P3, R21, UR34, RZ ;  /* 0x0000002215037c10 */ /* 0x001fe2000ff7e0ff */
[----:B------:R0:W-:Y:S01]  /*c000*/  STL [R1+0x1898], R2 ;  /* 0x0018980201007387 */ /* 0x0001e20000100800 */
[----:B------:R-:W-:Y:S01]  /*c010*/  UIMAD UR29, UR29, 0x51, URZ ;  /* 0x000000511d1d78a4 */ /* 0x000fe2000f8e023f */
[----:B--2---:R-:W-:-:S02]  /*c020*/  IADD3 R0, P2, R20, UR34, RZ ;  /* 0x0000002214007c10 */ /* 0x004fc4000ff5e0ff */
[----:B------:R2:W-:Y:S01]  /*c030*/  STL [R1+0x18a0], R3 ;  /* 0x0018a00301007387 */ /* 0x0005e20000100800 */
[----:B------:R-:W-:Y:S02]  /*c040*/  UIMAD UR30, UR30, 0x50, URZ ;  /* 0x000000501e1e78a4 */ /* 0x000fe4000f8e023f */
[----:B------:R-:W-:Y:S01]  /*c050*/  UIMAD UR31, UR31, 0x4f, URZ ;  /* 0x0000004f1f1f78a4 */ /* 0x000fe2000f8e023f */
[----:B------:R3:W-:Y:S01]  /*c060*/  STL [R1+0x18a8], R0 ;  /* 0x0018a80001007387 */ /* 0x0007e20000100800 */
[----:B------:R-:W-:Y:S01]  /*c070*/  UIMAD UR36, UR36, 0x4e, URZ ;  /* 0x0000004e242478a4 */ /* 0x000fe2000f8e023f */
[----:B0-----:R-:W-:Y:S01]  /*c080*/  IADD3 R2, P1, R19, UR34, RZ ;  /* 0x0000002213027c10 */ /* 0x001fe2000ff3e0ff */
[----:B------:R-:W-:Y:S02]  /*c090*/  UIMAD UR37, UR37, 0x4d, URZ ;  /* 0x0000004d252578a4 */ /* 0x000fe4000f8e023f */
[----:B------:R-:W-:Y:S01]  /*c0a0*/  UIMAD UR38, UR38, 0x4c, URZ ;  /* 0x0000004c262678a4 */ /* 0x000fe2000f8e023f */
[----:B--2---:R-:W-:Y:S01]  /*c0b0*/  IADD3 R3, P0, R18, UR34, RZ ;  /* 0x0000002212037c10 */ /* 0x004fe2000ff1e0ff */
[----:B------:R0:W-:Y:S01]  /*c0c0*/  STL [R1+0x18b0], R2 ;  /* 0x0018b00201007387 */ /* 0x0001e20000100800 */
[----:B------:R-:W-:Y:S01]  /*c0d0*/  UIMAD UR39, UR39, 0x4b, URZ ;  /* 0x0000004b272778a4 */ /* 0x000fe2000f8e023f */
[----:B---3--:R-:W-:-:S02]  /*c0e0*/  IADD3.X R0, R17, UR35, RZ, P6, !PT ;  /* 0x0000002311007c10 */ /* 0x008fc4000b7fe4ff */
        /* <DEDUP_REMOVED lines=8> */
[----:B--2---:R-:W-:Y:S01]  /*c170*/  IADD3.X R3, R14, UR35, RZ, P4, !PT ;  /* 0x000000230e037c10 */ /* 0x004fe2000a7fe4ff */
[----:B------:R-:W-:-:S02]  /*c180*/  UIMAD UR45, UR45, 0x45, URZ ;  /* 0x000000452d2d78a4 */ /* 0x000fc4000f8e023f */
[----:B------:R-:W-:Y:S01]  /*c190*/  UIMAD UR46, UR46, 0x44, URZ ;  /* 0x000000442e2e78a4 */ /* 0x000fe2000f8e023f */
[----:B---3--:R-:W-:Y:S01]  /*c1a0*/  IADD3.X R0, R15, UR35, RZ, P5, !PT ;  /* 0x000000230f007c10 */ /* 0x008fe2000affe4ff */
[----:B------:R0:W-:Y:S01]  /*c1b0*/  STL [R1+0x18c0], R2 ;  /* 0x0018c00201007387 */ /* 0x0001e20000100800 */
[----:B------:R-:W-:Y:S02]  /*c1c0*/  UIMAD UR47, UR47, 0x43, URZ ;  /* 0x000000432f2f78a4 */ /* 0x000fe4000f8e023f */
[----:B------:R-:W-:Y:S01]  /*c1d0*/  UIMAD UR48, UR48, 0x42, URZ ;  /* 0x00000042303078a4 */ /* 0x000fe2000f8e023f */
[----:B------:R2:W-:Y:S01]  /*c1e0*/  STL [R1+0x188c], R0 ;  /* 0x00188c0001007387 */ /* 0x0005e20000100800 */
[----:B------:R-:W-:Y:S02]  /*c1f0*/  UIMAD UR49, UR49, 0x41, URZ ;  /* 0x00000041313178a4 */ /* 0x000fe4000f8e023f */
[----:B------:R-:W-:Y:S02]  /*c200*/  USHF.L.U32 UR50, UR50, 0x6, URZ ;  /* 0x0000000632327899 */ /* 0x000fe4000800063f */
[----:B------:R-:W-:Y:S01]  /*c210*/  UIMAD UR51, UR51, 0x3f, URZ ;  /* 0x0000003f333378a4 */ /* 0x000fe2000f8e023f */
[----:B0-----:R-:W-:Y:S01]  /*c220*/  IADD3.X R2, R13, UR35, RZ, P3, !PT ;  /* 0x000000230d027c10 */ /* 0x001fe20009ffe4ff */
[----:B------:R0:W-:Y:S01]  /*c230*/  STL [R1+0x1894], R3 ;  /* 0x0018940301007387 */ /* 0x0001e20000100800 */
[----:B------:R-:W-:Y:S01]  /*c240*/  UIMAD UR52, UR52, 0x3e, URZ ;  /* 0x0000003e343478a4 */ /* 0x000fe2000f8e023f */
[----:B--2---:R-:W-:-:S02]  /*c250*/  IADD3.X R0, R12, UR35, RZ, P2, !PT ;  /* 0x000000230c007c10 */ /* 0x004fc400097fe4ff */
[----:B------:R2:W-:Y:S01]  /*c260*/  STL [R1+0x189c], R2 ;  /* 0x00189c0201007387 */ /* 0x0005e20000100800 */
[----:B------:R-:W-:Y:S02]  /*c270*/  UIMAD UR34, UR61, 0x7e, URZ ;  /* 0x0000007e3d2278a4 */ /* 0x000fe4000f8e023f */
[----:B------:R-:W-:Y:S01]  /*c280*/  UIMAD UR53, UR53, 0x3d, URZ ;  /* 0x0000003d353578a4 */ /* 0x000fe2000f8e023f */
[----:B------:R3:W-:Y:S01]  /*c290*/  STL [R1+0x18a4], R0 ;  /* 0x0018a40001007387 */ /* 0x0007e20000100800 */
[----:B------:R-:W-:Y:S01]  /*c2a0*/  UIMAD UR54, UR54, 0x3c, URZ ;  /* 0x0000003c363678a4 */ /* 0x000fe2000f8e023f */
[----:B0-----:R-:W-:Y:S01]  /*c2b0*/  IADD3.X R3, R11, UR35, RZ, P1, !PT ;  /* 0x000000230b037c10 */ /* 0x001fe20008ffe4ff */
[----:B------:R-:W-:Y:S01]  /*c2c0*/  ULDC UR55, c[0x0][0x238] ;  /* 0x00008e0000377ab9 */ /* 0x000fe20000000800 */
[----:B--2---:R-:W-:-:S03]  /*c2d0*/  IADD3.X R2, R10, UR35, RZ, P0, !PT ;  /* 0x000000230a027c10 */ /* 0x004fc600087fe4ff */
[----:B------:R0:W-:Y:S01]  /*c2e0*/  STL [R1+0x18ac], R3 ;  /* 0x0018ac0301007387 */ /* 0x0001e20000100800 */
[----:B---3--:R-:W-:-:S03]  /*c2f0*/  IADD3.X R0, R9, UR35, RZ, P6, !PT ;  /* 0x0000002309007c10 */ /* 0x008fc6000b7fe4ff */
[----:B------:R2:W-:Y:S04]  /*c300*/  STL [R1+0x18b4], R2 ;  /* 0x0018b40201007387 */ /* 0x0005e80000100800 */
[----:B------:R3:W-:Y:S01]  /*c310*/  STL [R1+0x18bc], R0 ;  /* 0x0018bc0001007387 */ /* 0x0007e20000100800 */
[----:B0-----:R-:W-:Y:S01]  /*c320*/  IADD3 R3, P6, R24, UR34, RZ ;  /* 0x0000002218037c10 */ /* 0x001fe2000ffde0ff */
[----:B------:R-:W-:Y:S02]  /*c330*/  USHF.R.S32.HI UR35, URZ, 0x1f, UR34 ;  /* 0x0000001f3f237899 */ /* 0x000fe40008011422 */
[----:B--2---:R-:W-:Y:S02]  /*c340*/  IADD3 R2, P4, R22, UR34, RZ ;  /* 0x0000002216027c10 */ /* 0x004fe4000ff9e0ff */
[----:B---3--:R-:W-:Y:S01]  /*c350*/  IADD3 R0, P5, R23, UR34, RZ ;  /* 0x0000002217007c10 */ /* 0x008fe2000ffbe0ff */
[----:B------:R0:W-:Y:S04]  /*c360*/  STL [R1+0x18c8], R3 ;  /* 0x0018c80301007387 */ /* 0x0001e80000100800 */
[----:B------:R2:W-:Y:S01]  /*c370*/  STL [R1+0x18d0], R0 ;  /* 0x0018d00001007387 */ /* 0x0005e20000100800 */
[----:B0-----:R-:W-:-:S03]  /*c380*/  IADD3 R3, P3, R21, UR34, RZ ;  /* 0x0000002215037c10 */ /* 0x001fc6000ff7e0ff */
[----:B------:R0:W-:Y:S01]  /*c390*/  STL [R1+0x18d8], R2 ;  /* 0x0018d80201007387 */ /* 0x0001e20000100800 */
[----:B--2---:R-:W-:-:S03]  /*c3a0*/  IADD3 R0, P2, R20, UR34, RZ ;  /* 0x0000002214007c10 */ /* 0x004fc6000ff5e0ff */
[----:B------:R2:W-:Y:S04]  /*c3b0*/  STL [R1+0x18e0], R3 ;  /* 0x0018e00301007387 */ /* 0x0005e80000100800 */
[----:B------:R3:W-:Y:S01]  /*c3c0*/  STL [R1+0x18e8], R0 ;  /* 0x0018e80001007387 */ /* 0x0007e20000100800 */
[----:B0-----:R-:W-:Y:S02]  /*c3d0*/  IADD3 R2, P1, R19, UR34, RZ ;  /* 0x0000002213027c10 */ /* 0x001fe4000ff3e0ff */
[----:B--2---:R-:W-:-:S03]  /*c3e0*/  IADD3 R3, P0, R18, UR34, RZ ;  /* 0x0000002212037c10 */ /* 0x004fc6000ff1e0ff */
[----:B------:R0:W-:Y:S01]  /*c3f0*/  STL [R1+0x18f0], R2 ;  /* 0x0018f00201007387 */ /* 0x0001e20000100800 */
[----:B---3--:R-:W-:-:S03]  /*c400*/  IADD3.X R0, R17, UR35, RZ, P6, !PT ;  /* 0x0000002311007c10 */ /* 0x008fc6000b7fe4ff */
[----:B------:R2:W-:Y:S04]  /*c410*/  STL [R1+0x18f8], R3 ;  /* 0x0018f80301007387 */ /* 0x0005e80000100800 */
[----:B------:R3:W-:Y:S01]  /*c420*/  STL [R1+0x18c4], R0 ;  /* 0x0018c40001007387 */ /* 0x0007e20000100800 */
[----:B0-----:R-:W-:Y:S02]  /*c430*/  IADD3 R2, P6, R16, UR34, RZ ;  /* 0x0000002210027c10 */ /* 0x001fe4000ffde0ff */
[----:B--2---:R-:W-:Y:S02]  /*c440*/  IADD3.X R3, R14, UR35, RZ, P4, !PT ;  /* 0x000000230e037c10 */ /* 0x004fe4000a7fe4ff */
[----:B---3--:R-:W-:Y:S01]  /*c450*/  IADD3.X R0, R15, UR35, RZ, P5, !PT ;  /* 0x000000230f007c10 */ /* 0x008fe2000affe4ff */
[----:B------:R0:W-:Y:S04]  /*c460*/  STL [R1+0x1900], R2 ;  /* 0x0019000201007387 */ /* 0x0001e80000100800 */
[----:B------:R2:W-:Y:S01]  /*c470*/  STL [R1+0x18cc], R0 ;  /* 0x0018cc0001007387 */ /* 0x0005e20000100800 */
[----:B0-----:R-:W-:-:S03]  /*c480*/  IADD3.X R2, R13, UR35, RZ, P3, !PT ;  /* 0x000000230d027c10 */ /* 0x001fc60009ffe4ff */
[----:B------:R0:W-:Y:S01]  /*c490*/  STL [R1+0x18d4], R3 ;  /* 0x0018d40301007387 */ /* 0x0001e20000100800 */
[----:B--2---:R-:W-:-:S03]  /*c4a0*/  IADD3.X R0, R12, UR35, RZ, P2, !PT ;  /* 0x000000230c007c10 */ /* 0x004fc600097fe4ff */
[----:B------:R2:W-:Y:S01]  /*c4b0*/  STL [R1+0x18dc], R2 ;  /* 0x0018dc0201007387 */ /* 0x0005e20000100800 */
[----:B------:R-:W-:-:S03]  /*c4c0*/  UIMAD UR34, UR61, 0x7d, URZ ;  /* 0x0000007d3d2278a4 */ /* 0x000fc6000f8e023f */
[----:B------:R3:W-:Y:S01]  /*c4d0*/  STL [R1+0x18e4], R0 ;  /* 0x0018e40001007387 */ /* 0x0007e20000100800 */
[----:B0-----:R-:W-:Y:S02]  /*c4e0*/  IADD3.X R3, R11, UR35, RZ, P1, !PT ;  /* 0x000000230b037c10 */ /* 0x001fe40008ffe4ff */
        /* <DEDUP_REMOVED lines=469> */
[----:B------:R-:W-:Y:S01]  /*e240*/  UIMAD UR34, UR61, 0x6f, URZ ;  /* 0x0000006f3d2278a4 */ /* 0x000fe2000f8e023f */
[----:B0-----:R-:W-:-:S02]  /*e250*/  IADD3.X R2, R13, UR35, RZ, P3, !PT ;  /* 0x000000230d027c10 */ /* 0x001fc40009ffe4ff */
[----:B------:R0:W-:Y:S01]  /*e260*/  STL [R1+0x1c54], R3 ;  /* 0x001c540301007387 */ /* 0x0001e20000100800 */
[----:B--2---:R-:W-:-:S03]  /*e270*/  IADD3.X R0, R12, UR35, RZ, P2, !PT ;  /* 0x000000230c007c10 */ /* 0x004fc600097fe4ff */
[----:B------:R2:W-:Y:S04]  /*e280*/  STL [R1+0x1c5c], R2 ;  /* 0x001c5c0201007387 */ /* 0x0005e80000100800 */
[----:B------:R3:W-:Y:S01]  /*e290*/  STL [R1+0x1c64], R0 ;  /* 0x001c640001007387 */ /* 0x0007e20000100800 */
[----:B0-----:R-:W-:Y:S02]  /*e2a0*/  IADD3.X R3, R11, UR35, RZ, P1, !PT ;  /* 0x000000230b037c10 */ /* 0x001fe40008ffe4ff */
[----:B--2---:R-:W-:-:S03]  /*e2b0*/  IADD3.X R2, R10, UR35, RZ, P0, !PT ;  /* 0x000000230a027c10 */ /* 0x004fc600087fe4ff */
[----:B------:R0:W-:Y:S01]  /*e2c0*/  STL [R1+0x1c6c], R3 ;  /* 0x001c6c0301007387 */ /* 0x0001e20000100800 */
[----:B---3--:R-:W-:-:S03]  /*e2d0*/  IADD3.X R0, R9, UR35, RZ, P6, !PT ;  /* 0x0000002309007c10 */ /* 0x008fc6000b7fe4ff */
[----:B------:R2:W-:Y:S04]  /*e2e0*/  STL [R1+0x1c74], R2 ;  /* 0x001c740201007387 */ /* 0x0005e80000100800 */
[----:B------:R3:W-:Y:S01]  /*e2f0*/  STL [R1+0x1c7c], R0 ;  /* 0x001c7c0001007387 */ /* 0x0007e20000100800 */
[----:B0-----:R-:W-:Y:S02]  /*e300*/  IADD3 R3, P6, R24, UR34, RZ ;  /* 0x0000002218037c10 */ /* 0x001fe4000ffde0ff */
[----:B--2---:R-:W-:-:S03]  /*e310*/  IADD3 R2, P5, R23, UR34, RZ ;  /* 0x0000002217027c10 */ /* 0x004fc6000ffbe0ff */
[----:B------:R0:W-:Y:S01]  /*e320*/  STL [R1+0x1c88], R3 ;  /* 0x001c880301007387 */ /* 0x0001e20000100800 */
[----:B---3--:R-:W-:-:S03]  /*e330*/  IADD3 R0, P4, R22, UR34, RZ ;  /* 0x0000002216007c10 */ /* 0x008fc6000ff9e0ff */
[----:B------:R2:W-:Y:S01]  /*e340*/  STL [R1+0x1c90], R2 ;  /* 0x001c900201007387 */ /* 0x0005e20000100800 */
[----:B------:R-:W-:-:S03]  /*e350*/  USHF.R.S32.HI UR35, URZ, 0x1f, UR34 ;  /* 0x0000001f3f237899 */ /* 0x000fc60008011422 */
[----:B------:R3:W-:Y:S01]  /*e360*/  STL [R1+0x1c98], R0 ;  /* 0x001c980001007387 */ /* 0x0007e20000100800 */
[----:B0-----:R-:W-:Y:S02]  /*e370*/  IADD3 R3, P3, R21, UR34, RZ ;  /* 0x0000002215037c10 */ /* 0x001fe4000ff7e0ff */
[----:B--2---:R-:W-:-:S03]  /*e380*/  IADD3 R2, P2, R20, UR34, RZ ;  /* 0x0000002214027c10 */ /* 0x004fc6000ff5e0ff */
[----:B------:R0:W-:Y:S01]  /*e390*/  STL [R1+0x1ca0], R3 ;  /* 0x001ca00301007387 */ /* 0x0001e20000100800 */
[----:B---3--:R-:W-:-:S03]  /*e3a0*/  IADD3 R0, P1, R19, UR34, RZ ;  /* 0x0000002213007c10 */ /* 0x008fc6000ff3e0ff */
[----:B------:R2:W-:Y:S04]  /*e3b0*/  STL [R1+0x1ca8], R2 ;  /* 0x001ca80201007387 */ /* 0x0005e80000100800 */
[----:B------:R3:W-:Y:S01]  /*e3c0*/  STL [R1+0x1cb0], R0 ;  /* 0x001cb00001007387 */ /* 0x0007e20000100800 */
[----:B0-----:R-:W-:Y:S02]  /*e3d0*/  IADD3 R3, P0, R18, UR34, RZ ;  /* 0x0000002212037c10 */ /* 0x001fe4000ff1e0ff */
[----:B--2---:R-:W-:-:S03]  /*e3e0*/  IADD3.X R2, R17, UR35, RZ, P6, !PT ;  /* 0x0000002311027c10 */ /* 0x004fc6000b7fe4ff */
[----:B------:R0:W-:Y:S01]  /*e3f0*/  STL [R1+0x1cb8], R3 ;  /* 0x001cb80301007387 */ /* 0x0001e20000100800 */
[----:B---3--:R-:W-:-:S03]  /*e400*/  IADD3 R0, P6, R16, UR34, RZ ;  /* 0x0000002210007c10 */ /* 0x008fc6000ffde0ff */
[----:B------:R-:W-:Y:S01]  /*e410*/  STL [R1+0x1c84], R2 ;  /* 0x001c840201007387 */ /* 0x000fe20000100800 */
[----:B------:R-:W-:Y:S01]  /*e420*/  UIMAD UR55, UR55, 0x3b, URZ ;  /* 0x0000003b373778a4 */ /* 0x000fe2000f8e023f */
[----:B------:R-:W-:Y:S02]  /*e430*/  ULDC UR34, c[0x0][0x238] ;  /* 0x00008e0000227ab9 */ /* 0x000fe40000000800 */
[----:B------:R2:W-:Y:S01]  /*e440*/  STL [R1+0x1cc0], R0 ;  /* 0x001cc00001007387 */ /* 0x0005e20000100800 */
[----:B0-----:R-:W-:Y:S02]  /*e450*/  IADD3.X R3, R14, UR35, RZ, P4, !PT ;  /* 0x000000230e037c10 */ /* 0x001fe4000a7fe4ff */
[----:B--2---:R-:W-:Y:S02]  /*e460*/  IADD3.X R0, R15, UR35, RZ, P5, !PT ;  /* 0x000000230f007c10 */ /* 0x004fe4000affe4ff */
[----:B------:R-:W-:-:S03]  /*e470*/  IADD3.X R2, R13, UR35, RZ, P3, !PT ;  /* 0x000000230d027c10 */ /* 0x000fc60009ffe4ff */
[----:B------:R0:W-:Y:S04]  /*e480*/  STL [R1+0x1c8c], R0 ;  /* 0x001c8c0001007387 */ /* 0x0001e80000100800 */
[----:B------:R2:W-:Y:S01]  /*e490*/  STL [R1+0x1c94], R3 ;  /* 0x001c940301007387 */ /* 0x0005e20000100800 */
[----:B0-----:R-:W-:-:S03]  /*e4a0*/  IADD3.X R0, R12, UR35, RZ, P2, !PT ;  /* 0x000000230c007c10 */ /* 0x001fc600097fe4ff */
[----:B------:R0:W-:Y:S01]  /*e4b0*/  STL [R1+0x1c9c], R2 ;  /* 0x001c9c0201007387 */ /* 0x0001e20000100800 */
[----:B--2---:R-:W-:-:S03]  /*e4c0*/  IADD3.X R3, R11, UR35, RZ, P1, !PT ;  /* 0x000000230b037c10 */ /* 0x004fc60008ffe4ff */
[----:B------:R2:W-:Y:S01]  /*e4d0*/  STL [R1+0x1ca4], R0 ;  /* 0x001ca40001007387 */ /* 0x0005e20000100800 */
[----:B0-----:R-:W-:-:S03]  /*e4e0*/  IADD3.X R2, R10, UR35, RZ, P0, !PT ;  /* 0x000000230a027c10 */ /* 0x001fc600087fe4ff */
[----:B------:R0:W-:Y:S01]  /*e4f0*/  STL [R1+0x1cac], R3 ;  /* 0x001cac0301007387 */ /* 0x0001e20000100800 */
[----:B--2---:R-:W-:-:S03]  /*e500*/  IADD3.X R0, R9, UR35, RZ, P6, !PT ;  /* 0x0000002309007c10 */ /* 0x004fc6000b7fe4ff */
        /* <DEDUP_REMOVED lines=229> */
[----:B------:R2:W-:Y:S01]  /*f360*/  STL [R1+0x1e44], R2 ;  /* 0x001e440201007387 */ /* 0x0005e20000100800 */
[----:B------:R-:W3:Y:S01]  /*f370*/  S2R R27, SR_TID.X ;  /* 0x00000000001b7919 */ /* 0x000ee20000002100 */
[----:B------:R-:W-:Y:S01]  /*f380*/  UIMAD UR5, UR5, 0x34, URZ ;  /* 0x00000034050578a4 */ /* 0x000fe2000f8e023f */
[----:B0-----:R-:W-:Y:S01]  /*f390*/  IADD3.X R3, R14, UR35, RZ, P4, !PT ;  /* 0x000000230e037c10 */ /* 0x001fe2000a7fe4ff */
[----:B------:R-:W-:Y:S01]  /*f3a0*/  ULDC UR6, c[0x0][0x238] ;  /* 0x00008e0000067ab9 */ /* 0x000fe20000000800 */
[----:B------:R0:W-:Y:S01]  /*f3b0*/  STL [R1+0x1e80], R0 ;  /* 0x001e800001007387 */ /* 0x0001e20000100800 */
[----:B--2---:R-:W-:Y:S02]  /*f3c0*/  IADD3.X R2, R13, UR35, RZ, P3, !PT ;  /* 0x000000230d027c10 */ /* 0x004fe40009ffe4ff */
[----:B0-----:R-:W-:-:S05]  /*f3d0*/  IADD3.X R0, R15, UR35, RZ, P5, !PT ;  /* 0x000000230f007c10 */ /* 0x001fca000affe4ff */
        /* <DEDUP_REMOVED lines=14> */
[----:B----4-:R-:W-:-:S03]  /*f4c0*/  IADD3 R0, P4, R22, UR7, RZ ;  /* 0x0000000716007c10 */ /* 0x010fc6000ff9e0ff */
[----:B------:R2:W-:Y:S01]  /*f4d0*/  STL [R1+0x1e90], R2 ;  /* 0x001e900201007387 */ /* 0x0005e20000100800 */
[----:B------:R-:W-:-:S03]  /*f4e0*/  USHF.R.S32.HI UR35, URZ, 0x1f, UR7 ;  /* 0x0000001f3f237899 */ /* 0x000fc60008011407 */
[----:B------:R4:W-:Y:S01]  /*f4f0*/  STL [R1+0x1e98], R0 ;  /* 0x001e980001007387 */ /* 0x0009e20000100800 */
[----:B0-----:R-:W-:Y:S02]  /*f500*/  IADD3 R3, P3, R21, UR7, RZ ;  /* 0x0000000715037c10 */ /* 0x001fe4000ff7e0ff */
[----:B--2---:R-:W-:-:S03]  /*f510*/  IADD3 R2, P2, R20, UR7, RZ ;  /* 0x0000000714027c10 */ /* 0x004fc6000ff5e0ff */
[----:B------:R0:W-:Y:S01]  /*f520*/  STL [R1+0x1ea0], R3 ;  /* 0x001ea00301007387 */ /* 0x0001e20000100800 */
[----:B----4-:R-:W-:-:S03]  /*f530*/  IADD3 R0, P1, R19, UR7, RZ ;  /* 0x0000000713007c10 */ /* 0x010fc6000ff3e0ff */
[----:B------:R2:W-:Y:S04]  /*f540*/  STL [R1+0x1ea8], R2 ;  /* 0x001ea80201007387 */ /* 0x0005e80000100800 */
[----:B------:R4:W-:Y:S01]  /*f550*/  STL [R1+0x1eb0], R0 ;  /* 0x001eb00001007387 */ /* 0x0009e20000100800 */
[----:B0-----:R-:W-:Y:S02]  /*f560*/  IADD3 R3, P0, R18, UR7, RZ ;  /* 0x0000000712037c10 */ /* 0x001fe4000ff1e0ff */
[----:B--2---:R-:W-:-:S03]  /*f570*/  IADD3.X R2, R17, UR35, RZ, P6, !PT ;  /* 0x0000002311027c10 */ /* 0x004fc6000b7fe4ff */
[----:B------:R0:W-:Y:S01]  /*f580*/  STL [R1+0x1eb8], R3 ;  /* 0x001eb80301007387 */ /* 0x0001e20000100800 */
[----:B----4-:R-:W-:-:S03]  /*f590*/  IADD3 R0, P6, R16, UR7, RZ ;  /* 0x0000000710007c10 */ /* 0x010fc6000ffde0ff */
        /* <DEDUP_REMOVED lines=666> */
[----:B------:R-:W-:Y:S01]  /*11f40*/  USHF.L.U32 UR25, UR25, 0x5, URZ ;  /* 0x0000000519197899 */ /* 0x000fe2000800063f */
        /* <DEDUP_REMOVED lines=280> */
[----:B-1----:R-:W-:Y:S01]  /*130d0*/  VIADD R28, R28, 0x7f ;  /* 0x0000007f1c1c7836 */ /* 0x002fe20000000000 */
[----:B------:R-:W-:Y:S01]  /*130e0*/  ULDC UR38, c[0x0][0x238] ;  /* 0x00008e0000267ab9 */ /* 0x000fe20000000800 */
[----:B------:R1:W-:Y:S01]  /*130f0*/  STL [R1+0x2580], R0 ;  /* 0x0025800001007387 */ /* 0x0003e20000100800 */
[----:B0-----:R-:W-:Y:S02]  /*13100*/  IADD3.X R3, R14, UR35, RZ, P4, !PT ;  /* 0x000000230e037c10 */ /* 0x001fe4000a7fe4ff */
[----:B-1----:R-:W-:Y:S02]  /*13110*/  IADD3.X R0, R15, UR35, RZ, P5, !PT ;  /* 0x000000230f007c10 */ /* 0x002fe4000affe4ff */
[----:B------:R-:W-:-:S03]  /*13120*/  IADD3.X R2, R13, UR35, RZ, P3, !PT ;  /* 0x000000230d027c10 */ /* 0x000fc60009ffe4ff */
[----:B------:R0:W-:Y:S04]  /*13130*/  STL [R1+0x254c], R0 ;  /* 0x00254c0001007387 */ /* 0x0001e80000100800 */
[----:B------:R1:W-:Y:S01]  /*13140*/  STL [R1+0x2554], R3 ;  /* 0x0025540301007387 */ /* 0x0003e20000100800 */
[----:B0-----:R-:W-:-:S03]  /*13150*/  IADD3.X R0, R12, UR35, RZ, P2, !PT ;  /* 0x000000230c007c10 */ /* 0x001fc600097fe4ff */
[----:B------:R0:W-:Y:S01]  /*13160*/  STL [R1+0x255c], R2 ;  /* 0x00255c0201007387 */ /* 0x0001e20000100800 */
[----:B-1----:R-:W-:-:S03]  /*13170*/  IADD3.X R3, R11, UR35, RZ, P1, !PT ;  /* 0x000000230b037c10 */ /* 0x002fc60008ffe4ff */
[----:B------:R1:W-:Y:S01]  /*13180*/  STL [R1+0x2564], R0 ;  /* 0x0025640001007387 */ /* 0x0003e20000100800 */
[----:B0-----:R-:W-:-:S03]  /*13190*/  IADD3.X R2, R10, UR35, RZ, P0, !PT ;  /* 0x000000230a027c10 */ /* 0x001fc600087fe4ff */
[----:B------:R0:W-:Y:S01]  /*131a0*/  STL [R1+0x256c], R3 ;  /* 0x00256c0301007387 */ /* 0x0001e20000100800 */
[----:B-1----:R-:W-:-:S03]  /*131b0*/  IADD3.X R0, R9, UR35, RZ, P6, !PT ;  /* 0x0000002309007c10 */ /* 0x002fc6000b7fe4ff */
[----:B------:R1:W-:Y:S04]  /*131c0*/  STL [R1+0x2574], R2 ;  /* 0x0025740201007387 */ /* 0x0003e80000100800 */
[----:B------:R2:W-:Y:S01]  /*131d0*/  STL [R1+0x257c], R0 ;  /* 0x00257c0001007387 */ /* 0x0005e20000100800 */
[----:B0-----:R-:W-:Y:S02]  /*131e0*/  IADD3 R3, P6, R24, UR39, RZ ;  /* 0x0000002718037c10 */ /* 0x001fe4000ffde0ff */
[----:B-1----:R-:W-:-:S03]  /*131f0*/  IADD3 R2, P5, R23, UR39, RZ ;  /* 0x0000002717027c10 */ /* 0x002fc6000ffbe0ff */
[----:B------:R0:W-:Y:S01]  /*13200*/  STL [R1+0x2588], R3 ;  /* 0x0025880301007387 */ /* 0x0001e20000100800 */
[----:B--2---:R-:W-:-:S03]  /*13210*/  IADD3 R0, P4, R22, UR39, RZ ;  /* 0x0000002716007c10 */ /* 0x004fc6000ff9e0ff */
[----:B------:R1:W-:Y:S01]  /*13220*/  STL [R1+0x2590], R2 ;  /* 0x0025900201007387 */ /* 0x0003e20000100800 */
[----:B------:R-:W-:-:S03]  /*13230*/  USHF.R.S32.HI UR35, URZ, 0x1f, UR39 ;  /* 0x0000001f3f237899 */ /* 0x000fc60008011427 */
[----:B------:R2:W-:Y:S01]  /*13240*/  STL [R1+0x2598], R0 ;  /* 0x0025980001007387 */ /* 0x0005e20000100800 */
[----:B0-----:R-:W-:Y:S02]  /*13250*/  IADD3 R3, P3, R21, UR39, RZ ;  /* 0x0000002715037c10 */ /* 0x001fe4000ff7e0ff */
[----:B-1----:R-:W-:-:S03]  /*13260*/  IADD3 R2, P2, R20, UR39, RZ ;  /* 0x0000002714027c10 */ /* 0x002fc6000ff5e0ff */
[----:B------:R0:W-:Y:S01]  /*13270*/  STL [R1+0x25a0], R3 ;  /* 0x0025a00301007387 */ /* 0x0001e20000100800 */
[----:B--2---:R-:W-:-:S03]  /*13280*/  IADD3 R0, P1, R19, UR39, RZ ;  /* 0x0000002713007c10 */ /* 0x004fc6000ff3e0ff */
[----:B------:R1:W-:Y:S04]  /*13290*/  STL [R1+0x25a8], R2 ;  /* 0x0025a80201007387 */ /* 0x0003e80000100800 */
[----:B------:R2:W-:Y:S01]  /*132a0*/  STL [R1+0x25b0], R0 ;  /* 0x0025b00001007387 */ /* 0x0005e20000100800 */
[----:B0-----:R-:W-:Y:S02]  /*132b0*/  IADD3 R3, P0, R18, UR39, RZ ;  /* 0x0000002712037c10 */ /* 0x001fe4000ff1e0ff */
[----:B-1----:R-:W-:-:S03]  /*132c0*/  IADD3.X R2, R17, UR35, RZ, P6, !PT ;  /* 0x0000002311027c10 */ /* 0x002fc6000b7fe4ff */
[----:B------:R0:W-:Y:S01]  /*132d0*/  STL [R1+0x25b8], R3 ;  /* 0x0025b80301007387 */ /* 0x0001e20000100800 */
[----:B--2---:R-:W-:-:S03]  /*132e0*/  IADD3 R0, P6, R16, UR39, RZ ;  /* 0x0000002710007c10 */ /* 0x004fc6000ffde0ff */
[----:B------:R-:W-:Y:S01]  /*132f0*/  STL [R1+0x2584], R2 ;  /* 0x0025840201007387 */ /* 0x000fe20000100800 */
[----:B------:R-:W-:Y:S01]  /*13300*/  UIMAD UR38, UR38, 0x17, URZ ;  /* 0x00000017262678a4 */ /* 0x000fe2000f8e023f */
[----:B------:R-:W-:Y:S02]  /*13310*/  ULDC UR39, c[0x0][0x238] ;  /* 0x00008e0000277ab9 */ /* 0x000fe40000000800 */
        /* <DEDUP_REMOVED lines=208> */
[----:B------:R-:W-:Y:S01]  /*14020*/  USHF.L.U32 UR44, UR44, 0x4, URZ ;  /* 0x000000042c2c7899 */ /* 0x000fe2000800063f */
        /* <DEDUP_REMOVED lines=488> */
[----:B------:R1:W-:Y:S01]  /*15eb0*/  STL [R1+0x2a84], R2 ;  /* 0x002a840201007387 */ /* 0x0003e20000100800 */
[----:B------:R-:W-:Y:S01]  /*15ec0*/  USHF.L.U32 UR57, UR57, 0x1, URZ ;  /* 0x0000000139397899 */ /* 0x000fe2000800063f */
[----:B------:R-:W-:Y:S02]  /*15ed0*/  ULDC UR58, c[0x0][0x238] ;  /* 0x00008e00003a7ab9 */ /* 0x000fe40000000800 */
[----:B------:R2:W-:Y:S01]  /*15ee0*/  STL [R1+0x2ac0], R0 ;  /* 0x002ac00001007387 */ /* 0x0005e20000100800 */
[----:B0-----:R-:W-:Y:S02]  /*15ef0*/  IADD3.X R3, R14, UR35, RZ, P4, !PT ;  /* 0x000000230e037c10 */ /* 0x001fe4000a7fe4ff */
[----:B-1----:R-:W-:Y:S02]  /*15f00*/  IADD3.X R2, R13, UR35, RZ, P3, !PT ;  /* 0x000000230d027c10 */ /* 0x002fe40009ffe4ff */
[----:B--2---:R-:W-:-:S05]  /*15f10*/  IADD3.X R0, R15, UR35, RZ, P5, !PT ;  /* 0x000000230f007c10 */ /* 0x004fca000affe4ff */
        /* <DEDUP_REMOVED lines=12> */
[----:B-1----:R-:W-:Y:S02]  /*15fe0*/  IADD3 R2, P6, R24, UR59, RZ ;  /* 0x0000003b18027c10 */ /* 0x002fe4000ffde0ff */
[----:B--2---:R-:W-:-:S03]  /*15ff0*/  IADD3 R0, P4, R22, UR59, RZ ;  /* 0x0000003b16007c10 */ /* 0x004fc6000ff9e0ff */
[----:B------:R0:W-:Y:S01]  /*16000*/  STL [R1+0x2ac8], R2 ;  /* 0x002ac80201007387 */ /* 0x0001e20000100800 */
[----:B------:R-:W-:-:S03]  /*16010*/  USHF.R.S32.HI UR35, URZ, 0x1f, UR59 ;  /* 0x0000001f3f237899 */ /* 0x000fc6000801143b */
[----:B------:R1:W-:Y:S04]  /*16020*/  STL [R1+0x2ad0], R3 ;  /* 0x002ad00301007387 */ /* 0x0003e80000100800 */
[----:B------:R2:W-:Y:S01]  /*16030*/  STL [R1+0x2ad8], R0 ;  /* 0x002ad80001007387 */ /* 0x0005e20000100800 */
[----:B0-----:R-:W-:Y:S02]  /*16040*/  IADD3 R2, P3, R21, UR59, RZ ;  /* 0x0000003b15027c10 */ /* 0x001fe4000ff7e0ff */
[----:B-1----:R-:W-:-:S03]  /*16050*/  IADD3 R3, P2, R20, UR59, RZ ;  /* 0x0000003b14037c10 */ /* 0x002fc6000ff5e0ff */
[----:B------:R0:W-:Y:S01]  /*16060*/  STL [R1+0x2ae0], R2 ;  /* 0x002ae00201007387 */ /* 0x0001e20000100800 */
[----:B--2---:R-:W-:-:S03]  /*16070*/  IADD3 R0, P1, R19, UR59, RZ ;  /* 0x0000003b13007c10 */ /* 0x004fc6000ff3e0ff */
[----:B------:R-:W-:Y:S04]  /*16080*/  STL [R1+0x2ae8], R3 ;  /* 0x002ae80301007387 */ /* 0x000fe80000100800 */
[----:B------:R1:W-:Y:S01]  /*16090*/  STL [R1+0x2af0], R0 ;  /* 0x002af00001007387 */ /* 0x0003e20000100800 */
[----:B0-----:R-:W-:Y:S02]  /*160a0*/  IADD3 R2, P0, R18, UR59, RZ ;  /* 0x0000003b12027c10 */ /* 0x001fe4000ff1e0ff */
[----:B-1----:R-:W-:-:S03]  /*160b0*/  IADD3.X R0, R17, UR35, RZ, P6, !PT ;  /* 0x0000002311007c10 */ /* 0x002fc6000b7fe4ff */
[----:B------:R-:W-:Y:S04]  /*160c0*/  STL [R1+0x2af8], R2 ;  /* 0x002af80201007387 */ /* 0x000fe80000100800 */
[----:B------:R0:W-:Y:S02]  /*160d0*/  STL [R1+0x2ac4], R0 ;  /* 0x002ac40001007387 */ /* 0x0001e40000100800 */
[----:B0-----:R-:W-:Y:S01]  /*160e0*/  IADD3 R0, P6, R16, UR59, RZ ;  /* 0x0000003b10007c10 */ /* 0x001fe2000ffde0ff */
[----:B------:R-:W-:-:S04]  /*160f0*/  ULDC UR59, c[0x0][0x238] ;  /* 0x00008e00003b7ab9 */ /* 0x000fc80000000800 */
[----:B------:R0:W-:Y:S01]  /*16100*/  STL [R1+0x2b00], R0 ;  /* 0x002b000001007387 */ /* 0x0001e20000100800 */
[----:B------:R-:W-:Y:S02]  /*16110*/  IADD3.X R5, R14, UR35, RZ, P4, !PT ;  /* 0x000000230e057c10 */ /* 0x000fe4000a7fe4ff */
[----:B------:R-:W-:Y:S02]  /*16120*/  IADD3.X R4, R13, UR35, RZ, P3, !PT ;  /* 0x000000230d047c10 */ /* 0x000fe40009ffe4ff */
[----:B0-----:R-:W-:-:S05]  /*16130*/  IADD3.X R0, R15, UR35, RZ, P5, !PT ;  /* 0x000000230f007c10 */ /* 0x001fca000affe4ff */
        /* <DEDUP_REMOVED lines=13> */
[----:B--2---:R-:W-:Y:S01]  /*16210*/  IADD3 R0, P5, R23, UR60, RZ ;  /* 0x0000003c17007c10 */ /* 0x004fe2000ffbe0ff */
        /* <DEDUP_REMOVED lines=15> */
[----:B------:R-:W-:Y:S01]  /*16310*/  IADD3.X R6, R14, UR35, RZ, P4, !PT ;  /* 0x000000230e067c10 */ /* 0x000fe2000a7fe4ff */
[----:B------:R-:W-:Y:S02]  /*16320*/  ULDC UR60, c[0x0][0x238] ;  /* 0x00008e00003c7ab9 */ /* 0x000fe40000000800 */
[----:B------:R1:W-:Y:S01]  /*16330*/  STL [R1+0x2b40], R4 ;  /* 0x002b400401007387 */ /* 0x0003e20000100800 */
[----:B0-----:R-:W-:Y:S02]  /*16340*/  IADD3.X R5, R13, UR35, RZ, P3, !PT ;  /* 0x000000230d057c10 */ /* 0x001fe40009ffe4ff */
[----:B-1----:R-:W-:-:S05]  /*16350*/  IADD3.X R4, R15, UR35, RZ, P5, !PT ;  /* 0x000000230f047c10 */ /* 0x002fca000affe4ff */
        /* <DEDUP_REMOVED lines=9> */
[----:B------:R1:W-:Y:S01]  /*163f0*/  STL [R1+0x2b34], R5 ;  /* 0x002b340501007387 */ /* 0x0003e20000100800 */
[----:B---3--:R-:W-:-:S03]  /*16400*/  LOP3.LUT R3, R27, 0x3, RZ, 0xc0, !PT ;  /* 0x000000031b037812 */ /* 0x008fc600078ec0ff */
[----:B------:R2:W-:Y:S01]  /*16410*/  STL [R1+0x2b3c], R4 ;  /* 0x002b3c0401007387 */ /* 0x0005e20000100800 */
[----:B0-----:R-:W-:Y:S02]  /*16420*/  IADD3 R6, P6, R24, UR5, RZ ;  /* 0x0000000518067c10 */ /* 0x001fe4000ffde0ff */
[----:B-1----:R-:W-:-:S03]  /*16430*/  IADD3 R5, P5, R23, UR5, RZ ;  /* 0x0000000517057c10 */ /* 0x002fc6000ffbe0ff */
[----:B------:R0:W-:Y:S01]  /*16440*/  STL [R1+0x2b48], R6 ;  /* 0x002b480601007387 */ /* 0x0001e20000100800 */
[----:B--2---:R-:W-:-:S03]  /*16450*/  IADD3 R4, P4, R22, UR5, RZ ;  /* 0x0000000516047c10 */ /* 0x004fc6000ff9e0ff */
[----:B------:R1:W-:Y:S01]  /*16460*/  STL [R1+0x2b50], R5 ;  /* 0x002b500501007387 */ /* 0x0003e20000100800 */
[----:B------:R-:W-:Y:S01]  /*16470*/  SHF.R.U32.HI R0, RZ, 0x2, R27 ;  /* 0x00000002ff007819 */ /* 0x000fe2000001161b */
[----:B------:R-:W-:Y:S02]  /*16480*/  USHF.R.S32.HI UR35, URZ, 0x1f, UR5 ;  /* 0x0000001f3f237899 */ /* 0x000fe40008011405 */
[----:B------:R2:W-:Y:S01]  /*16490*/  STL [R1+0x2b58], R4 ;  /* 0x002b580401007387 */ /* 0x0005e20000100800 */
[----:B0-----:R-:W-:Y:S01]  /*164a0*/  IADD3 R6, P3, R21, UR5, RZ ;  /* 0x0000000515067c10 */ /* 0x001fe2000ff7e0ff */
[----:B------:R-:W-:Y:S01]  /*164b0*/  IMAD R3, R3, 0x820, RZ ;  /* 0x0000082003037824 */ /* 0x000fe200078e02ff */
[----:B-1----:R-:W-:-:S03]  /*164c0*/  IADD3 R5, P2, R20, UR5, RZ ;  /* 0x0000000514057c10 */ /* 0x002fc6000ff5e0ff */
[----:B------:R0:W-:Y:S01]  /*164d0*/  STL [R1+0x2b60], R6 ;  /* 0x002b600601007387 */ /* 0x0001e20000100800 */
[----:B------:R-:W-:Y:S02]  /*164e0*/  SGXT.U32 R0, R0, 0x3 ;  /* 0x000000030000781a */ /* 0x000fe40000000000 */
[----:B--2---:R-:W-:Y:S01]  /*164f0*/  IADD3 R4, P1, R19, UR5, RZ ;  /* 0x0000000513047c10 */ /* 0x004fe2000ff3e0ff */
[----:B------:R1:W-:Y:S01]  /*16500*/  STL [R1+0x2b68], R5 ;  /* 0x002b680501007387 */ /* 0x0003e20000100800 */
[----:B------:R-:W-:-:S03]  /*16510*/  LOP3.LUT R0, R3, R0, RZ, 0xfc, !PT ;  /* 0x0000000003007212 */ /* 0x000fc600078efcff */
[----:B------:R2:W-:Y:S01]  /*16520*/  STL [R1+0x2b70], R4 ;  /* 0x002b700401007387 */ /* 0x0005e20000100800 */
[----:B0-----:R-:W-:Y:S02]  /*16530*/  IADD3 R6, P0, R18, UR5, RZ ;  /* 0x0000000512067c10 */ /* 0x001fe4000ff1e0ff */
[----:B------:R-:W-:Y:S02]  /*16540*/  IADD3.X R3, R15, UR35, RZ, P5, !PT ;  /* 0x000000230f037c10 */ /* 0x000fe4000affe4ff */
[----:B-1----:R-:W-:Y:S01]  /*16550*/  IADD3.X R5, R17, UR35, RZ, P6, !PT ;  /* 0x0000002311057c10 */ /* 0x002fe2000b7fe4ff */
[----:B------:R-:W-:Y:S01]  /*16560*/  STL [R1+0x2b78], R6 ;  /* 0x002b780601007387 */ /* 0x000fe20000100800 */
[----:B--2---:R-:W-:-:S03]  /*16570*/  IADD3 R4, P6, R16, UR5, RZ ;  /* 0x0000000510047c10 */ /* 0x004fc6000ffde0ff */
[----:B------:R0:W-:Y:S01]  /*16580*/  STL [R1+0x2b44], R5 ;  /* 0x002b440501007387 */ /* 0x0001e20000100800 */
[----:B------:R-:W-:Y:S01]  /*16590*/  SHF.R.S32.HI R2, RZ, 0x1f, R28 ;  /* 0x0000001fff027819 */ /* 0x000fe2000001141c */
[----:B------:R-:W-:Y:S02]  /*165a0*/  ULDC UR5, c[0x0][0x238] ;  /* 0x00008e0000057ab9 */ /* 0x000fe40000000800 */
[----:B------:R1:W-:Y:S04]  /*165b0*/  STL [R1+0x2b80], R4 ;  /* 0x002b800401007387 */ /* 0x0003e80000100800 */
[----:B------:R2:W-:Y:S01]  /*165c0*/  STL [R1+0x2b4c], R3 ;  /* 0x002b4c0301007387 */ /* 0x0005e20000100800 */
[----:B0-----:R-:W-:Y:S02]  /*165d0*/  IADD3.X R5, R14, UR35, RZ, P4, !PT ;  /* 0x000000230e057c10 */ /* 0x001fe4000a7fe4ff */
[----:B-1----:R-:W-:-:S03]  /*165e0*/  IADD3.X R4, R13, UR35, RZ, P3, !PT ;  /* 0x000000230d047c10 */ /* 0x002fc60009ffe4ff */
[----:B------:R0:W-:Y:S01]  /*165f0*/  STL [R1+0x2b54], R5 ;  /* 0x002b540501007387 */ /* 0x0001e20000100800 */
[----:B--2---:R-:W-:-:S03]  /*16600*/  IADD3.X R3, R12, UR35, RZ, P2, !PT ;  /* 0x000000230c037c10 */ /* 0x004fc600097fe4ff */
        /* <DEDUP_REMOVED lines=86> */
[----:B------:R-:W-:Y:S02]  /*16b70*/  LOP3.LUT R3, R27, 0x7, RZ, 0xc0, !PT ;  /* 0x000000071b037812 */ /* 0x000fe400078ec0ff */
[----:B--2---:R-:W-:Y:S01]  /*16b80*/  IADD3 R5, P1, R19, UR8, RZ ;  /* 0x0000000813057c10 */ /* 0x004fe2000ff3e0ff */
[----:B------:R1:W-:Y:S01]  /*16b90*/  STL [R1+0x2c28], R6 ;  /* 0x002c280601007387 */ /* 0x0003e20000100800 */
[----:B------:R-:W-:-:S03]  /*16ba0*/  IMAD.SHL.U32 R4, R27, 0x2, RZ ;  /* 0x000000021b047824 */ /* 0x000fc600078e00ff */
[----:B------:R2:W-:Y:S01]  /*16bb0*/  STL [R1+0x2c30], R5 ;  /* 0x002c300501007387 */ /* 0x0005e20000100800 */
[----:B0-----:R-:W-:Y:S01]  /*16bc0*/  IADD3 R7, P0, R18, UR8, RZ ;  /* 0x0000000812077c10 */ /* 0x001fe2000ff1e0ff */
[----:B------:R-:W-:Y:S01]  /*16bd0*/  IMAD R3, R3, 0x90, RZ ;  /* 0x0000009003037824 */ /* 0x000fe200078e02ff */
[----:B-1----:R-:W-:-:S03]  /*16be0*/  IADD3.X R6, R17, UR35, RZ, P6, !PT ;  /* 0x0000002311067c10 */ /* 0x002fc6000b7fe4ff */
[----:B------:R-:W-:Y:S01]  /*16bf0*/  STL [R1+0x2c38], R7 ;  /* 0x002c380701007387 */ /* 0x000fe20000100800 */
[----:B--2---:R-:W-:-:S03]  /*16c00*/  IADD3 R5, P6, R16, UR8, RZ ;  /* 0x0000000810057c10 */ /* 0x004fc6000ffde0ff */
[----:B------:R-:W-:Y:S01]  /*16c10*/  STL [R1+0x2c04], R6 ;  /* 0x002c040601007387 */ /* 0x000fe20000100800 */
[----:B------:R-:W-:Y:S01]  /*16c20*/  LOP3.LUT R4, R3, 0x30, R4, 0x78, !PT ;  /* 0x0000003003047812 */ /* 0x000fe200078e7804 */
[----:B------:R-:W-:Y:S02]  /*16c30*/  ULDC UR8, c[0x0][0x238] ;  /* 0x00008e0000087ab9 */ /* 0x000fe40000000800 */
[----:B------:R0:W-:Y:S01]  /*16c40*/  STL [R1+0x2c40], R5 ;  /* 0x002c400501007387 */ /* 0x0001e20000100800 */
[----:B------:R-:W-:Y:S02]  /*16c50*/  IADD3.X R3, R14, UR35, RZ, P4, !PT ;  /* 0x000000230e037c10 */ /* 0x000fe4000a7fe4ff */
[----:B0-----:R-:W-:-:S05]  /*16c60*/  IADD3.X R5, R15, UR35, RZ, P5, !PT ;  /* 0x000000230f057c10 */ /* 0x001fca000affe4ff */
[----:B------:R0:W-:Y:S04]  /*16c70*/  STL [R1+0x2c0c], R5 ;  /* 0x002c0c0501007387 */ /* 0x0001e80000100800 */
[----:B------:R1:W-:Y:S01]  /*16c80*/  STL [R1+0x2c14], R3 ;  /* 0x002c140301007387 */ /* 0x0003e20000100800 */
[----:B------:R-:W-:Y:S02]  /*16c90*/  IADD3.X R6, R11, UR35, RZ, P1, !PT ;  /* 0x000000230b067c10 */ /* 0x000fe40008ffe4ff */
[----:B0-----:R-:W-:Y:S02]  /*16ca0*/  IADD3.X R5, R13, UR35, RZ, P3, !PT ;  /* 0x000000230d057c10 */ /* 0x001fe40009ffe4ff */
[----:B-1----:R-:W-:-:S03]  /*16cb0*/  IADD3.X R3, R12, UR35, RZ, P2, !PT ;  /* 0x000000230c037c10 */ /* 0x002fc600097fe4ff */
[----:B------:R0:W-:Y:S04]  /*16cc0*/  STL [R1+0x2c1c], R5 ;  /* 0x002c1c0501007387 */ /* 0x0001e80000100800 */
        /* <DEDUP_REMOVED lines=25> */
[----:B------:R-:W-:Y:S02]  /*16e60*/  USHF.R.S32.HI UR58, URZ, 0x1f, UR58 ;  /* 0x0000001f3f3a7899 */ /* 0x000fe4000801143a */
[----:B------:R1:W-:Y:S01]  /*16e70*/  STL [R1+0x2c80], R5 ;  /* 0x002c800501007387 */ /* 0x0003e20000100800 */
[----:B------:R-:W-:Y:S01]  /*16e80*/  LEA.HI R2, R2, R28, RZ, 0x7 ;  /* 0x0000001c02027211 */ /* 0x000fe200078f38ff */
[----:B------:R-:W-:Y:S01]  /*16e90*/  ULDC UR9, c[0x0][0x238] ;  /* 0x00008e0000097ab9 */ /* 0x000fe20000000800 */
        /* <DEDUP_REMOVED lines=23> */
[----:B------:R-:W-:Y:S02]  /*17010*/  SHF.R.U32.HI R3, RZ, 0x1, R27 ;  /* 0x00000001ff037819 */ /* 0x000fe4000001161b */
[----:B--2---:R-:W-:Y:S01]  /*17020*/  IADD3 R5, P1, R19, UR10, RZ ;  /* 0x0000000a13057c10 */ /* 0x004fe2000ff3e0ff */
[----:B------:R1:W-:Y:S01]  /*17030*/  STL [R1+0x2ca8], R6 ;  /* 0x002ca80601007387 */ /* 0x0003e20000100800 */
[----:B------:R-:W-:-:S03]  /*17040*/  LOP3.LUT R0, R0, 0x10, R3, 0xf8, !PT ;  /* 0x0000001000007812 */ /* 0x000fc600078ef803 */
[----:B------:R2:W-:Y:S01]  /*17050*/  STL [R1+0x2cb0], R5 ;  /* 0x002cb00501007387 */ /* 0x0005e20000100800 */
[----:B0-----:R-:W-:Y:S02]  /*17060*/  IADD3 R7, P0, R18, UR10, RZ ;  /* 0x0000000a12077c10 */ /* 0x001fe4000ff1e0ff */
[----:B------:R-:W-:Y:S02]  /*17070*/  IADD3.X R3, R15, UR35, RZ, P5, !PT ;  /* 0x000000230f037c10 */ /* 0x000fe4000affe4ff */
[----:B-1----:R-:W-:Y:S01]  /*17080*/  IADD3.X R6, R17, UR35, RZ, P6, !PT ;  /* 0x0000002311067c10 */ /* 0x002fe2000b7fe4ff */
[----:B------:R-:W-:Y:S01]  /*17090*/  STL [R1+0x2cb8], R7 ;  /* 0x002cb80701007387 */ /* 0x000fe20000100800 */
[----:B--2---:R-:W-:-:S03]  /*170a0*/  IADD3 R5, P6, R16, UR10, RZ ;  /* 0x0000000a10057c10 */ /* 0x004fc6000ffde0ff */
[----:B------:R0:W-:Y:S01]  /*170b0*/  STL [R1+0x2c84], R6 ;  /* 0x002c840601007387 */ /* 0x0001e20000100800 */
[----:B------:R-:W-:-:S03]  /*170c0*/  ULDC UR10, c[0x0][0x238] ;  /* 0x00008e00000a7ab9 */ /* 0x000fc60000000800 */
        /* <DEDUP_REMOVED lines=29> */
[----:B------:R-:W-:Y:S01]  /*172a0*/  STL [R1+0x2cf8], R6 ;  /* 0x002cf80601007387 */ /* 0x000fe20000100800 */
[----:B--2---:R-:W-:-:S03]  /*172b0*/  IADD3 R3, P6, R16, UR11, RZ ;  /* 0x0000000b10037c10 */ /* 0x004fc6000ffde0ff */
[----:B------:R-:W-:Y:S01]  /*172c0*/  STL [R1+0x2cc4], R5 ;  /* 0x002cc40501007387 */ /* 0x000fe20000100800 */
[----:B------:R-:W-:-:S03]  /*172d0*/  ULDC UR11, c[0x0][0x238] ;  /* 0x00008e00000b7ab9 */ /* 0x000fc60000000800 */
[----:B------:R0:W-:Y:S04]  /*172e0*/  STL [R1+0x2d00], R3 ;  /* 0x002d000301007387 */ /* 0x0001e80000100800 */
        /* <DEDUP_REMOVED lines=505> */
[----:B0-----:R-:W-:-:S03]  /*19280*/  IADD3.X R3, R15, UR35, RZ, P5, !PT ;  /* 0x000000230f037c10 */ /* 0x001fc6000affe4ff */
[----:B------:R-:W-:Y:S04]  /*19290*/  STL [R1+0x2e0], RZ ;  /* 0x0002e0ff01007387 */ /* 0x000fe80000100800 */
[----:B------:R-:W-:Y:S04]  /*192a0*/  STL [R1+0x2e4], RZ ;  /* 0x0002e4ff01007387 */ /* 0x000fe80000100800 */
[----:B------:R-:W-:Y:S04]  /*192b0*/  STL [R1+0x2e8], RZ ;  /* 0x0002e8ff01007387 */ /* 0x000fe80000100800 */
[----:B------:R-:W-:Y:S01]  /*192c0*/  STL [R1+0x2ec], RZ ;  /* 0x0002ecff01007387 */ /* 0x000fe20000100800 */
[----:B------:R-:W-:-:S03]  /*192d0*/  IADD3.X R6, R14, UR35, RZ, P4, !PT ;  /* 0x000000230e067c10 */ /* 0x000fc6000a7fe4ff */
[----:B------:R-:W-:Y:S01]  /*192e0*/  STL [R1+0x2d0], RZ ;  /* 0x0002d0ff01007387 */ /* 0x000fe20000100800 */
[----:B------:R-:W-:-:S03]  /*192f0*/  IADD3.X R5, R13, UR35, RZ, P3, !PT ;  /* 0x000000230d057c10 */ /* 0x000fc60009ffe4ff */
[----:B------:R-:W-:Y:S04]  /*19300*/  STL [R1+0x2d4], RZ ;  /* 0x0002d4ff01007387 */ /* 0x000fe80000100800 */
[----:B------:R-:W-:Y:S04]  /*19310*/  STL [R1+0x2d8], RZ ;  /* 0x0002d8ff01007387 */ /* 0x000fe80000100800 */
[----:B------:R-:W-:Y:S04]  /*19320*/  STL [R1+0x2dc], RZ ;  /* 0x0002dcff01007387 */ /* 0x000fe80000100800 */
        /* <DEDUP_REMOVED lines=11> */
[----:B0-----:R-:W-:Y:S01]  /*193e0*/  IADD3 R6, P6, R24, UR12, RZ ;  /* 0x0000000c18067c10 */ /* 0x001fe2000ffde0ff */
[----:B------:R-:W-:Y:S02]  /*193f0*/  USHF.R.S32.HI UR35, URZ, 0x1f, UR12 ;  /* 0x0000001f3f237899 */ /* 0x000fe4000801140c */
[----:B-1----:R-:W-:Y:S02]  /*19400*/  IADD3 R5, P4, R22, UR12, RZ ;  /* 0x0000000c16057c10 */ /* 0x002fe4000ff9e0ff */
[----:B--2---:R-:W-:Y:S01]  /*19410*/  IADD3 R3, P5, R23, UR12, RZ ;  /* 0x0000000c17037c10 */ /* 0x004fe2000ffbe0ff */
[----:B------:R0:W-:Y:S04]  /*19420*/  STL [R1+0x2d08], R6 ;  /* 0x002d080601007387 */ /* 0x0001e80000100800 */
[----:B------:R1:W-:Y:S01]  /*19430*/  STL [R1+0x2d10], R3 ;  /* 0x002d100301007387 */ /* 0x0003e20000100800 */
[----:B0-----:R-:W-:-:S03]  /*19440*/  IADD3 R6, P3, R21, UR12, RZ ;  /* 0x0000000c15067c10 */ /* 0x001fc6000ff7e0ff */
[----:B------:R0:W-:Y:S01]  /*19450*/  STL [R1+0x2d18], R5 ;  /* 0x002d180501007387 */ /* 0x0001e20000100800 */
[----:B-1----:R-:W-:-:S03]  /*19460*/  IADD3 R3, P2, R20, UR12, RZ ;  /* 0x0000000c14037c10 */ /* 0x002fc6000ff5e0ff */
[----:B------:R1:W-:Y:S04]  /*19470*/  STL [R1+0x2d20], R6 ;  /* 0x002d200601007387 */ /* 0x0003e80000100800 */
[----:B------:R2:W-:Y:S01]  /*19480*/  STL [R1+0x2d28], R3 ;  /* 0x002d280301007387 */ /* 0x0005e20000100800 */
[----:B0-----:R-:W-:Y:S02]  /*19490*/  IADD3 R5, P1, R19, UR12, RZ ;  /* 0x0000000c13057c10 */ /* 0x001fe4000ff3e0ff */
[----:B-1----:R-:W-:-:S03]  /*194a0*/  IADD3 R6, P0, R18, UR12, RZ ;  /* 0x0000000c12067c10 */ /* 0x002fc6000ff1e0ff */
[----:B------:R0:W-:Y:S01]  /*194b0*/  STL [R1+0x2d30], R5 ;  /* 0x002d300501007387 */ /* 0x0001e20000100800 */
[----:B--2---:R-:W-:-:S03]  /*194c0*/  IADD3.X R3, R17, UR35, RZ, P6, !PT ;  /* 0x0000002311037c10 */ /* 0x004fc6000b7fe4ff */
[----:B------:R1:W-:Y:S04]  /*194d0*/  STL [R1+0x2d38], R6 ;  /* 0x002d380601007387 */ /* 0x0003e80000100800 */
[----:B------:R2:W-:Y:S01]  /*194e0*/  STL [R1+0x2d04], R3 ;  /* 0x002d040301007387 */ /* 0x0005e20000100800 */
[----:B0-----:R-:W-:Y:S02]  /*194f0*/  IADD3 R5, P6, R16, UR12, RZ ;  /* 0x0000000c10057c10 */ /* 0x001fe4000ffde0ff */
[----:B-1----:R-:W-:Y:S02]  /*19500*/  IADD3.X R6, R14, UR35, RZ, P4, !PT ;  /* 0x000000230e067c10 */ /* 0x002fe4000a7fe4ff */
[----:B--2---:R-:W-:Y:S01]  /*19510*/  IADD3.X R3, R15, UR35, RZ, P5, !PT ;  /* 0x000000230f037c10 */ /* 0x004fe2000affe4ff */
[----:B------:R0:W-:Y:S04]  /*19520*/  STL [R1+0x2d40], R5 ;  /* 0x002d400501007387 */ /* 0x0001e80000100800 */
[----:B------:R1:W-:Y:S01]  /*19530*/  STL [R1+0x2d0c], R3 ;  /* 0x002d0c0301007387 */ /* 0x0003e20000100800 */
[----:B0-----:R-:W-:-:S03]  /*19540*/  IADD3.X R5, R13, UR35, RZ, P3, !PT ;  /* 0x000000230d057c10 */ /* 0x001fc60009ffe4ff */
[----:B------:R0:W-:Y:S01]  /*19550*/  STL [R1+0x2d14], R6 ;  /* 0x002d140601007387 */ /* 0x0001e20000100800 */
[----:B-1----:R-:W-:-:S03]  /*19560*/  IADD3.X R3, R12, UR35, RZ, P2, !PT ;  /* 0x000000230c037c10 */ /* 0x002fc600097fe4ff */
        /* <DEDUP_REMOVED lines=653> */
[----:B-1----:R-:W-:-:S03]  /*1be40*/  IADD3.X R6, R14, UR16, RZ, P4, !PT ;  /* 0x000000100e067c10 */ /* 0x002fc6000a7fe4ff */
[----:B------:R0:W-:Y:S01]  /*1be50*/  STL [R1+0x3240], R5 ;  /* 0x0032400501007387 */ /* 0x0001e20000100800 */
[----:B--2---:R-:W-:-:S05]  /*1be60*/  IADD3.X R3, R15, UR16, RZ, P5, !PT ;  /* 0x000000100f037c10 */ /* 0x004fca000affe4ff */
        /* <DEDUP_REMOVED lines=9> */
[----:B0-----:R-:W-:-:S03]  /*1bf00*/  IADD3.X R3, R9, UR16, RZ, P6, !PT ;  /* 0x0000001009037c10 */ /* 0x001fc6000b7fe4ff */
[----:B------:R0:W-:Y:S04]  /*1bf10*/  STL [R1+0x3234], R5 ;  /* 0x0032340501007387 */ /* 0x0001e80000100800 */
[----:B------:R2:W-:Y:S01]  /*1bf20*/  STL [R1+0x323c], R3 ;  /* 0x00323c0301007387 */ /* 0x0005e20000100800 */
[----:B-1----:R-:W-:Y:S02]  /*1bf30*/  IADD3 R6, P6, R24, UR37, RZ ;  /* 0x0000002518067c10 */ /* 0x002fe4000ffde0ff */
[----:B0-----:R-:W-:-:S03]  /*1bf40*/  IADD3 R5, P5, R23, UR37, RZ ;  /* 0x0000002517057c10 */ /* 0x001fc6000ffbe0ff */
        /* <DEDUP_REMOVED lines=15> */
[----:B------:R1:W-:Y:S04]  /*1c040*/  STL [R1+0x3244], R5 ;  /* 0x0032440501007387 */ /* 0x0003e80000100800 */
[----:B------:R2:W-:Y:S01]  /*1c050*/  STL [R1+0x3280], R3 ;  /* 0x0032800301007387 */ /* 0x0005e20000100800 */
[----:B0-----:R-:W-:Y:S02]  /*1c060*/  IADD3.X R6, R14, UR22, RZ, P4, !PT ;  /* 0x000000160e067c10 */ /* 0x001fe4000a7fe4ff */
[----:B-1----:R-:W-:Y:S02]  /*1c070*/  IADD3.X R5, R15, UR22, RZ, P5, !PT ;  /* 0x000000160f057c10 */ /* 0x002fe4000affe4ff */
[----:B--2---:R-:W-:-:S03]  /*1c080*/  IADD3.X R3, R13, UR22, RZ, P3, !PT ;  /* 0x000000160d037c10 */ /* 0x004fc60009ffe4ff */
[----:B------:R0:W-:Y:S04]  /*1c090*/  STL [R1+0x324c], R5 ;  /* 0x00324c0501007387 */ /* 0x0001e80000100800 */
[----:B------:R1:W-:Y:S04]  /*1c0a0*/  STL [R1+0x3254], R6 ;  /* 0x0032540601007387 */ /* 0x0003e80000100800 */
[----:B------:R2:W-:Y:S01]  /*1c0b0*/  STL [R1+0x325c], R3 ;  /* 0x00325c0301007387 */ /* 0x0005e20000100800 */
[----:B0-----:R-:W-:Y:S02]  /*1c0c0*/  IADD3.X R5, R12, UR22, RZ, P2, !PT ;  /* 0x000000160c057c10 */ /* 0x001fe400097fe4ff */
[----:B-1----:R-:W-:-:S03]  /*1c0d0*/  IADD3.X R6, R11, UR22, RZ, P1, !PT ;  /* 0x000000160b067c10 */ /* 0x002fc60008ffe4ff */
[----:B------:R0:W-:Y:S01]  /*1c0e0*/  STL [R1+0x3264], R5 ;  /* 0x0032640501007387 */ /* 0x0001e20000100800 */
[----:B--2---:R-:W-:-:S03]  /*1c0f0*/  IADD3.X R3, R10, UR22, RZ, P0, !PT ;  /* 0x000000160a037c10 */ /* 0x004fc600087fe4ff */
[----:B------:R-:W-:Y:S04]  /*1c100*/  STL [R1+0x326c], R6 ;  /* 0x00326c0601007387 */ /* 0x000fe80000100800 */
[----:B------:R1:W-:Y:S01]  /*1c110*/  STL [R1+0x3274], R3 ;  /* 0x0032740301007387 */ /* 0x0003e20000100800 */
[----:B0-----:R-:W-:Y:S02]  /*1c120*/  IADD3.X R5, R9, UR22, RZ, P6, !PT ;  /* 0x0000001609057c10 */ /* 0x001fe4000b7fe4ff */
[----:B-1----:R-:W-:Y:S02]  /*1c130*/  SHF.R.S32.HI R3, RZ, 0x7, R2 ;  /* 0x00000007ff037819 */ /* 0x002fe40000011402 */
[----:B------:R-:W-:Y:S01]  /*1c140*/  LOP3.LUT R2, R4, 0x40, RZ, 0x3c, !PT ;  /* 0x0000004004027812 */ /* 0x000fe200078e3cff */
[----:B------:R-:W-:Y:S01]  /*1c150*/  STL [R1+0x327c], R5 ;  /* 0x00327c0501007387 */ /* 0x000fe20000100800 */
[----:B------:R-:W-:-:S03]  /*1c160*/  LOP3.LUT R3, R0, 0x20, RZ, 0x3c, !PT ;  /* 0x0000002000037812 */ /* 0x000fc600078e3cff */
[----:B------:R0:W-:Y:S01]  /*1c170*/  STL [R1+0x4064], R2 ;  /* 0x0040640201007387 */ /* 0x0001e20000100800 */
[C---:B------:R-:W-:Y:S02]  /*1c180*/  LOP3.LUT R4, R0.reuse, 0x410, RZ, 0x3c, !PT ;  /* 0x0000041000047812 */ /* 0x040fe400078e3cff */
[C---:B------:R-:W-:Y:S01]  /*1c190*/  LOP3.LUT R4, R0.reuse, 0x40, RZ, 0x3c, !PT ;  /* 0x0000004000047812 */ /* 0x040fe200078e3cff */
[----:B------:R1:W-:Y:S01]  /*1c1a0*/  STL [R1+0x1820], R3 ;  /* 0x0018200301007387 */ /* 0x0003e20000100800 */
[C---:B0-----:R-:W-:Y:S02]  /*1c1b0*/  LOP3.LUT R2, R0.reuse, 0x430, RZ, 0x3c, !PT ;  /* 0x0000043000027812 */ /* 0x041fe400078e3cff */
[----:B-1----:R-:W-:-:S03]  /*1c1c0*/  LOP3.LUT R3, R0, 0x450, RZ, 0x3c, !PT ;  /* 0x0000045000037812 */ /* 0x002fc600078e3cff */
[----:B------:R0:W-:Y:S04]  /*1c1d0*/  STL [R1+0x181c], R2 ;  /* 0x00181c0201007387 */ /* 0x0001e80000100800 */
[----:B------:R1:W-:Y:S01]  /*1c1e0*/  STL [R1+0x1818], R4 ;  /* 0x0018180401007387 */ /* 0x0003e20000100800 */
[----:B0-----:R-:W-:-:S03]  /*1c1f0*/  LOP3.LUT R2, R0, 0x60, RZ, 0x3c, !PT ;  /* 0x0000006000027812 */ /* 0x001fc600078e3cff */
[----:B------:R0:W-:Y:S01]  /*1c200*/  STL [R1+0x1814], R3 ;  /* 0x0018140301007387 */ /* 0x0001e20000100800 */
[----:B-1----:R-:W-:-:S03]  /*1c210*/  LOP3.LUT R4, R0, 0x470, RZ, 0x3c, !PT ;  /* 0x0000047000047812 */ /* 0x002fc600078e3cff */
[----:B------:R1:W-:Y:S01]  /*1c220*/  STL [R1+0x1810], R2 ;  /* 0x0018100201007387 */ /* 0x0003e20000100800 */
[----:B0-----:R-:W-:-:S03]  /*1c230*/  IADD3 R3, P2, R24, UR38, RZ ;  /* 0x0000002618037c10 */ /* 0x001fc6000ff5e0ff */
[----:B------:R0:W-:Y:S01]  /*1c240*/  STL [R1+0x180c], R4 ;  /* 0x00180c0401007387 */ /* 0x0001e20000100800 */
[----:B-1----:R-:W-:-:S03]  /*1c250*/  IADD3 R2, P1, R23, UR38, RZ ;  /* 0x0000002617027c10 */ /* 0x002fc6000ff3e0ff */
        /* <DEDUP_REMOVED lines=36> */
[----:B--2---:R-:W-:Y:S01]  /*1c4a0*/  IADD3.X R2, R10, UR12, RZ, P3, !PT ;  /* 0x0000000c0a027c10 */ /* 0x004fe20009ffe4ff */
[----:B------:R-:W-:Y:S02]  /*1c4b0*/  USHF.R.S32.HI UR23, URZ, 0x1f, UR39 ;  /* 0x0000001f3f177899 */ /* 0x000fe40008011427 */
        /* <DEDUP_REMOVED lines=30> */
[----:B------:R1:W-:Y:S01]  /*1c6a0*/  STL [R1+0x32ec], R3 ;  /* 0x0032ec0301007387 */ /* 0x0003e20000100800 */
[----:B------:R-:W-:-:S03]  /*1c6b0*/  USHF.R.S32.HI UR17, URZ, 0x1f, UR40 ;  /* 0x0000001f3f117899 */ /* 0x000fc60008011428 */
        /* <DEDUP_REMOVED lines=29> */
[----:B------:R1:W-:Y:S01]  /*1c890*/  STL [R1+0x3360], R3 ;  /* 0x0033600301007387 */ /* 0x0003e20000100800 */
[----:B------:R-:W-:-:S03]  /*1c8a0*/  USHF.R.S32.HI UR24, URZ, 0x1f, UR41 ;  /* 0x0000001f3f187899 */ /* 0x000fc60008011429 */
        /* <DEDUP_REMOVED lines=599> */
[----:B------:R-:W-:-:S03]  /*1ee20*/  UIMAD UR11, UR11, 0x13, URZ ;  /* 0x000000130b0b78a4 */ /* 0x000fc6000f8e023f */
        /* <DEDUP_REMOVED lines=51> */
[----:B-1----:R-:W-:Y:S02]  /*1f160*/  IADD3.X R3, R10, UR37, RZ, P2, !PT ;  /* 0x000000250a037c10 */ /* 0x002fe400097fe4ff */
[----:B--2---:R-:W-:Y:S01]  /*1f170*/  IADD3.X R2, R9, UR37, RZ, P1, !PT ;  /* 0x0000002509027c10 */ /* 0x004fe20008ffe4ff */
[----:B------:R0:W-:Y:S04]  /*1f180*/  STL [R1+0x382c], R4 ;  /* 0x00382c0401007387 */ /* 0x0001e80000100800 */
[----:B------:R0:W-:Y:S04]  /*1f190*/  STL [R1+0x383c], R2 ;  /* 0x00383c0201007387 */ /* 0x0001e80000100800 */
[----:B------:R0:W-:Y:S01]  /*1f1a0*/  STL [R1+0x3834], R3 ;  /* 0x0038340301007387 */ /* 0x0001e20000100800 */
[----:B------:R-:W-:-:S04]  /*1f1b0*/  USHF.L.U32 UR61, UR61, 0x7, URZ ;  /* 0x000000073d3d7899 */ /* 0x000fc8000800063f */
[----:B------:R-:W-:-:S12]  /*1f1c0*/  USHF.R.S32.HI UR22, URZ, 0x1f, UR61 ;  /* 0x0000001f3f167899 */ /* 0x000fd8000801143d */
.L_x_1:
[----:B------:R-:W2:Y:S01]  /*1f1d0*/  LDL R5, [R1+0x10e8] ;  /* 0x0010e80001057983 */ /* 0x000ea20000100800 */
[----:B0-----:R-:W0:Y:S03]  /*1f1e0*/  LDC R2, c[0x0][0x230] ;  /* 0x00008c00ff027b82 */ /* 0x001e260000000800 */
[----:B--2---:R1:W-:Y:S04]  /*1f1f0*/  STL [R1+0x514c], R5 ;  /* 0x00514c0501007387 */ /* 0x0043e80000100800 */
[----:B------:R-:W2:Y:S04]  /*1f200*/  LDL R4, [R1+0x10ec] ;  /* 0x0010ec0001047983 */ /* 0x000ea80000100800 */
[----:B-1----:R-:W0:Y:S04]  /*1f210*/  LDL R5, [R1+0x1828] ;  /* 0x0018280001057983 */ /* 0x002e280000100800 */
        /* <DEDUP_REMOVED lines=985> */
[----:B------:R-:W-:Y:S01]  /*22fb0*/  STL [R1+0x41e4], R25 ;  /* 0x0041e41901007387 */ /* 0x000fe20000100800 */
[----:B0-----:R-:W-:-:S03]  /*22fc0*/  IMAD R2, R5, -0x80, R2 ;  /* 0xffffff8005027824 */ /* 0x001fc600078e0202 */
[----:B------:R-:W-:Y:S04]  /*22fd0*/  STL [R1+0x41e0], R27 ;  /* 0x0041e01b01007387 */ /* 0x000fe80000100800 */
[----:B------:R-:W-:Y:S04]  /*22fe0*/  STL [R1+0x41dc], R29 ;  /* 0x0041dc1d01007387 */ /* 0x000fe80000100800 */
[----:B-----5:R-:W-:Y:S04]  /*22ff0*/  STL [R1+0x4068], R0 ;  /* 0x0040680001007387 */ /* 0x020fe80000100800 */
[----:B------:R-:W-:Y:S04]  /*23000*/  STL [R1+0x406c], R0 ;  /* 0x00406c0001007387 */ /* 0x000fe80000100800 */
[----:B------:R-:W2:Y:S01]  /*23010*/  LDL.LU R5, [R1+0x514c] ;  /* 0x00514c0001057983 */ /* 0x000ea20000300800 */
[----:B------:R-:W-:-:S02]  /*23020*/  ISETP.GT.AND P0, PT, R2, RZ, PT ;  /* 0x000000ff0200720c */ /* 0x000fc40003f04270 */
[----:B-1----:R-:W-:-:S11]  /*23030*/  PRMT R9, RZ, 0x7610, R9 ;  /* 0x00007610ff097816 */ /* 0x002fd60000000009 */
[----:B--2---:R-:W2:Y:S04]  /*23040*/  @P0 LDG.E.U8 R9, desc[UR32][R4.64] ;  /* 0x0000002004090981 */ /* 0x004ea8000c1e1100 */
[----:B--2---:R0:W-:Y:S04]  /*23050*/  STL [R1+0x1808], R9 ;  /* 0x0018080901007387 */ /* 0x0041e80000100800 */
[----:B0-----:R-:W2:Y:S04]  /*23060*/  LDL.LU R9, [R1+0x5148] ;  /* 0x0051480001097983 */ /* 0x001ea80000300800 */
[----:B------:R-:W3:Y:S04]  /*23070*/  LDL R4, [R1+0x10f0] ;  /* 0x0010f00001047983 */ /* 0x000ee80000100800 */
[----:B------:R-:W3:Y:S01]  /*23080*/  LDL R5, [R1+0x10f4] ;  /* 0x0010f40001057983 */ /* 0x000ee20000100800 */
[----:B------:R-:W-:-:S02]  /*23090*/  PRMT R13, RZ, 0x7610, R13 ;  /* 0x00007610ff0d7816 */ /* 0x000fc4000000000d */
[----:B---3--:R-:W-:-:S04]  /*230a0*/  @P0 LOP3.LUT R5, R5, R4, RZ, 0x3c, !PT ;  /* 0x0000000405050212 */ /* 0x008fc800078e3cff */
[----:B------:R-:W-:-:S04]  /*230b0*/  @P0 LOP3.LUT R4, R5, R4, RZ, 0x3c, !PT ;  /* 0x0000000405040212 */ /* 0x000fc800078e3cff */
[----:B------:R-:W-:-:S05]  /*230c0*/  @P0 LOP3.LUT R5, R5, R4, RZ, 0x3c, !PT ;  /* 0x0000000405050212 */ /* 0x000fca00078e3cff */
[----:B------:R-:W3:Y:S04]  /*230d0*/  @P0 LDG.E.U8 R13, desc[UR32][R4.64] ;  /* 0x00000020040d0981 */ /* 0x000ee8000c1e1100 */
[----:B---3--:R0:W-:Y:S04]  /*230e0*/  STL [R1+0x1804], R13 ;  /* 0x0018040d01007387 */ /* 0x0081e80000100800 */
[----:B0-----:R-:W3:Y:S04]  /*230f0*/  LDL.LU R13, [R1+0x5144] ;  /* 0x00514400010d7983 */ /* 0x001ee80000300800 */
[----:B------:R-:W4:Y:S04]  /*23100*/  LDL R4, [R1+0x10f8] ;  /* 0x0010f80001047983 */ /* 0x000f280000100800 */
[----:B------:R-:W4:Y:S01]  /*23110*/  LDL R5, [R1+0x10fc] ;  /* 0x0010fc0001057983 */ /* 0x000f220000100800 */
[----:B------:R-:W-:-:S02]  /*23120*/  PRMT R15, RZ, 0x7610, R15 ;  /* 0x00007610ff0f7816 */ /* 0x000fc4000000000f */
[----:B----4-:R-:W-:-:S04]  /*23130*/  @P0 LOP3.LUT R5, R5, R4, RZ, 0x3c, !PT ;  /* 0x0000000405050212 */ /* 0x010fc800078e3cff */
[----:B------:R-:W-:-:S04]  /*23140*/  @P0 LOP3.LUT R4, R5, R4, RZ, 0x3c, !PT ;  /* 0x0000000405040212 */ /* 0x000fc800078e3cff */
[----:B------:R-:W-:-:S05]  /*23150*/  @P0 LOP3.LUT R5, R5, R4, RZ, 0x3c, !PT ;  /* 0x0000000405050212 */ /* 0x000fca00078e3cff */
[----:B------:R-:W4:Y:S04]  /*23160*/  @P0 LDG.E.U8 R15, desc[UR32][R4.64] ;  /* 0x00000020040f0981 */ /* 0x000f28000c1e1100 */
[----:B----4-:R0:W-:Y:S04]  /*23170*/  STL [R1+0x1800], R15 ;  /* 0x0018000f01007387 */ /* 0x0101e80000100800 */
[----:B0-----:R-:W4:Y:S04]  /*23180*/  LDL.LU R15, [R1+0x5140] ;  /* 0x00514000010f7983 */ /* 0x001f280000300800 */
[----:B------:R-:W2:Y:S04]  /*23190*/  LDL R4, [R1+0x1100] ;  /* 0x0011000001047983 */ /* 0x000ea80000100800 */
[----:B------:R-:W2:Y:S01]  /*231a0*/  LDL R5, [R1+0x1104] ;  /* 0x0011040001057983 */ /* 0x000ea20000100800 */
[----:B---3--:R-:W-:-:S02]  /*231b0*/  PRMT R13, RZ, 0x7610, R13 ;  /* 0x00007610ff0d7816 */ /* 0x008fc4000000000d */
[----:B--2---:R-:W-:-:S04]  /*231c0*/  @P0 LOP3.LUT R5, R5, R4, RZ, 0x3c, !PT ;  /* 0x0000000405050212 */ /* 0x004fc800078e3cff */
[----:B------:R-:W-:-:S04]  /*231d0*/  @P0 LOP3.LUT R4, R5, R4, RZ, 0x3c, !PT ;  /* 0x0000000405040212 */ /* 0x000fc800078e3cff */
[----:B------:R-:W-:-:S05]  /*231e0*/  @P0 LOP3.LUT R5, R5, R4, RZ, 0x3c, !PT ;  /* 0x0000000405050212 */ /* 0x000fca00078e3cff */
[----:B------:R-:W2:Y:S04]  /*231f0*/  @P0 LDG.E.U8 R13, desc[UR32][R4.64] ;  /* 0x00000020040d0981 */ /* 0x000ea8000c1e1100 */
[----:B--2---:R0:W-:Y:S04]  /*23200*/  STL [R1+0x17fc], R13 ;  /* 0x0017fc0d01007387 */ /* 0x0041e80000100800 */
[----:B0-----:R-:W2:Y:S04]  /*23210*/  LDL.LU R13, [R1+0x513c] ;  /* 0x00513c00010d7983 */ /* 0x001ea80000300800 */
[----:B------:R-:W3:Y:S04]  /*23220*/  LDL R4, [R1+0x1108] ;  /* 0x0011080001047983 */ /* 0x000ee80000100800 */
[----:B------:R-:W3:Y:S01]  /*23230*/  LDL R5, [R1+0x110c] ;  /* 0x00110c0001057983 */ /* 0x000ee20000100800 */
[----:B----4-:R-:W-:-:S02]  /*23240*/  PRMT R15, RZ, 0x7610, R15 ;  /* 0x00007610ff0f7816 */ /* 0x010fc4000000000f */
        /* <DEDUP_REMOVED lines=8> */
[----:B--2---:R-:W-:-:S02]  /*232d0*/  PRMT R13, RZ, 0x7610, R13 ;  /* 0x00007610ff0d7816 */ /* 0x004fc4000000000d */
[----:B----4-:R-:W-:-:S04]  /*232e0*/  @P0 LOP3.LUT R5, R5, R4, RZ, 0x3c, !PT ;  /* 0x0000000405050212 */ /* 0x010fc800078e3cff */
[----:B------:R-:W-:-:S04]  /*232f0*/  @P0 LOP3.LUT R4, R5, R4, RZ, 0x3c, !PT ;  /* 0x0000000405040212 */ /* 0x000fc800078e3cff */
[----:B------:R-:W-:-:S05]  /*23300*/  @P0 LOP3.LUT R5, R5, R4, RZ, 0x3c, !PT ;  /* 0x0000000405050212 */ /* 0x000fca00078e3cff */
[----:B------:R-:W2:Y:S04]  /*23310*/  @P0 LDG.E.U8 R13, desc[UR32][R4.64] ;  /* 0x00000020040d0981 */ /* 0x000ea8000c1e1100 */
[----:B--2---:R0:W-:Y:S04]  /*23320*/  STL [R1+0x17f4], R13 ;  /* 0x0017f40d01007387 */ /* 0x0041e80000100800 */
[----:B0-----:R-:W2:Y:S04]  /*23330*/  LDL.LU R13, [R1+0x5134] ;  /* 0x00513400010d7983 */ /* 0x001ea80000300800 */
[----:B------:R-:W4:Y:S04]  /*23340*/  LDL R4, [R1+0x1118] ;  /* 0x0011180001047983 */ /* 0x000f280000100800 */
[----:B------:R-:W4:Y:S01]  /*23350*/  LDL R5, [R1+0x111c] ;  /* 0x00111c0001057983 */ /* 0x000f220000100800 */
[----:B---3--:R-:W-:-:S02]  /*23360*/  PRMT R15, RZ, 0x7610, R15 ;  /* 0x00007610ff0f7816 */ /* 0x008fc4000000000f */
[----:B----4-:R-:W-:-:S04]  /*23370*/  @P0 LOP3.LUT R5, R5, R4, RZ, 0x3c, !PT ;  /* 0x0000000405050212 */ /* 0x010fc800078e3cff */
        /* <DEDUP_REMOVED lines=11> */
[----:B------:R-:W2:Y:S01]  /*23430*/  @P0 LDG.E.U8 R13, desc[UR32][R4.64] ;  /* 0x00000020040d0981 */ /* 0x000ea2000c1e1100 */
[----:B------:R-:W-:-:S03]  /*23440*/  ISETP.GT.AND P1, PT, R2, 0x1, PT ;  /* 0x000000010200780c */ /* 0x000fc60003f24270 */
        /* <DEDUP_REMOVED lines=8206> */
[----:B------:R-:W4:Y:S02]  /*43530*/  LDL R5, [R1+0x1c28] ;  /* 0x001c280001057983 */ /* 0x000f240000100800 */
[----:B----4-:R-:W-:-:S02]  /*43540*/  @P1 LOP3.LUT R5, R5, R4, RZ, 0x3c, !PT ;  /* 0x0000000405051212 */ /* 0x010fc400078e3cff */
[----:B---3--:R-:W-:Y:S02]  /*43550*/  PRMT R15, RZ, 0x7610, R15 ;  /* 0x00007610ff0f7816 */ /* 0x008fe4000000000f */
        /* <DEDUP_REMOVED lines=38> */
[----:B------:R-:W3:Y:S01]  /*437c0*/  @P1 LDG.E.U8 R15, desc[UR32][R4.64] ;  /* 0x00000020040f1981 */ /* 0x000ee2000c1e1100 */
[----:B------:R-:W-:-:S03]  /*437d0*/  ISETP.GT.AND P0, PT, R2, 0x72, PT ;  /* 0x000000720200780c */ /* 0x000fc60003f04270 */
        /* <DEDUP_REMOVED lines=503> */
[----:B------:R-:W2:Y:S04]  /*45750*/  LDL R4, [R1+0x1a44] ;  /* 0x001a440001047983 */ /* 0x000ea80000100800 */
[----:B------:R-:W2:Y:S01]  /*45760*/  LDL R5, [R1+0x1a48] ;  /* 0x001a480001057983 */ /* 0x000ea20000100800 */
[----:B------:R-:W-:-:S02]  /*45770*/  PRMT R11, RZ, 0x7610, R11 ;  /* 0x00007610ff0b7816 */ /* 0x000fc4000000000b */
[----:B--2---:R-:W-:-:S04]  /*45780*/  @P0 LOP3.LUT R5, R5, R4, RZ, 0x3c, !PT ;  /* 0x0000000405050212 */ /* 0x004fc800078e3cff */
        /* <DEDUP_REMOVED lines=75> */
[----:B------:R-:W3:Y:S01]  /*45c40*/  @P1 LDG.E.U8 R24, desc[UR32][R4.64] ;  /* 0x0000002004181981 */ /* 0x000ee2000c1e1100 */
[----:B------:R-:W-:-:S03]  /*45c50*/  ISETP.GT.AND P0, PT, R2, 0x7a, PT ;  /* 0x0000007a0200780c */ /* 0x000fc60003f04270 */
        /* <DEDUP_REMOVED lines=26> */
[----:B------:R0:W3:Y:S04]  /*45e00*/  @P0 LDG.E.U8 R15, desc[UR32][R4.64] ;  /* 0x00000020040f0981 */ /* 0x0000e8000c1e1100 */
[----:B------:R-:W0:Y:S04]  /*45e10*/  LDL R4, [R1+0x19e4] ;  /* 0x0019e40001047983 */ /* 0x000e280000100800 */
[----:B------:R-:W0:Y:S01]  /*45e20*/  LDL R5, [R1+0x19e8] ;  /* 0x0019e80001057983 */ /* 0x000e220000100800 */
[----:B------:R-:W-:Y:S02]  /*45e30*/  PRMT R13, RZ, 0x7610, R13 ;  /* 0x00007610ff0d7816 */ /* 0x000fe4000000000d */
[----:B0-----:R-:W-:-:S04]  /*45e40*/  @P0 LOP3.LUT R5, R5, R4, RZ, 0x3c, !PT ;  /* 0x0000000405050212 */ /* 0x001fc800078e3cff */
[----:B------:R-:W-:-:S04]  /*45e50*/  @P0 LOP3.LUT R4, R5, R4, RZ, 0x3c, !PT ;  /* 0x0000000405040212 */ /* 0x000fc800078e3cff */
[----:B------:R-:W-:Y:S01]  /*45e60*/  @P0 LOP3.LUT R5, R5, R4, RZ, 0x3c, !PT ;  /* 0x0000000405050212 */ /* 0x000fe200078e3cff */
[----:B---3--:R0:W-:Y:S04]  /*45e70*/  STL [R1+0x50], R15 ;  /* 0x0000500f01007387 */ /* 0x0081e80000100800 */
[----:B------:R1:W3:Y:S01]  /*45e80*/  @P0 LDG.E.U8 R13, desc[UR32][R4.64] ;  /* 0x00000020040d0981 */ /* 0x0002e2000c1e1100 */
[----:B------:R-:W-:-:S03]  /*45e90*/  PRMT R18, RZ, 0x7610, R18 ;  /* 0x00007610ff127816 */ /* 0x000fc60000000012 */
[----:B0-----:R-:W2:Y:S04]  /*45ea0*/  LDL R15, [R1+0x19c8] ;  /* 0x0019c800010f7983 */ /* 0x001ea80000100800 */
[----:B------:R-:W1:Y:S04]  /*45eb0*/  LDL R4, [R1+0x19dc] ;  /* 0x0019dc0001047983 */ /* 0x000e680000100800 */
[----:B------:R-:W1:Y:S02]  /*45ec0*/  LDL R5, [R1+0x19e0] ;  /* 0x0019e00001057983 */ /* 0x000e640000100800 */
[----:B-1----:R-:W-:-:S04]  /*45ed0*/  @P0 LOP3.LUT R5, R5, R4, RZ, 0x3c, !PT ;  /* 0x0000000405050212 */ /* 0x002fc800078e3cff */
[----:B------:R-:W-:-:S04]  /*45ee0*/  @P0 LOP3.LUT R4, R5, R4, RZ, 0x3c, !PT ;  /* 0x0000000405040212 */ /* 0x000fc800078e3cff */
[----:B------:R-:W-:-:S05]  /*45ef0*/  @P0 LOP3.LUT R5, R5, R4, RZ, 0x3c, !PT ;  /* 0x0000000405050212 */ /* 0x000fca00078e3cff */
[----:B------:R-:W4:Y:S04]  /*45f00*/  @P0 LDG.E.U8 R18, desc[UR32][R4.64] ;  /* 0x0000002004120981 */ /* 0x000f28000c1e1100 */
[----:B---3--:R0:W-:Y:S04]  /*45f10*/  STL [R1+0x4c], R13 ;  /* 0x00004c0d01007387 */ /* 0x0081e80000100800 */
[----:B0-----:R-:W3:Y:S04]  /*45f20*/  LDL R13, [R1+0x19c0] ;  /* 0x0019c000010d7983 */ /* 0x001ee80000100800 */
[----:B----4-:R0:W-:Y:S04]  /*45f30*/  STL [R1+0x48], R18 ;  /* 0x0000481201007387 */ /* 0x0101e80000100800 */
[----:B0-----:R-:W4:Y:S04]  /*45f40*/  LDL.LU R18, [R1+0x4200] ;  /* 0x0042000001127983 */ /* 0x001f280000300800 */
        /* <DEDUP_REMOVED lines=15> */
[----:B------:R0:W3:Y:S04]  /*46040*/  @P0 LDG.E.U8 R9, desc[UR32][R4.64] ;  /* 0x0000002004090981 */ /* 0x0000e8000c1e1100 */
[----:B------:R-:W4:Y:S01]  /*46050*/  LDL R5, [R1+0x19c4] ;  /* 0x0019c40001057983 */ /* 0x000f220000100800 */
[----:B------:R-:W-:Y:S01]  /*46060*/  PRMT R14, RZ, 0x7610, R14 ;  /* 0x00007610ff0e7816 */ /* 0x000fe2000000000e */
[----:B0-----:R-:W-:Y:S01]  /*46070*/  @P0 IMAD.MOV.U32 R4, RZ, RZ, R15 ;  /* 0x000000ffff040224 */ /* 0x001fe200078e000f */
[----:B------:R-:W-:Y:S01]  /*46080*/  ISETP.GT.AND P1, PT, R2, 0x7b, PT ;  /* 0x0000007b0200780c */ /* 0x000fe20003f24270 */
[----:B---3--:R0:W-:Y:S01]  /*46090*/  STL [R1+0x40], R9 ;  /* 0x0000400901007387 */ /* 0x0081e20000100800 */
[----:B------:R-:W-:-:S03]  /*460a0*/  PRMT R11, RZ, 0x7610, R11 ;  /* 0x00007610ff0b7816 */ /* 0x000fc6000000000b */
[----:B------:R-:W3:Y:S04]  /*460b0*/  LDL R15, [R1+0x199c] ;  /* 0x00199c00010f7983 */ /* 0x000ee80000100800 */
[----:B----4-:R1:W4:Y:S04]  /*460c0*/  @P0 LDG.E.U8 R14, desc[UR32][R4.64] ;  /* 0x00000020040e0981 */ /* 0x010328000c1e1100 */
[----:B0-----:R-:W2:Y:S04]  /*460d0*/  LDL R9, [R1+0x19a8] ;  /* 0x0019a80001097983 */ /* 0x001ea80000100800 */
[----:B------:R-:W3:Y:S01]  /*460e0*/  LDL R5, [R1+0x19bc] ;  /* 0x0019bc0001057983 */ /* 0x000ee20000100800 */
[----:B-1----:R-:W-:-:S03]  /*460f0*/  @P1 IMAD.MOV.U32 R4, RZ, RZ, R13 ;  /* 0x000000ffff041224 */ /* 0x002fc600078e000d */
[----:B----4-:R0:W-:Y:S01]  /*46100*/  STL [R1+0x3c], R14 ;  /* 0x00003c0e01007387 */ /* 0x0101e20000100800 */
[----:B------:R-:W-:-:S03]  /*46110*/  PRMT R3, RZ, 0x7610, R3 ;  /* 0x00007610ff037816 */ /* 0x000fc60000000003 */
[----:B------:R-:W4:Y:S04]  /*46120*/  LDL R13, [R1+0x1994] ;  /* 0x00199400010d7983 */ /* 0x000f280000100800 */
[----:B---3--:R1:W3:Y:S04]  /*46130*/  @P1 LDG.E.U8 R11, desc[UR32][R4.64] ;  /* 0x00000020040b1981 */ /* 0x0082e8000c1e1100 */
[----:B0-----:R-:W4:Y:S04]  /*46140*/  LDL R14, [R1+0x19a0] ;  /* 0x0019a000010e7983 */ /* 0x001f280000100800 */
[----:B------:R-:W1:Y:S04]  /*46150*/  LDL R4, [R1+0x19b4] ;  /* 0x0019b40001047983 */ /* 0x000e680000100800 */
[----:B------:R-:W1:Y:S02]  /*46160*/  LDL R5, [R1+0x19b8] ;  /* 0x0019b80001057983 */ /* 0x000e640000100800 */
[----:B-1----:R-:W-:-:S04]  /*46170*/  @P1 LOP3.LUT R5, R5, R4, RZ, 0x3c, !PT ;  /* 0x0000000405051212 */ /* 0x002fc800078e3cff */
[----:B------:R-:W-:-:S04]  /*46180*/  @P1 LOP3.LUT R4, R5, R4, RZ, 0x3c, !PT ;  /* 0x0000000405041212 */ /* 0x000fc800078e3cff */
[----:B------:R-:W-:-:S05]  /*46190*/  @P1 LOP3.LUT R5, R5, R4, RZ, 0x3c, !PT ;  /* 0x0000000405051212 */ /* 0x000fca00078e3cff */
[----:B------:R-:W2:Y:S04]  /*461a0*/  @P1 LDG.E.U8 R3, desc[UR32][R4.64] ;  /* 0x0000002004031981 */ /* 0x000ea8000c1e1100 */
[----:B---3--:R0:W-:Y:S04]  /*461b0*/  STL [R1+0x38], R11 ;  /* 0x0000380b01007387 */ /* 0x0081e80000100800 */
[----:B0-----:R-:W3:Y:S04]  /*461c0*/  LDL R11, [R1+0x1998] ;  /* 0x00199800010b7983 */ /* 0x001ee80000100800 */
        /* <DEDUP_REMOVED lines=8> */
[----:B------:R-:W4:Y:S01]  /*46250*/  @P1 LDG.E.U8 R17, desc[UR32][R4.64] ;  /* 0x0000002004111981 */ /* 0x000f22000c1e1100 */
[----:B------:R-:W-:-:S03]  /*46260*/  PRMT R19, RZ, 0x7610, R19 ;  /* 0x00007610ff137816 */ /* 0x000fc60000000013 */
[----:B----4-:R0:W-:Y:S04]  /*46270*/  STL [R1+0x30], R17 ;  /* 0x0000301101007387 */ /* 0x0101e80000100800 */
[----:B0-----:R-:W4:Y:S04]  /*46280*/  LDL.LU R17, [R1+0x41f4] ;  /* 0x0041f40001117983 */ /* 0x001f280000300800 */
[----:B------:R-:W3:Y:S01]  /*46290*/  LDL R5, [R1+0x19a4] ;  /* 0x0019a40001057983 */ /* 0x000ee20000100800 */
[----:B------:R-:W-:Y:S01]  /*462a0*/  @P1 IMAD.MOV.U32 R4, RZ, RZ, R9 ;  /* 0x000000ffff041224 */ /* 0x000fe200078e0009 */
[----:B------:R-:W-:-:S02]  /*462b0*/  PRMT R21, RZ, 0x7610, R21 ;  /* 0x00007610ff157816 */ /* 0x000fc40000000015 */
[----:B------:R-:W-:Y:S01]  /*462c0*/  PRMT R23, RZ, 0x7610, R23 ;  /* 0x00007610ff177816 */ /* 0x000fe20000000017 */
[----:B------:R-:W2:Y:S04]  /*462d0*/  LDL R9, [R1+0x1988] ;  /* 0x0019880001097983 */ /* 0x000ea80000100800 */
[----:B---3--:R0:W3:Y:S02]  /*462e0*/  @P1 LDG.E.U8 R19, desc[UR32][R4.64] ;  /* 0x0000002004131981 */ /* 0x0080e4000c1e1100 */
[----:B0-----:R-:W-:Y:S02]  /*462f0*/  @P1 IMAD.MOV.U32 R4, RZ, RZ, R14 ;  /* 0x000000ffff041224 */ /* 0x001fe400078e000e */
[----:B------:R-:W-:-:S05]  /*46300*/  @P1 IMAD.MOV.U32 R5, RZ, RZ, R15 ;  /* 0x000000ffff051224 */ /* 0x000fca00078e000f */
[----:B------:R0:W4:Y:S02]  /*46310*/  @P1 LDG.E.U8 R21, desc[UR32][R4.64] ;  /* 0x0000002004151981 */ /* 0x000124000c1e1100 */
[----:B0-----:R-:W-:Y:S02]  /*46320*/  @P1 IMAD.MOV.U32 R4, RZ, RZ, R11 ;  /* 0x000000ffff041224 */ /* 0x001fe400078e000b */
[----:B------:R-:W-:-:S05]  /*46330*/  @P1 IMAD.MOV.U32 R5, RZ, RZ, R13 ;  /* 0x000000ffff051224 */ /* 0x000fca00078e000d */
[----:B------:R-:W2:Y:S04]  /*46340*/  @P1 LDG.E.U8 R23, desc[UR32][R4.64] ;  /* 0x0000002004171981 */ /* 0x000ea8000c1e1100 */
[----:B---3--:R0:W-:Y:S04]  /*46350*/  STL [R1+0x2c], R19 ;  /* 0x00002c1301007387 */ /* 0x0081e80000100800 */
[----:B0-----:R-:W3:Y:S04]  /*46360*/  LDL.LU R19, [R1+0x41f0] ;  /* 0x0041f00001137983 */ /* 0x001ee80000300800 */
[----:B------:R-:W3:Y:S04]  /*46370*/  LDL R15, [R1+0x197c] ;  /* 0x00197c00010f7983 */ /* 0x000ee80000100800 */
[----:B------:R-:W3:Y:S04]  /*46380*/  LDL R14, [R1+0x1980] ;  /* 0x00198000010e7983 */ /* 0x000ee80000100800 */
[----:B----4-:R0:W-:Y:S04]  /*46390*/  STL [R1+0x28], R21 ;  /* 0x0000281501007387 */ /* 0x0101e80000100800 */
[----:B0-----:R-:W4:Y:S04]  /*463a0*/  LDL.LU R21, [R1+0x41ec] ;  /* 0x0041ec0001157983 */ /* 0x001f280000300800 */
[----:B------:R-:W4:Y:S04]  /*463b0*/  LDL R13, [R1+0x1974] ;  /* 0x00197400010d7983 */ /* 0x000f280000100800 */
[----:B------:R-:W4:Y:S04]  /*463c0*/  LDL R11, [R1+0x1978] ;  /* 0x00197800010b7983 */ /* 0x000f280000100800 */
        /* <DEDUP_REMOVED lines=8> */
[----:B------:R-:W3:Y:S01]  /*46450*/  @P1 LDG.E.U8 R25, desc[UR32][R4.64] ;  /* 0x0000002004191981 */ /* 0x000ee2000c1e1100 */
[----:B------:R-:W-:Y:S02]  /*46460*/  ISETP.GT.AND P0, PT, R2, 0x7c, PT ;  /* 0x0000007c0200780c */ /* 0x000fe40003f04270 */
[----:B------:R-:W-:Y:S01]  /*46470*/  PRMT R8, RZ, 0x7610, R8 ;  /* 0x00007610ff087816 */ /* 0x000fe20000000008 */
[----:B---3--:R0:W-:Y:S04]  /*46480*/  STL [R1+0x20], R25 ;  /* 0x0000201901007387 */ /* 0x0081e80000100800 */
[----:B0-----:R-:W3:Y:S04]  /*46490*/  LDL.LU R25, [R1+0x41e4] ;  /* 0x0041e40001197983 */ /* 0x001ee80000300800 */
[----:B------:R-:W4:Y:S01]  /*464a0*/  LDL R5, [R1+0x1984] ;  /* 0x0019840001057983 */ /* 0x000f220000100800 */
[----:B------:R-:W-:Y:S01]  /*464b0*/  @P1 IMAD.MOV.U32 R4, RZ, RZ, R9 ;  /* 0x000000ffff041224 */ /* 0x000fe200078e0009 */
[----:B------:R-:W-:-:S02]  /*464c0*/  PRMT R7, RZ, 0x7610, R7 ;  /* 0x00007610ff077816 */ /* 0x000fc40000000007 */
[----:B------:R-:W-:Y:S01]  /*464d0*/  PRMT R10, RZ, 0x7610, R10 ;  /* 0x00007610ff0a7816 */ /* 0x000fe2000000000a */
[----:B------:R-:W2:Y:S04]  /*464e0*/  LDL R9, [R1+0x1964] ;  /* 0x0019640001097983 */ /* 0x000ea80000100800 */
[----:B----4-:R0:W4:Y:S02]  /*464f0*/  @P1 LDG.E.U8 R8, desc[UR32][R4.64] ;  /* 0x0000002004081981 */ /* 0x010124000c1e1100 */
[----:B0-----:R-:W-:Y:S02]  /*46500*/  @P0 IMAD.MOV.U32 R4, RZ, RZ, R14 ;  /* 0x000000ffff040224 */ /* 0x001fe400078e000e */
[----:B------:R-:W-:-:S05]  /*46510*/  @P0 IMAD.MOV.U32 R5, RZ, RZ, R15 ;  /* 0x000000ffff050224 */ /* 0x000fca00078e000f */
[----:B------:R0:W3:Y:S02]  /*46520*/  @P0 LDG.E.U8 R7, desc[UR32][R4.64] ;  /* 0x0000002004070981 */ /* 0x0000e4000c1e1100 */
[----:B0-----:R-:W-:Y:S02]  /*46530*/  @P0 IMAD.MOV.U32 R4, RZ, RZ, R11 ;  /* 0x000000ffff040224 */ /* 0x001fe400078e000b */
[----:B------:R-:W-:-:S05]  /*46540*/  @P0 IMAD.MOV.U32 R5, RZ, RZ, R13 ;  /* 0x000000ffff050224 */ /* 0x000fca00078e000d */
[----:B------:R-:W2:Y:S04]  /*46550*/  @P0 LDG.E.U8 R10, desc[UR32][R4.64] ;  /* 0x00000020040a0981 */ /* 0x000ea8000c1e1100 */
[----:B----4-:R0:W-:Y:S04]  /*46560*/  STL [R1+0x1c], R8 ;  /* 0x00001c0801007387 */ /* 0x0101e80000100800 */
[----:B------:R-:W4:Y:S04]  /*46570*/  LDL R15, [R1+0x195c] ;  /* 0x00195c00010f7983 */ /* 0x000f280000100800 */
[----:B0-----:R-:W4:Y:S04]  /*46580*/  LDL R8, [R1+0x1968] ;  /* 0x0019680001087983 */ /* 0x001f280000100800 */
[----:B---3--:R0:W-:Y:S04]  /*46590*/  STL [R1+0x18], R7 ;  /* 0x0000180701007387 */ /* 0x0081e80000100800 */
[----:B------:R-:W3:Y:S04]  /*465a0*/  LDL R4, [R1+0x196c] ;  /* 0x00196c0001047983 */ /* 0x000ee80000100800 */
[----:B------:R-:W3:Y:S01]  /*465b0*/  LDL R5, [R1+0x1970] ;  /* 0x0019700001057983 */ /* 0x000ee20000100800 */
[----:B------:R-:W-:-:S03]  /*465c0*/  PRMT R27, RZ, 0x7610, R27 ;  /* 0x00007610ff1b7816 */ /* 0x000fc6000000001b */
[----:B------:R-:W4:Y:S04]  /*465d0*/  LDL R14, [R1+0x1954] ;  /* 0x00195400010e7983 */ /* 0x000f280000100800 */
[----:B------:R-:W4:Y:S04]  /*465e0*/  LDL R13, [R1+0x1958] ;  /* 0x00195800010d7983 */ /* 0x000f280000100800 */
[----:B------:R-:W4:Y:S04]  /*465f0*/  LDL R11, [R1+0x194c] ;  /* 0x00194c00010b7983 */ /* 0x000f280000100800 */
[----:B0-----:R-:W4:Y:S04]  /*46600*/  LDL R7, [R1+0x1960] ;  /* 0x0019600001077983 */ /* 0x001f280000100800 */
[----:B--2---:R0:W-:Y:S04]  /*46610*/  STL [R1+0x14], R10 ;  /* 0x0000140a01007387 */ /* 0x0041e80000100800 */
[----:B0-----:R-:W2:Y:S01]  /*46620*/  LDL R10, [R1+0x1950] ;  /* 0x00195000010a7983 */ /* 0x001ea20000100800 */
[----:B---3--:R-:W-:-:S04]  /*46630*/  @P0 LOP3.LUT R5, R5, R4, RZ, 0x3c, !PT ;  /* 0x0000000405050212 */ /* 0x008fc800078e3cff */
[----:B------:R-:W-:-:S04]  /*46640*/  @P0 LOP3.LUT R4, R5, R4, RZ, 0x3c, !PT ;  /* 0x0000000405040212 */ /* 0x000fc800078e3cff */
[----:B------:R-:W-:-:S05]  /*46650*/  @P0 LOP3.LUT R5, R5, R4, RZ, 0x3c, !PT ;  /* 0x0000000405050212 */ /* 0x000fca00078e3cff */
[----:B------:R4:W3:Y:S02]  /*46660*/  @P0 LDG.E.U8 R27, desc[UR32][R4.64] ;  /* 0x00000020041b0981 */ /* 0x0008e4000c1e1100 */
[----:B----4-:R-:W-:Y:S02]  /*46670*/  @P0 IMAD.MOV.U32 R4, RZ, RZ, R8 ;  /* 0x000000ffff040224 */ /* 0x010fe400078e0008 */
[----:B------:R-:W-:Y:S01]  /*46680*/  @P0 IMAD.MOV.U32 R5, RZ, RZ, R9 ;  /* 0x000000ffff050224 */ /* 0x000fe200078e0009 */
[----:B------:R-:W-:Y:S02]  /*46690*/  PRMT R29, RZ, 0x7610, R29 ;  /* 0x00007610ff1d7816 */ /* 0x000fe4000000001d */
[----:B------:R-:W-:-:S04]  /*466a0*/  PRMT R6, RZ, 0x7610, R6 ;  /* 0x00007610ff067816 */ /* 0x000fc80000000006 */
[----:B------:R0:W4:Y:S01]  /*466b0*/  @P0 LDG.E.U8 R29, desc[UR32][R4.64] ;  /* 0x00000020041d0981 */ /* 0x000122000c1e1100 */
[----:B------:R-:W-:Y:S01]  /*466c0*/  PRMT R12, RZ, 0x7610, R12 ;  /* 0x00007610ff0c7816 */ /* 0x000fe2000000000c */
[----:B0-----:R-:W-:Y:S02]  /*466d0*/  @P0 IMAD.MOV.U32 R4, RZ, RZ, R7 ;  /* 0x000000ffff040224 */ /* 0x001fe400078e0007 */
[----:B------:R-:W-:-:S05]  /*466e0*/  @P0 IMAD.MOV.U32 R5, RZ, RZ, R15 ;  /* 0x000000ffff050224 */ /* 0x000fca00078e000f */
[----:B------:R0:W4:Y:S01]  /*466f0*/  @P0 LDG.E.U8 R6, desc[UR32][R4.64] ;  /* 0x0000002004060981 */ /* 0x000122000c1e1100 */
[----:B------:R-:W-:Y:S01]  /*46700*/  PRMT R0, RZ, 0x7610, R0 ;  /* 0x00007610ff007816 */ /* 0x000fe20000000000 */
[----:B0-----:R-:W-:Y:S02]  /*46710*/  @P0 IMAD.MOV.U32 R4, RZ, RZ, R13 ;  /* 0x000000ffff040224 */ /* 0x001fe400078e000d */
[----:B------:R-:W-:-:S05]  /*46720*/  @P0 IMAD.MOV.U32 R5, RZ, RZ, R14 ;  /* 0x000000ffff050224 */ /* 0x000fca00078e000e */
[----:B------:R2:W4:Y:S02]  /*46730*/  @P0 LDG.E.U8 R12, desc[UR32][R4.64] ;  /* 0x00000020040c0981 */ /* 0x000524000c1e1100 */
[----:B--2---:R-:W-:Y:S02]  /*46740*/  @P0 IMAD.MOV.U32 R4, RZ, RZ, R10 ;  /* 0x000000ffff040224 */ /* 0x004fe400078e000a */
[----:B------:R-:W-:-:S05]  /*46750*/  @P0 IMAD.MOV.U32 R5, RZ, RZ, R11 ;  /* 0x000000ffff050224 */ /* 0x000fca00078e000b */
[----:B------:R-:W2:Y:S04]  /*46760*/  @P0 LDG.E.U8 R0, desc[UR32][R4.64] ;  /* 0x0000002004000981 */ /* 0x000ea8000c1e1100 */
[----:B---3--:R0:W-:Y:S04]  /*46770*/  STL [R1+0x10], R27 ;  /* 0x0000101b01007387 */ /* 0x0081e80000100800 */
[----:B0-----:R-:W3:Y:S04]  /*46780*/  LDL.LU R27, [R1+0x41e0] ;  /* 0x0041e000011b7983 */ /* 0x001ee80000300800 */
[----:B------:R-:W3:Y:S04]  /*46790*/  LDL R9, [R1+0x1944] ;  /* 0x0019440001097983 */ /* 0x000ee80000100800 */
[----:B------:R-:W3:Y:S01]  /*467a0*/  LDL R8, [R1+0x1948] ;  /* 0x0019480001087983 */ /* 0x000ee20000100800 */
[----:B------:R-:W-:-:S03]  /*467b0*/  PRMT R28, RZ, 0x7610, R28 ;  /* 0x00007610ff1c7816 */ /* 0x000fc6000000001c */
[----:B----4-:R0:W-:Y:S04]  /*467c0*/  STL [R1+0xc], R29 ;  /* 0x00000c1d01007387 */ /* 0x0101e80000100800 */
[----:B0-----:R-:W4:Y:S04]  /*467d0*/  LDL.LU R29, [R1+0x41dc] ;  /* 0x0041dc00011d7983 */ /* 0x001f280000300800 */
[----:B------:R-:W4:Y:S04]  /*467e0*/  LDL R7, [R1+0x193c] ;  /* 0x00193c0001077983 */ /* 0x000f280000100800 */
[----:B------:R0:W-:Y:S04]  /*467f0*/  STL [R1+0x8], R6 ;  /* 0x0000080601007387 */ /* 0x0001e80000100800 */
[----:B0-----:R-:W4:Y:S04]  /*46800*/  LDL R6, [R1+0x1940] ;  /* 0x0019400001067983 */ /* 0x001f280000100800 */
[----:B------:R-:W-:Y:S04]  /*46810*/  STL [R1+0x4], R12 ;  /* 0x0000040c01007387 */ /* 0x000fe80000100800 */
[----:B------:R-:W4:Y:S04]  /*46820*/  LDL R10, [R1+0x1934] ;  /* 0x00193400010a7983 */ /* 0x000f280000100800 */
[----:B--2---:R0:W-:Y:S04]  /*46830*/  STL [R1], R0 ;  /* 0x0000000001007387 */ /* 0x0041e80000100800 */
[----:B0-----:R-:W2:Y:S01]  /*46840*/  LDL R0, [R1+0x1938] ;  /* 0x0019380001007983 */ /* 0x001ea20000100800 */
[----:B---3--:R-:W-:-:S02]  /*46850*/  @P0 IMAD.MOV.U32 R5, RZ, RZ, R9 ;  /* 0x000000ffff050224 */ /* 0x008fc400078e0009 */
[----:B------:R-:W-:Y:S01]  /*46860*/  @P0 IMAD.MOV.U32 R4, RZ, RZ, R8 ;  /* 0x000000ffff040224 */ /* 0x000fe200078e0008 */
[----:B------:R-:W3:Y:S04]  /*46870*/  LDL R9, [R1+0x192c] ;  /* 0x00192c0001097983 */ /* 0x000ee80000100800 */
[----:B------:R-:W3:Y:S04]  /*46880*/  LDL R8, [R1+0x1930] ;  /* 0x0019300001087983 */ /* 0x000ee80000100800 */
[----:B------:R4:W3:Y:S01]  /*46890*/  @P0 LDG.E.U8 R28, desc[UR32][R4.64] ;  /* 0x00000020041c0981 */ /* 0x0008e2000c1e1100 */
[----:B------:R-:W-:-:S02]  /*468a0*/  ISETP.GT.AND P1, PT, R2, 0x7d, PT ;  /* 0x0000007d0200780c */ /* 0x000fc40003f24270 */
[----:B------:R-:W-:Y:S02]  /*468b0*/  PRMT R26, RZ, 0x7610, R26 ;  /* 0x00007610ff1a7816 */ /* 0x000fe4000000001a */
[----:B------:R-:W-:-:S09]  /*468c0*/  PRMT R24, RZ, 0x7610, R24 ;  /* 0x00007610ff187816 */ /* 0x000fd20000000018 */
[----:B----4-:R-:W-:Y:S02]  /*468d0*/  @P1 IMAD.MOV.U32 R5, RZ, RZ, R7 ;  /* 0x000000ffff051224 */ /* 0x010fe400078e0007 */
[----:B------:R-:W-:-:S05]  /*468e0*/  @P1 IMAD.MOV.U32 R4, RZ, RZ, R6 ;  /* 0x000000ffff041224 */ /* 0x000fca00078e0006 */
[----:B------:R0:W4:Y:S02]  /*468f0*/  @P1 LDG.E.U8 R26, desc[UR32][R4.64] ;  /* 0x00000020041a1981 */ /* 0x000124000c1e1100 */
[----:B0-----:R-:W-:Y:S02]  /*46900*/  @P1 IMAD.MOV.U32 R5, RZ, RZ, R10 ;  /* 0x000000ffff051224 */ /* 0x001fe400078e000a */
[----:B--2---:R-:W-:-:S05]  /*46910*/  @P1 IMAD.MOV.U32 R4, RZ, RZ, R0 ;  /* 0x000000ffff041224 */ /* 0x004fca00078e0000 */
[----:B------:R0:W2:Y:S04]  /*46920*/  @P1 LDG.E.U8 R24, desc[UR32][R4.64] ;  /* 0x0000002004181981 */ /* 0x0000a8000c1e1100 */
[----:B---3--:R-:W-:Y:S04]  /*46930*/  STL [R1+0x4180], R28 ;  /* 0x0041801c01007387 */ /* 0x008fe80000100800 */
[----:B------:R-:W3:Y:S04]  /*46940*/  LDL R12, [R1+0x1924] ;  /* 0x00192400010c7983 */ /* 0x000ee80000100800 */
[----:B------:R-:W3:Y:S01]  /*46950*/  LDL R11, [R1+0x1928] ;  /* 0x00192800010b7983 */ /* 0x000ee20000100800 */
[----:B------:R-:W-:Y:S01]  /*46960*/  PRMT R22, RZ, 0x7610, R22 ;  /* 0x00007610ff167816 */ /* 0x000fe20000000016 */
[----:B0-----:R-:W-:-:S02]  /*46970*/  @P1 IMAD.MOV.U32 R4, RZ, RZ, R8 ;  /* 0x000000ffff041224 */ /* 0x001fc400078e0008 */
[----:B------:R-:W-:Y:S01]  /*46980*/  @P1 IMAD.MOV.U32 R5, RZ, RZ, R9 ;  /* 0x000000ffff051224 */ /* 0x000fe200078e0009 */
[----:B------:R-:W-:Y:S01]  /*46990*/  PRMT R20, RZ, 0x7610, R20 ;  /* 0x00007610ff147816 */ /* 0x000fe20000000014 */
[----:B------:R-:W3:Y:S04]  /*469a0*/  LDL R7, [R1+0x191c] ;  /* 0x00191c0001077983 */ /* 0x000ee80000100800 */
[----:B------:R3:W3:Y:S04]  /*469b0*/  @P1 LDG.E.U8 R22, desc[UR32][R4.64] ;  /* 0x0000002004161981 */ /* 0x0006e8000c1e1100 */
[----:B------:R-:W3:Y:S04]  /*469c0*/  LDL R6, [R1+0x1920] ;  /* 0x0019200001067983 */ /* 0x000ee80000100800 */
[----:B----4-:R-:W-:Y:S04]  /*469d0*/  STL [R1+0x4134], R26 ;  /* 0x0041341a01007387 */ /* 0x010fe80000100800 */
[----:B------:R-:W4:Y:S04]  /*469e0*/  LDL R10, [R1+0x1914] ;  /* 0x00191400010a7983 */ /* 0x000f280000100800 */
[----:B------:R-:W4:Y:S04]  /*469f0*/  LDL R0, [R1+0x1918] ;  /* 0x0019180001007983 */ /* 0x000f280000100800 */
[----:B--2---:R-:W-:Y:S04]  /*46a00*/  STL [R1+0x4138], R24 ;  /* 0x0041381801007387 */ /* 0x004fe80000100800 */
[----:B------:R-:W2:Y:S04]  /*46a10*/  LDL R9, [R1+0x190c] ;  /* 0x00190c0001097983 */ /* 0x000ea80000100800 */
[----:B------:R-:W2:Y:S01]  /*46a20*/  LDL R8, [R1+0x1910] ;  /* 0x0019100001087983 */ /* 0x000ea20000100800 */
[----:B---3--:R-:W-:-:S02]  /*46a30*/  @P1 IMAD.MOV.U32 R5, RZ, RZ, R12 ;  /* 0x000000ffff051224 */ /* 0x008fc400078e000c */
[----:B------:R-:W-:-:S05]  /*46a40*/  @P1 IMAD.MOV.U32 R4, RZ, RZ, R11 ;  /* 0x000000ffff041224 */ /* 0x000fca00078e000b */
[----:B------:R0:W3:Y:S01]  /*46a50*/  @P1 LDG.E.U8 R20, desc[UR32][R4.64] ;  /* 0x0000002004141981 */ /* 0x0000e2000c1e1100 */
[----:B------:R-:W-:-:S03]  /*46a60*/  PRMT R18, RZ, 0x7610, R18 ;  /* 0x00007610ff127816 */ /* 0x000fc60000000012 */
[----:B------:R-:W-:Y:S01]  /*46a70*/  STL [R1+0x413c], R22 ;  /* 0x00413c1601007387 */ /* 0x000fe20000100800 */
[----:B0-----:R-:W-:Y:S02]  /*46a80*/  @P1 IMAD.MOV.U32 R4, RZ, RZ, R6 ;  /* 0x000000ffff041224 */ /* 0x001fe400078e0006 */
[----:B------:R-:W-:-:S05]  /*46a90*/  @P1 IMAD.MOV.U32 R5, RZ, RZ, R7 ;  /* 0x000000ffff051224 */ /* 0x000fca00078e0007 */
[----:B------:R4:W3:Y:S01]  /*46aa0*/  @P1 LDG.E.U8 R18, desc[UR32][R4.64] ;  /* 0x0000002004121981 */ /* 0x0008e2000c1e1100 */
[----:B------:R-:W-:Y:S02]  /*46ab0*/  PRMT R16, RZ, 0x7610, R16 ;  /* 0x00007610ff107816 */ /* 0x000fe40000000010 */
[----:B------:R-:W-:Y:S01]  /*46ac0*/  PRMT R3, RZ, 0x7610, R3 ;  /* 0x00007610ff037816 */ /* 0x000fe20000000003 */
[----:B----4-:R-:W-:Y:S02]  /*46ad0*/  @P1 IMAD.MOV.U32 R5, RZ, RZ, R10 ;  /* 0x000000ffff051224 */ /* 0x010fe400078e000a */
[----:B------:R-:W-:-:S05]  /*46ae0*/  @P1 IMAD.MOV.U32 R4, RZ, RZ, R0 ;  /* 0x000000ffff041224 */ /* 0x000fca00078e0000 */
[----:B------:R2:W4:Y:S02]  /*46af0*/  @P1 LDG.E.U8 R16, desc[UR32][R4.64] ;  /* 0x0000002004101981 */ /* 0x000524000c1e1100 */
[----:B--2---:R-:W-:Y:S02]  /*46b00*/  @P1 IMAD.MOV.U32 R5, RZ, RZ, R9 ;  /* 0x000000ffff051224 */ /* 0x004fe400078e0009 */
[----:B------:R-:W-:-:S05]  /*46b10*/  @P1 IMAD.MOV.U32 R4, RZ, RZ, R8 ;  /* 0x000000ffff041224 */ /* 0x000fca00078e0008 */
[----:B------:R0:W2:Y:S04]  /*46b20*/  @P1 LDG.E.U8 R3, desc[UR32][R4.64] ;  /* 0x0000002004031981 */ /* 0x0000a8000c1e1100 */
[----:B---3--:R-:W-:Y:S04]  /*46b30*/  STL [R1+0x4140], R20 ;  /* 0x0041401401007387 */ /* 0x008fe80000100800 */
[----:B------:R-:W3:Y:S04]  /*46b40*/  LDL R7, [R1+0x1904] ;  /* 0x0019040001077983 */ /* 0x000ee80000100800 */
[----:B------:R-:W3:Y:S01]  /*46b50*/  LDL R6, [R1+0x1908] ;  /* 0x0019080001067983 */ /* 0x000ee20000100800 */
[----:B0-----:R-:W-:-:S03]  /*46b60*/  PRMT R4, RZ, 0x7610, R4 ;  /* 0x00007610ff047816 */ /* 0x001fc60000000004 */
[----:B------:R-:W-:Y:S04]  /*46b70*/  STL [R1+0x4144], R18 ;  /* 0x0041441201007387 */ /* 0x000fe80000100800 */
[----:B------:R-:W3:Y:S04]  /*46b80*/  LDL R0, [R1+0x1900] ;  /* 0x0019000001007983 */ /* 0x000ee80000100800 */
[----:B------:R-:W3:Y:S04]  /*46b90*/  LDL R14, [R1+0x18fc] ;  /* 0x0018fc00010e7983 */ /* 0x000ee80000100800 */
[----:B----4-:R-:W-:Y:S04]  /*46ba0*/  STL [R1+0x4148], R16 ;  /* 0x0041481001007387 */ /* 0x010fe80000100800 */
[----:B------:R-:W4:Y:S04]  /*46bb0*/  LDL R9, [R1+0x18f4] ;  /* 0x0018f40001097983 */ /* 0x000f280000100800 */
[----:B------:R-:W4:Y:S04]  /*46bc0*/  LDL R8, [R1+0x18f8] ;  /* 0x0018f80001087983 */ /* 0x000f280000100800 */
[----:B--2---:R0:W-:Y:S04]  /*46bd0*/  STL [R1+0x414c], R3 ;  /* 0x00414c0301007387 */ /* 0x0041e80000100800 */
[----:B------:R-:W2:Y:S04]  /*46be0*/  LDL R13, [R1+0x18ec] ;  /* 0x0018ec00010d7983 */ /* 0x000ea80000100800 */
[----:B------:R-:W2:Y:S01]  /*46bf0*/  LDL R12, [R1+0x18f0] ;  /* 0x0018f000010c7983 */ /* 0x000ea20000100800 */
[----:B------:R-:W-:-:S03]  /*46c00*/  ISETP.GT.AND P0, PT, R2, 0x7e, PT ;  /* 0x0000007e0200780c */ /* 0x000fc60003f04270 */
[----:B------:R-:W2:Y:S04]  /*46c10*/  LDL R11, [R1+0x18e4] ;  /* 0x0018e400010b7983 */ /* 0x000ea80000100800 */
[----:B------:R-:W2:Y:S04]  /*46c20*/  LDL R10, [R1+0x18e8] ;  /* 0x0018e800010a7983 */ /* 0x000ea80000100800 */
[----:B---3--:R1:W3:Y:S01]  /*46c30*/  @P1 LDG.E.U8 R4, desc[UR32][R6.64] ;  /* 0x0000002006041981 */ /* 0x0082e2000c1e1100 */
[----:B------:R-:W-:Y:S01]  /*46c40*/  PRMT R5, RZ, 0x7610, R5 ;  /* 0x00007610ff057816 */ /* 0x000fe20000000005 */
[----:B-1----:R-:W-:-:S02]  /*46c50*/  @P0 IMAD.MOV.U32 R6, RZ, RZ, R0 ;  /* 0x000000ffff060224 */ /* 0x002fc400078e0000 */
[----:B------:R-:W-:-:S05]  /*46c60*/  @P0 IMAD.MOV.U32 R7, RZ, RZ, R14 ;  /* 0x000000ffff070224 */ /* 0x000fca00078e000e */
[----:B------:R1:W3:Y:S02]  /*46c70*/  @P0 LDG.E.U8 R5, desc[UR32][R6.64] ;  /* 0x0000002006050981 */ /* 0x0002e4000c1e1100 */
[----:B-1----:R-:W-:Y:S02]  /*46c80*/  PRMT R6, RZ, 0x7610, R6 ;  /* 0x00007610ff067816 */ /* 0x002fe40000000006 */
[----:B------:R-:W-:-:S04]  /*46c90*/  PRMT R7, RZ, 0x7610, R7 ;  /* 0x00007610ff077816 */ /* 0x000fc80000000007 */
[----:B----4-:R2:W4:Y:S02]  /*46ca0*/  @P0 LDG.E.U8 R6, desc[UR32][R8.64] ;  /* 0x0000002008060981 */ /* 0x010524000c1e1100 */
[----:B--2---:R-:W-:Y:S02]  /*46cb0*/  @P0 IMAD.MOV.U32 R9, RZ, RZ, R13 ;  /* 0x000000ffff090224 */ /* 0x004fe400078e000d */
[----:B------:R-:W-:-:S05]  /*46cc0*/  @P0 IMAD.MOV.U32 R8, RZ, RZ, R12 ;  /* 0x000000ffff080224 */ /* 0x000fca00078e000c */
[----:B------:R1:W2:Y:S04]  /*46cd0*/  @P0 LDG.E.U8 R7, desc[UR32][R8.64] ;  /* 0x0000002008070981 */ /* 0x0002a8000c1e1100 */
[----:B---3--:R3:W-:Y:S04]  /*46ce0*/  STL [R1+0x4150], R4 ;  /* 0x0041500401007387 */ /* 0x0087e80000100800 */
[----:B0-----:R-:W2:Y:S04]  /*46cf0*/  LDL R3, [R1+0x18dc] ;  /* 0x0018dc0001037983 */ /* 0x001ea80000100800 */
[----:B------:R-:W2:Y:S01]  /*46d00*/  LDL R0, [R1+0x18e0] ;  /* 0x0018e00001007983 */ /* 0x000ea20000100800 */
[----:B-1----:R-:W-:-:S02]  /*46d10*/  PRMT R8, RZ, 0x7610, R8 ;  /* 0x00007610ff087816 */ /* 0x002fc40000000008 */
[----:B------:R-:W-:-:S04]  /*46d20*/  PRMT R9, RZ, 0x7610, R9 ;  /* 0x00007610ff097816 */ /* 0x000fc80000000009 */
[----:B------:R0:W2:Y:S04]  /*46d30*/  @P0 LDG.E.U8 R8, desc[UR32][R10.64] ;  /* 0x000000200a080981 */ /* 0x0000a8000c1e1100 */
[----:B------:R1:W-:Y:S04]  /*46d40*/  STL [R1+0x40e8], R5 ;  /* 0x0040e80501007387 */ /* 0x0003e80000100800 */
[----:B---3--:R-:W3:Y:S04]  /*46d50*/  LDL R4, [R1+0x18d8] ;  /* 0x0018d80001047983 */ /* 0x008ee80000100800 */
[----:B-1----:R-:W3:Y:S04]  /*46d60*/  LDL R5, [R1+0x18d4] ;  /* 0x0018d40001057983 */ /* 0x002ee80000100800 */
[----:B----4-:R-:W-:Y:S04]  /*46d70*/  STL [R1+0x40ec], R6 ;  /* 0x0040ec0601007387 */ /* 0x010fe80000100800 */
[----:B--2---:R1:W-:Y:S04]  /*46d80*/  STL [R1+0x40f0], R7 ;  /* 0x0040f00701007387 */ /* 0x0043e80000100800 */
[----:B------:R-:W2:Y:S04]  /*46d90*/  LDL R15, [R1+0x18cc] ;  /* 0x0018cc00010f7983 */ /* 0x000ea80000100800 */
[----:B------:R-:W4:Y:S01]  /*46da0*/  LDL R14, [R1+0x18d0] ;  /* 0x0018d000010e7983 */ /* 0x000f220000100800 */
[----:B0-----:R-:W-:-:S02]  /*46db0*/  @P0 IMAD.MOV.U32 R11, RZ, RZ, R3 ;  /* 0x000000ffff0b0224 */ /* 0x001fc400078e0003 */
[----:B------:R-:W-:-:S05]  /*46dc0*/  @P0 IMAD.MOV.U32 R10, RZ, RZ, R0 ;  /* 0x000000ffff0a0224 */ /* 0x000fca00078e0000 */
[----:B------:R0:W4:Y:S04]  /*46dd0*/  @P0 LDG.E.U8 R9, desc[UR32][R10.64] ;  /* 0x000000200a090981 */ /* 0x000128000c1e1100 */
[----:B------:R-:W-:Y:S04]  /*46de0*/  STL [R1+0x40f4], R8 ;  /* 0x0040f40801007387 */ /* 0x000fe80000100800 */
[----:B------:R-:W4:Y:S04]  /*46df0*/  LDL R3, [R1+0x18c4] ;  /* 0x0018c40001037983 */ /* 0x000f280000100800 */
[----:B------:R-:W4:Y:S01]  /*46e00*/  LDL R0, [R1+0x18c8] ;  /* 0x0018c80001007983 */ /* 0x000f220000100800 */
[----:B---3--:R-:W-:-:S02]  /*46e10*/  @P0 IMAD.MOV.U32 R12, RZ, RZ, R4 ;  /* 0x000000ffff0c0224 */ /* 0x008fc400078e0004 */
[----:B------:R-:W-:Y:S01]  /*46e20*/  @P0 IMAD.MOV.U32 R13, RZ, RZ, R5 ;  /* 0x000000ffff0d0224 */ /* 0x000fe200078e0005 */
[----:B0-----:R-:W-:Y:S02]  /*46e30*/  PRMT R10, RZ, 0x7610, R10 ;  /* 0x00007610ff0a7816 */ /* 0x001fe4000000000a */
[----:B------:R-:W-:-:S04]  /*46e40*/  PRMT R11, RZ, 0x7610, R11 ;  /* 0x00007610ff0b7816 */ /* 0x000fc8000000000b */
[----:B------:R2:W3:Y:S02]  /*46e50*/  @P0 LDG.E.U8 R10, desc[UR32][R12.64] ;  /* 0x000000200c0a0981 */ /* 0x0004e4000c1e1100 */
[----:B--2---:R-:W-:Y:S02]  /*46e60*/  @P0 IMAD.MOV.U32 R13, RZ, RZ, R15 ;  /* 0x000000ffff0d0224 */ /* 0x004fe400078e000f */
[----:B----4-:R-:W-:-:S05]  /*46e70*/  @P0 IMAD.MOV.U32 R12, RZ, RZ, R14 ;  /* 0x000000ffff0c0224 */ /* 0x010fca00078e000e */
[----:B------:R0:W2:Y:S04]  /*46e80*/  @P0 LDG.E.U8 R11, desc[UR32][R12.64] ;  /* 0x000000200c0b0981 */ /* 0x0000a8000c1e1100 */
[----:B------:R-:W-:Y:S04]  /*46e90*/  STL [R1+0x40f8], R9 ;  /* 0x0040f80901007387 */ /* 0x000fe80000100800 */
[----:B-1----:R-:W4:Y:S04]  /*46ea0*/  LDL R7, [R1+0x18bc] ;  /* 0x0018bc0001077983 */ /* 0x002f280000100800 */
[----:B------:R-:W4:Y:S04]  /*46eb0*/  LDL R6, [R1+0x18c0] ;  /* 0x0018c00001067983 */ /* 0x000f280000100800 */
[----:B------:R-:W4:Y:S04]  /*46ec0*/  LDL R5, [R1+0x18b4] ;  /* 0x0018b40001057983 */ /* 0x000f280000100800 */
[----:B------:R-:W4:Y:S01]  /*46ed0*/  LDL R4, [R1+0x18b8] ;  /* 0x0018b80001047983 */ /* 0x000f220000100800 */
[----:B------:R-:W-:-:S02]  /*46ee0*/  ISETP.GT.AND P1, PT, R2, 0x7f, PT ;  /* 0x0000007f0200780c */ /* 0x000fc40003f24270 */
[----:B0-----:R-:W-:Y:S01]  /*46ef0*/  PRMT R12, RZ, 0x7610, R12 ;  /* 0x00007610ff0c7816 */ /* 0x001fe2000000000c */
[----:B------:R-:W-:Y:S02]  /*46f00*/  @P0 IMAD.MOV.U32 R14, RZ, RZ, R0 ;  /* 0x000000ffff0e0224 */ /* 0x000fe400078e0000 */
[----:B------:R-:W-:Y:S01]  /*46f10*/  @P0 IMAD.MOV.U32 R15, RZ, RZ, R3 ;  /* 0x000000ffff0f0224 */ /* 0x000fe200078e0003 */
[----:B------:R-:W-:-:S04]  /*46f20*/  PRMT R13, RZ, 0x7610, R13 ;  /* 0x00007610ff0d7816 */ /* 0x000fc8000000000d */
[----:B------:R4:W4:Y:S01]  /*46f30*/  @P0 LDG.E.U8 R12, desc[UR32][R14.64] ;  /* 0x000000200e0c0981 */ /* 0x000922000c1e1100 */
[----:B------:R-:W-:-:S03]  /*46f40*/  PRMT R17, RZ, 0x7610, R17 ;  /* 0x00007610ff117816 */ /* 0x000fc60000000011 */
[----:B---3--:R-:W-:Y:S04]  /*46f50*/  STL [R1+0x40fc], R10 ;  /* 0x0040fc0a01007387 */ /* 0x008fe80000100800 */
[----:B--2---:R0:W-:Y:S04]  /*46f60*/  STL [R1+0x4100], R11 ;  /* 0x0041000b01007387 */ /* 0x0041e80000100800 */
[----:B------:R-:W2:Y:S04]  /*46f70*/  LDL R3, [R1+0x18ac] ;  /* 0x0018ac0001037983 */ /* 0x000ea80000100800 */
[----:B------:R-:W3:Y:S01]  /*46f80*/  LDL R0, [R1+0x18b0] ;  /* 0x0018b00001007983 */ /* 0x000ee20000100800 */
[----:B----4-:R-:W-:-:S02]  /*46f90*/  @P1 IMAD.MOV.U32 R15, RZ, RZ, R7 ;  /* 0x000000ffff0f1224 */ /* 0x010fc400078e0007 */
[----:B------:R-:W-:-:S05]  /*46fa0*/  @P1 IMAD.MOV.U32 R14, RZ, RZ, R6 ;  /* 0x000000ffff0e1224 */ /* 0x000fca00078e0006 */
[----:B------:R1:W4:Y:S02]  /*46fb0*/  @P1 LDG.E.U8 R13, desc[UR32][R14.64] ;  /* 0x000000200e0d1981 */ /* 0x000324000c1e1100 */
[----:B-1----:R-:W-:Y:S02]  /*46fc0*/  @P1 IMAD.MOV.U32 R14, RZ, RZ, R4 ;  /* 0x000000ffff0e1224 */ /* 0x002fe400078e0004 */
[----:B------:R-:W-:-:S05]  /*46fd0*/  @P1 IMAD.MOV.U32 R15, RZ, RZ, R5 ;  /* 0x000000ffff0f1224 */ /* 0x000fca00078e0005 */
[----:B------:R2:W3:Y:S04]  /*46fe0*/  @P1 LDG.E.U8 R17, desc[UR32][R14.64] ;  /* 0x000000200e111981 */ /* 0x0004e8000c1e1100 */
[----:B------:R1:W-:Y:S04]  /*46ff0*/  STL [R1+0x4104], R12 ;  /* 0x0041040c01007387 */ /* 0x0003e80000100800 */
[----:B0-----:R-:W3:Y:S04]  /*47000*/  LDL R11, [R1+0x18a8] ;  /* 0x0018a800010b7983 */ /* 0x001ee80000100800 */
[----:B-1----:R-:W3:Y:S01]  /*47010*/  LDL R12, [R1+0x18a4] ;  /* 0x0018a400010c7983 */ /* 0x002ee20000100800 */
[----:B--2---:R-:W-:-:S03]  /*47020*/  @P1 IMAD.MOV.U32 R15, RZ, RZ, R3 ;  /* 0x000000ffff0f1224 */ /* 0x004fc600078e0003 */
[----:B----4-:R-:W-:Y:S04]  /*47030*/  STL [R1+0x4070], R13 ;  /* 0x0040700d01007387 */ /* 0x010fe80000100800 */
[----:B------:R-:W2:Y:S04]  /*47040*/  LDL R10, [R1+0x189c] ;  /* 0x00189c00010a7983 */ /* 0x000ea80000100800 */
[----:B------:R-:W4:Y:S04]  /*47050*/  LDL R9, [R1+0x18a0] ;  /* 0x0018a00001097983 */ /* 0x000f280000100800 */
[----:B------:R-:W4:Y:S04]  /*47060*/  LDL R8, [R1+0x1894] ;  /* 0x0018940001087983 */ /* 0x000f280000100800 */
[----:B------:R-:W4:Y:S04]  /*47070*/  LDL R7, [R1+0x1898] ;  /* 0x0018980001077983 */ /* 0x000f280000100800 */
[----:B------:R-:W4:Y:S04]  /*47080*/  LDL R5, [R1+0x1890] ;  /* 0x0018900001057983 */ /* 0x000f280000100800 */
[----:B---3--:R0:W-:Y:S04]  /*47090*/  STL [R1+0x4074], R17 ;  /* 0x0040741101007387 */ /* 0x0081e80000100800 */
[----:B------:R-:W3:Y:S04]  /*470a0*/  LDL R6, [R1+0x188c] ;  /* 0x00188c0001067983 */ /* 0x000ee80000100800 */
[----:B------:R-:W3:Y:S04]  /*470b0*/  LDL R4, [R1+0x1884] ;  /* 0x0018840001047983 */ /* 0x000ee80000100800 */
[----:B------:R-:W3:Y:S01]  /*470c0*/  LDL R3, [R1+0x1888] ;  /* 0x0018880001037983 */ /* 0x000ee20000100800 */
[----:B------:R-:W-:Y:S01]  /*470d0*/  PRMT R19, RZ, 0x7610, R19 ;  /* 0x00007610ff137816 */ /* 0x000fe20000000013 */
[----:B------:R-:W-:Y:S01]  /*470e0*/  @P1 IMAD.MOV.U32 R14, RZ, RZ, R0 ;  /* 0x000000ffff0e1224 */ /* 0x000fe200078e0000 */
[----:B------:R-:W-:-:S04]  /*470f0*/  PRMT R21, RZ, 0x7610, R21 ;  /* 0x00007610ff157816 */ /* 0x000fc80000000015 */
[----:B------:R1:W3:Y:S01]  /*47100*/  @P1 LDG.E.U8 R19, desc[UR32][R14.64] ;  /* 0x000000200e131981 */ /* 0x0002e2000c1e1100 */
[----:B------:R-:W-:Y:S01]  /*47110*/  PRMT R23, RZ, 0x7610, R23 ;  /* 0x00007610ff177816 */ /* 0x000fe20000000017 */
[----:B-1----:R-:W-:Y:S02]  /*47120*/  @P1 IMAD.MOV.U32 R14, RZ, RZ, R11 ;  /* 0x000000ffff0e1224 */ /* 0x002fe400078e000b */
[----:B------:R-:W-:-:S05]  /*47130*/  @P1 IMAD.MOV.U32 R15, RZ, RZ, R12 ;  /* 0x000000ffff0f1224 */ /* 0x000fca00078e000c */
[----:B------:R2:W3:Y:S01]  /*47140*/  @P1 LDG.E.U8 R21, desc[UR32][R14.64] ;  /* 0x000000200e151981 */ /* 0x0004e2000c1e1100 */
[----:B------:R-:W-:Y:S02]  /*47150*/  PRMT R25, RZ, 0x7610, R25 ;  /* 0x00007610ff197816 */ /* 0x000fe40000000019 */
[----:B------:R-:W-:Y:S02]  /*47160*/  PRMT R27, RZ, 0x7610, R27 ;  /* 0x00007610ff1b7816 */ /* 0x000fe4000000001b */
[----:B------:R-:W-:Y:S01]  /*47170*/  PRMT R29, RZ, 0x7610, R29 ;  /* 0x00007610ff1d7816 */ /* 0x000fe2000000001d */
[----:B--2---:R-:W-:Y:S02]  /*47180*/  @P1 IMAD.MOV.U32 R15, RZ, RZ, R10 ;  /* 0x000000ffff0f1224 */ /* 0x004fe400078e000a */
[----:B----4-:R-:W-:-:S05]  /*47190*/  @P1 IMAD.MOV.U32 R14, RZ, RZ, R9 ;  /* 0x000000ffff0e1224 */ /* 0x010fca00078e0009 */
[----:B------:R1:W2:Y:S02]  /*471a0*/  @P1 LDG.E.U8 R23, desc[UR32][R14.64] ;  /* 0x000000200e171981 */ /* 0x0002a4000c1e1100 */
[----:B-1----:R-:W-:Y:S02]  /*471b0*/  @P1 IMAD.MOV.U32 R14, RZ, RZ, R7 ;  /* 0x000000ffff0e1224 */ /* 0x002fe400078e0007 */
[----:B------:R-:W-:-:S05]  /*471c0*/  @P1 IMAD.MOV.U32 R15, RZ, RZ, R8 ;  /* 0x000000ffff0f1224 */ /* 0x000fca00078e0008 */
[----:B------:R1:W4:Y:S02]  /*471d0*/  @P1 LDG.E.U8 R25, desc[UR32][R14.64] ;  /* 0x000000200e191981 */ /* 0x000324000c1e1100 */
[----:B-1----:R-:W-:Y:S02]  /*471e0*/  @P1 IMAD.MOV.U32 R14, RZ, RZ, R5 ;  /* 0x000000ffff0e1224 */ /* 0x002fe400078e0005 */
[----:B---3--:R-:W-:-:S05]  /*471f0*/  @P1 IMAD.MOV.U32 R15, RZ, RZ, R6 ;  /* 0x000000ffff0f1224 */ /* 0x008fca00078e0006 */
[----:B------:R1:W3:Y:S02]  /*47200*/  @P1 LDG.E.U8 R27, desc[UR32][R14.64] ;  /* 0x000000200e1b1981 */ /* 0x0002e4000c1e1100 */
[----:B-1----:R-:W-:Y:S02]  /*47210*/  @P1 IMAD.MOV.U32 R14, RZ, RZ, R3 ;  /* 0x000000ffff0e1224 */ /* 0x002fe400078e0003 */
[----:B------:R-:W-:-:S05]  /*47220*/  @P1 IMAD.MOV.U32 R15, RZ, RZ, R4 ;  /* 0x000000ffff0f1224 */ /* 0x000fca00078e0004 */
[----:B------:R-:W3:Y:S04]  /*47230*/  @P1 LDG.E.U8 R29, desc[UR32][R14.64] ;  /* 0x000000200e1d1981 */ /* 0x000ee8000c1e1100 */
[----:B------:R-:W-:Y:S04]  /*47240*/  STL [R1+0x4078], R19 ;  /* 0x0040781301007387 */ /* 0x000fe80000100800 */
[----:B------:R1:W-:Y:S01]  /*47250*/  STL [R1+0x407c], R21 ;  /* 0x00407c1501007387 */ /* 0x0003e20000100800 */
[----:B------:R-:W1:Y:S01]  /*47260*/  S2R R0, SR_TID.X ;  /* 0x0000000000007919 */ /* 0x000e620000002100 */
[----:B------:R-:W-:Y:S06]  /*47270*/  BAR.SYNC.DEFER_BLOCKING 0x0 ;  /* 0x0000000000007b1d */ /* 0x000fec0000010000 */
[----:B--2---:R-:W-:Y:S04]  /*47280*/  STL [R1+0x4080], R23 ;  /* 0x0040801701007387 */ /* 0x004fe80000100800 */
[----:B----4-:R-:W-:Y:S04]  /*47290*/  STL [R1+0x4084], R25 ;  /* 0x0040841901007387 */ /* 0x010fe80000100800 */
[----:B---3--:R-:W-:Y:S04]  /*472a0*/  STL [R1+0x4088], R27 ;  /* 0x0040881b01007387 */ /* 0x008fe80000100800 */
[----:B0-----:R-:W2:Y:S04]  /*472b0*/  LDL.LU R17, [R1+0x1808] ;  /* 0x0018080001117983 */ /* 0x001ea80000300800 */
[----:B------:R-:W3:Y:S04]  /*472c0*/  LDL.LU R24, [R1+0x1804] ;  /* 0x0018040001187983 */ /* 0x000ee80000300800 */
[----:B------:R-:W4:Y:S04]  /*472d0*/  LDL.LU R3, [R1+0x1800] ;  /* 0x0018000001037983 */ /* 0x000f280000300800 */
[----:B------:R-:W4:Y:S04]  /*472e0*/  LDL.LU R16, [R1+0x17fc] ;  /* 0x0017fc0001107983 */ /* 0x000f280000300800 */
[----:B------:R-:W-:Y:S04]  /*472f0*/  STL [R1+0x4090], R29 ;  /* 0x0040901d01007387 */ /* 0x000fe80000100800 */
[----:B------:R-:W-:Y:S04]  /*47300*/  STL [R1+0x408c], R15 ;  /* 0x00408c0f01007387 */ /* 0x000fe80000100800 */
[----:B------:R-:W4:Y:S04]  /*47310*/  LDL.LU R18, [R1+0x17f8] ;  /* 0x0017f80001127983 */ /* 0x000f280000300800 */
        /* <DEDUP_REMOVED lines=13> */
[----:B------:R-:W4:Y:S01]  /*473f0*/  LDL.LU R28, [R1+0x15fc] ;  /* 0x0015fc00011c7983 */ /* 0x000f220000300800 */
[----:B-1----:R-:W-:-:S02]  /*47400*/  LOP3.LUT R14, R0, 0x3f, RZ, 0xc0, !PT ;  /* 0x0000003f000e7812 */ /* 0x002fc400078ec0ff */
[----:B------:R-:W-:-:S04]  /*47410*/  LOP3.LUT R0, R0, 0x3f, RZ, 0xc0, !PT ;  /* 0x0000003f00007812 */ /* 0x000fc800078ec0ff */
[----:B------:R-:W-:Y:S02]  /*47420*/  LOP3.LUT R21, R0, 0x40, RZ, 0xfc, !PT ;  /* 0x0000004000157812 */ /* 0x000fe400078efcff */
[----:B------:R-:W0:Y:S01]  /*47430*/  S2R R0, SR_TID.X ;  /* 0x0000000000007919 */ /* 0x000e220000002100 */
[----:B------:R-:W-:Y:S01]  /*47440*/  STL [R1+0x4094], R14 ;  /* 0x0040940e01007387 */ /* 0x000fe20000100800 */
[----:B0-----:R-:W-:-:S03]  /*47450*/  LOP3.LUT R19, R0, 0x3f, RZ, 0xc0, !PT ;  /* 0x0000003f00137812 */ /* 0x001fc600078ec0ff */
[----:B------:R-:W-:Y:S04]  /*47460*/  STL [R1+0x4154], R0 ;  /* 0x0041540001007387 */ /* 0x000fe80000100800 */
[----:B------:R-:W-:Y:S01]  /*47470*/  STL [R1+0x4098], R2 ;  /* 0x0040980201007387 */ /* 0x000fe20000100800 */
[CC--:B------:R-:W-:Y:S02]  /*47480*/  ISETP.GE.AND P2, PT, R21.reuse, R2.reuse, PT ;  /* 0x000000021500720c */ /* 0x0c0fe40003f46270 */
[-C--:B------:R-:W-:Y:S01]  /*47490*/  ISETP.GE.AND P1, PT, R21, R2.reuse, PT ;  /* 0x000000021500720c */ /* 0x080fe20003f26270 */
[----:B--2---:R-:W-:Y:S04]  /*474a0*/  STS.U8 [R19+UR4], R17 ;  /* 0x0000001113007988 */ /* 0x004fe80008000004 */
[----:B---3--:R0:W-:Y:S04]  /*474b0*/  STS.U8 [R19+UR4+0x40], R24 ;  /* 0x0000401813007988 */ /* 0x0081e80008000004 */
[----:B0-----:R-:W2:Y:S04]  /*474c0*/  LDL.LU R24, [R1+0x15f8] ;  /* 0x0015f80001187983 */ /* 0x001ea80000300800 */
[----:B----4-:R0:W-:Y:S04]  /*474d0*/  STS.U8 [R19+UR4+0x80], R3 ;  /* 0x0000800313007988 */ /* 0x0101e80008000004 */
[----:B------:R1:W-:Y:S04]  /*474e0*/  STS.U8 [R19+UR4+0xc0], R16 ;  /* 0x0000c01013007988 */ /* 0x0003e80008000004 */
[----:B------:R3:W-:Y:S04]  /*474f0*/  STS.U8 [R19+UR4+0x100], R18 ;  /* 0x0001001213007988 */ /* 0x0007e80008000004 */
[----:B0-----:R-:W4:Y:S04]  /*47500*/  LDL.LU R3, [R1+0x15f4] ;  /* 0x0015f40001037983 */ /* 0x001f280000300800 */
[----:B-1----:R-:W4:Y:S04]  /*47510*/  LDL.LU R16, [R1+0x15f0] ;  /* 0x0015f00001107983 */ /* 0x002f280000300800 */
[----:B------:R-:W-:Y:S04]  /*47520*/  STS.U8 [R19+UR4+0x140], R13 ;  /* 0x0001400d13007988 */ /* 0x000fe80008000004 */
[----:B---3--:R-:W3:Y:S04]  /*47530*/  LDL.LU R18, [R1+0x15ec] ;  /* 0x0015ec0001127983 */ /* 0x008ee80000300800 */
[----:B------:R-:W-:Y:S04]  /*47540*/  STS.U8 [R19+UR4+0x180], R12 ;  /* 0x0001800c13007988 */ /* 0x000fe80008000004 */
[----:B------:R0:W-:Y:S04]  /*47550*/  STS.U8 [R19+UR4+0x1c0], R20 ;  /* 0x0001c01413007988 */ /* 0x0001e80008000004 */
[----:B------:R1:W-:Y:S04]  /*47560*/  STS.U8 [R19+UR4+0x1040], R26 ;  /* 0x0010401a13007988 */ /* 0x0003e80008000004 */
[----:B------:R-:W-:Y:S04]  /*47570*/  STS.U8 [R19+UR4+0x1000], R11 ;  /* 0x0010000b13007988 */ /* 0x000fe80008000004 */
[----:B------:R-:W-:Y:S04]  /*47580*/  STS.U8 [R19+UR4+0x10c0], R10 ;  /* 0x0010c00a13007988 */ /* 0x000fe80008000004 */
[----:B------:R-:W-:Y:S04]  /*47590*/  STS.U8 [R19+UR4+0x1080], R9 ;  /* 0x0010800913007988 */ /* 0x000fe80008000004 */
[----:B------:R-:W-:Y:S04]  /*475a0*/  STS.U8 [R19+UR4+0x1140], R8 ;  /* 0x0011400813007988 */ /* 0x000fe80008000004 */
[----:B------:R-:W-:Y:S04]  /*475b0*/  STS.U8 [R19+UR4+0x1100], R7 ;  /* 0x0011000713007988 */ /* 0x000fe80008000004 */
[----:B------:R-:W-:Y:S04]  /*475c0*/  STS.U8 [R19+UR4+0x11c0], R6 ;  /* 0x0011c00613007988 */ /* 0x000fe80008000004 */
[----:B0-----:R-:W3:Y:S04]  /*475d0*/  LDL.LU R20, [R1+0x15e8] ;  /* 0x0015e80001147983 */ /* 0x001ee80000300800 */
[----:B-1----:R-:W3:Y:S04]  /*475e0*/  LDL.LU R26, [R1+0x1500] ;  /* 0x00150000011a7983 */ /* 0x002ee80000300800 */
[----:B------:R-:W-:Y:S04]  /*475f0*/  STS.U8 [R19+UR4+0x1180], R5 ;  /* 0x0011800513007988 */ /* 0x000fe80008000004 */
[----:B------:R-:W-:Y:S04]  /*47600*/  STS.U8 [R19+UR4+0x2000], R4 ;  /* 0x0020000413007988 */ /* 0x000fe80008000004 */
[----:B------:R0:W-:Y:S04]  /*47610*/  STS.U8 [R19+UR4+0x2040], R22 ;  /* 0x0020401613007988 */ /* 0x0001e80008000004 */
[----:B------:R-:W3:Y:S04]  /*47620*/  LDL.LU R29, [R1+0x14fc] ;  /* 0x0014fc00011d7983 */ /* 0x000ee80000300800 */
[----:B0-----:R-:W3:Y:S04]  /*47630*/  LDL.LU R22, [R1+0x14f8] ;  /* 0x0014f80001167983 */ /* 0x001ee80000300800 */
[----:B------:R-:W3:Y:S04]  /*47640*/  LDL.LU R27, [R1+0x14f4] ;  /* 0x0014f400011b7983 */ /* 0x000ee80000300800 */
[----:B------:R-:W3:Y:S04]  /*47650*/  LDL.LU R25, [R1+0x14f0] ;  /* 0x0014f00001197983 */ /* 0x000ee80000300800 */
[----:B------:R-:W3:Y:S04]  /*47660*/  LDL.LU R23, [R1+0x14ec] ;  /* 0x0014ec0001177983 */ /* 0x000ee80000300800 */
[----:B------:R-:W3:Y:S04]  /*47670*/  LDL.LU R21, [R1+0x14e8] ;  /* 0x0014e80001157983 */ /* 0x000ee80000300800 */
[----:B------:R0:W-:Y:S04]  /*47680*/  STS.U8 [R19+UR4+0x2080], R28 ;  /* 0x0020801c13007988 */ /* 0x0001e80008000004 */
[----:B------:R-:W3:Y:S04]  /*47690*/  LDL.LU R17, [R1+0x14e4] ;  /* 0x0014e40001117983 */ /* 0x000ee80000300800 */
[----:B0-----:R-:W3:Y:S04]  /*476a0*/  LDL.LU R28, [R1+0x1400] ;  /* 0x00140000011c7983 */ /* 0x001ee80000300800 */
[----:B------:R-:W3:Y:S04]  /*476b0*/  LDL.LU R4, [R1+0x13fc] ;  /* 0x0013fc0001047983 */ /* 0x000ee80000300800 */
[----:B--2---:R0:W-:Y:S04]  /*476c0*/  STS.U8 [R19+UR4+0x20c0], R24 ;  /* 0x0020c01813007988 */ /* 0x0041e80008000004 */
[----:B0-----:R-:W2:Y:S04]  /*476d0*/  LDL.LU R24, [R1+0x13f8] ;  /* 0x0013f80001187983 */ /* 0x001ea80000300800 */
[----:B----4-:R0:W-:Y:S04]  /*476e0*/  STS.U8 [R19+UR4+0x2100], R3 ;  /* 0x0021000313007988 */ /* 0x0101e80008000004 */
[----:B------:R1:W-:Y:S04]  /*476f0*/  STS.U8 [R19+UR4+0x2140], R16 ;  /* 0x0021401013007988 */ /* 0x0003e80008000004 */
[----:B---3--:R3:W-:Y:S04]  /*47700*/  STS.U8 [R19+UR4+0x2180], R18 ;  /* 0x0021801213007988 */ /* 0x0087e80008000004 */
[----:B0-----:R-:W4:Y:S04]  /*47710*/  LDL.LU R3, [R1+0x13f4] ;  /* 0x0013f40001037983 */ /* 0x001f280000300800 */
[----:B------:R-:W4:Y:S04]  /*47720*/  LDL.LU R13, [R1+0x13f0] ;  /* 0x0013f000010d7983 */ /* 0x000f280000300800 */
[----:B------:R-:W4:Y:S04]  /*47730*/  LDL.LU R12, [R1+0x13ec] ;  /* 0x0013ec00010c7983 */ /* 0x000f280000300800 */
[----:B-1----:R-:W4:Y:S04]  /*47740*/  LDL.LU R16, [R1+0x13e8] ;  /* 0x0013e80001107983 */ /* 0x002f280000300800 */
[----:B---3--:R-:W3:Y:S04]  /*47750*/  LDL.LU R18, [R1+0x13e4] ;  /* 0x0013e40001127983 */ /* 0x008ee80000300800 */
[----:B------:R-:W3:Y:S04]  /*47760*/  LDL.LU R11, [R1+0x1300] ;  /* 0x00130000010b7983 */ /* 0x000ee80000300800 */
[----:B------:R-:W3:Y:S04]  /*47770*/  LDL.LU R10, [R1+0x12fc] ;  /* 0x0012fc00010a7983 */ /* 0x000ee80000300800 */
[----:B------:R-:W3:Y:S04]  /*47780*/  LDL.LU R9, [R1+0x12f8] ;  /* 0x0012f80001097983 */ /* 0x000ee80000300800 */
[----:B------:R-:W3:Y:S04]  /*47790*/  LDL.LU R8, [R1+0x12f4] ;  /* 0x0012f40001087983 */ /* 0x000ee80000300800 */
[----:B------:R-:W3:Y:S04]  /*477a0*/  LDL.LU R7, [R1+0x12f0] ;  /* 0x0012f00001077983 */ /* 0x000ee80000300800 */
[----:B------:R-:W3:Y:S04]  /*477b0*/  LDL.LU R6, [R1+0x12ec] ;  /* 0x0012ec0001067983 */ /* 0x000ee80000300800 */
[----:B------:R0:W-:Y:S04]  /*477c0*/  STS.U8 [R19+UR4+0x21c0], R20 ;  /* 0x0021c01413007988 */ /* 0x0001e80008000004 */
[----:B------:R-:W3:Y:S04]  /*477d0*/  LDL.LU R5, [R1+0x12e8] ;  /* 0x0012e80001057983 */ /* 0x000ee80000300800 */
[----:B------:R1:W-:Y:S04]  /*477e0*/  STS.U8 [R19+UR4+0x3040], R26 ;  /* 0x0030401a13007988 */ /* 0x0003e80008000004 */
[----:B------:R-:W-:Y:S04]  /*477f0*/  STS.U8 [R19+UR4+0x3000], R29 ;  /* 0x0030001d13007988 */ /* 0x000fe80008000004 */
[----:B0-----:R-:W3:Y:S04]  /*47800*/  LDL.LU R20, [R1+0x12e4] ;  /* 0x0012e40001147983 */ /* 0x001ee80000300800 */
[----:B-1----:R-:W3:Y:S04]  /*47810*/  LDL.LU R26, [R1+0x11f8] ;  /* 0x0011f800011a7983 */ /* 0x002ee80000300800 */
[----:B------:R0:W-:Y:S04]  /*47820*/  STS.U8 [R19+UR4+0x30c0], R22 ;  /* 0x0030c01613007988 */ /* 0x0001e80008000004 */
[----:B------:R-:W-:Y:S04]  /*47830*/  STS.U8 [R19+UR4+0x3080], R27 ;  /* 0x0030801b13007988 */ /* 0x000fe80008000004 */
[----:B------:R-:W-:Y:S04]  /*47840*/  STS.U8 [R19+UR4+0x3140], R25 ;  /* 0x0031401913007988 */ /* 0x000fe80008000004 */
[----:B0-----:R-:W3:Y:S04]  /*47850*/  LDL.LU R22, [R1+0x11f4] ;  /* 0x0011f40001167983 */ /* 0x001ee80000300800 */
[----:B------:R-:W-:Y:S04]  /*47860*/  STS.U8 [R19+UR4+0x3100], R23 ;  /* 0x0031001713007988 */ /* 0x000fe80008000004 */
[----:B------:R-:W-:Y:S04]  /*47870*/  STS.U8 [R19+UR4+0x31c0], R21 ;  /* 0x0031c01513007988 */ /* 0x000fe80008000004 */
[----:B------:R-:W-:Y:S04]  /*47880*/  STS.U8 [R19+UR4+0x3180], R17 ;  /* 0x0031801113007988 */ /* 0x000fe80008000004 */
[----:B------:R0:W-:Y:S04]  /*47890*/  STS.U8 [R19+UR4+0x4000], R28 ;  /* 0x0040001c13007988 */ /* 0x0001e80008000004 */
[----:B0-----:R-:W3:Y:S04]  /*478a0*/  LDL.LU R28, [R1+0x11f0] ;  /* 0x0011f000011c7983 */ /* 0x001ee80000300800 */
[----:B------:R0:W-:Y:S04]  /*478b0*/  STS.U8 [R19+UR4+0x4040], R4 ;  /* 0x0040400413007988 */ /* 0x0001e80008000004 */
[----:B0-----:R-:W3:Y:S04]  /*478c0*/  LDL.LU R4, [R1+0x11ec] ;  /* 0x0011ec0001047983 */ /* 0x001ee80000300800 */
[----:B--2---:R0:W-:Y:S04]  /*478d0*/  STS.U8 [R19+UR4+0x4080], R24 ;  /* 0x0040801813007988 */ /* 0x0041e80008000004 */
[----:B0-----:R-:W2:Y:S04]  /*478e0*/  LDL.LU R24, [R1+0x11e8] ;  /* 0x0011e80001187983 */ /* 0x001ea80000300800 */
[----:B----4-:R0:W-:Y:S04]  /*478f0*/  STS.U8 [R19+UR4+0x40c0], R3 ;  /* 0x0040c00313007988 */ /* 0x0101e80008000004 */
[----:B------:R-:W-:Y:S04]  /*47900*/  STS.U8 [R19+UR4+0x4100], R13 ;  /* 0x0041000d13007988 */ /* 0x000fe80008000004 */
[----:B------:R-:W-:Y:S04]  /*47910*/  STS.U8 [R19+UR4+0x4140], R12 ;  /* 0x0041400c13007988 */ /* 0x000fe80008000004 */
[----:B------:R1:W-:Y:S04]  /*47920*/  STS.U8 [R19+UR4+0x4180], R16 ;  /* 0x0041801013007988 */ /* 0x0003e80008000004 */
[----:B---3--:R3:W-:Y:S04]  /*47930*/  STS.U8 [R19+UR4+0x41c0], R18 ;  /* 0x0041c01213007988 */ /* 0x0087e80008000004 */
[----:B------:R-:W-:Y:S04]  /*47940*/  STS.U8 [R19+UR4+0x5040], R11 ;  /* 0x0050400b13007988 */ /* 0x000fe80008000004 */
[----:B0-----:R-:W4:Y:S04]  /*47950*/  LDL.LU R3, [R1+0x11e4] ;  /* 0x0011e40001037983 */ /* 0x001f280000300800 */
[----:B------:R-:W-:Y:S04]  /*47960*/  STS.U8 [R19+UR4+0x5000], R10 ;  /* 0x0050000a13007988 */ /* 0x000fe80008000004 */
[----:B------:R-:W-:Y:S04]  /*47970*/  STS.U8 [R19+UR4+0x50c0], R9 ;  /* 0x0050c00913007988 */ /* 0x000fe80008000004 */
[----:B------:R-:W-:Y:S04]  /*47980*/  STS.U8 [R19+UR4+0x5080], R8 ;  /* 0x0050800813007988 */ /* 0x000fe80008000004 */
[----:B------:R-:W-:Y:S04]  /*47990*/  STS.U8 [R19+UR4+0x5140], R7 ;  /* 0x0051400713007988 */ /* 0x000fe80008000004 */
[----:B-1----:R-:W4:Y:S04]  /*479a0*/  LDL.LU R16, [R1+0x11e0] ;  /* 0x0011e00001107983 */ /* 0x002f280000300800 */
[----:B------:R-:W-:Y:S04]  /*479b0*/  STS.U8 [R19+UR4+0x5100], R6 ;  /* 0x0051000613007988 */ /* 0x000fe80008000004 */
[----:B------:R-:W-:Y:S04]  /*479c0*/  STS.U8 [R19+UR4+0x51c0], R5 ;  /* 0x0051c00513007988 */ /* 0x000fe80008000004 */
[----:B---3--:R-:W3:Y:S04]  /*479d0*/  LDL.LU R18, [R1+0x11dc] ;  /* 0x0011dc0001127983 */ /* 0x008ee80000300800 */
[----:B------:R-:W3:Y:S04]  /*479e0*/  LDL.LU R29, [R1+0x10b8] ;  /* 0x0010b800011d7983 */ /* 0x000ee80000300800 */
[----:B------:R-:W-:Y:S04]  /*479f0*/  STS.U8 [R19+UR4+0x5180], R20 ;  /* 0x0051801413007988 */ /* 0x000fe80008000004 */
[----:B------:R0:W-:Y:S04]  /*47a00*/  STS.U8 [R19+UR4+0x6000], R26 ;  /* 0x0060001a13007988 */ /* 0x0001e80008000004 */
        /* <DEDUP_REMOVED lines=8> */
[----:B------:R0:W-:Y:S04]  /*47a90*/  STS.U8 [R19+UR4+0x6080], R28 ;  /* 0x0060801c13007988 */ /* 0x0001e80008000004 */
[----:B------:R-:W3:Y:S04]  /*47aa0*/  LDL.LU R20, [R1+0xfb8] ;  /* 0x000fb80001147983 */ /* 0x000ee80000300800 */
[----:B0-----:R-:W3:Y:S04]  /*47ab0*/  LDL.LU R28, [R1+0xfb4] ;  /* 0x000fb400011c7983 */ /* 0x001ee80000300800 */
[----:B------:R-:W-:Y:S04]  /*47ac0*/  STS.U8 [R19+UR4+0x60c0], R4 ;  /* 0x0060c00413007988 */ /* 0x000fe80008000004 */
[----:B--2---:R0:W-:Y:S04]  /*47ad0*/  STS.U8 [R19+UR4+0x6100], R24 ;  /* 0x0061001813007988 */ /* 0x0041e80008000004 */
[----:B0-----:R-:W2:Y:S04]  /*47ae0*/  LDL.LU R24, [R1+0xfb0] ;  /* 0x000fb00001187983 */ /* 0x001ea80000300800 */
[----:B------:R-:W2:Y:S04]  /*47af0*/  LDL.LU R13, [R1+0xfac] ;  /* 0x000fac00010d7983 */ /* 0x000ea80000300800 */
[----:B------:R-:W2:Y:S04]  /*47b00*/  LDL.LU R12, [R1+0xfa8] ;  /* 0x000fa800010c7983 */ /* 0x000ea80000300800 */
[----:B----4-:R0:W-:Y:S04]  /*47b10*/  STS.U8 [R19+UR4+0x6140], R3 ;  /* 0x0061400313007988 */ /* 0x0101e80008000004 */
[----:B------:R-:W4:Y:S04]  /*47b20*/  LDL.LU R4, [R1+0xfa4] ;  /* 0x000fa40001047983 */ /* 0x000f280000300800 */
[----:B------:R1:W-:Y:S04]  /*47b30*/  STS.U8 [R19+UR4+0x6180], R16 ;  /* 0x0061801013007988 */ /* 0x0003e80008000004 */
[----:B0-----:R-:W4:Y:S04]  /*47b40*/  LDL.LU R3, [R1+0xfa0] ;  /* 0x000fa00001037983 */ /* 0x001f280000300800 */
[----:B------:R-:W4:Y:S04]  /*47b50*/  LDL.LU R11, [R1+0xf9c] ;  /* 0x000f9c00010b7983 */ /* 0x000f280000300800 */
[----:B------:R-:W4:Y:S04]  /*47b60*/  LDL.LU R10, [R1+0xea4] ;  /* 0x000ea400010a7983 */ /* 0x000f280000300800 */
[----:B------:R-:W4:Y:S04]  /*47b70*/  LDL.LU R9, [R1+0xea0] ;  /* 0x000ea00001097983 */ /* 0x000f280000300800 */
[----:B------:R-:W4:Y:S04]  /*47b80*/  LDL.LU R8, [R1+0xe9c] ;  /* 0x000e9c0001087983 */ /* 0x000f280000300800 */
[----:B------:R-:W4:Y:S04]  /*47b90*/  LDL.LU R7, [R1+0xe98] ;  /* 0x000e980001077983 */ /* 0x000f280000300800 */
[----:B------:R-:W4:Y:S04]  /*47ba0*/  LDL.LU R6, [R1+0xe94] ;  /* 0x000e940001067983 */ /* 0x000f280000300800 */
[----:B------:R-:W4:Y:S04]  /*47bb0*/  LDL.LU R5, [R1+0xe90] ;  /* 0x000e900001057983 */ /* 0x000f280000300800 */
[----:B-1----:R-:W4:Y:S04]  /*47bc0*/  LDL.LU R16, [R1+0xe8c] ;  /* 0x000e8c0001107983 */ /* 0x002f280000300800 */
[----:B---3--:R0:W-:Y:S04]  /*47bd0*/  STS.U8 [R19+UR4+0x61c0], R18 ;  /* 0x0061c01213007988 */ /* 0x0081e80008000004 */
[----:B------:R-:W-:Y:S04]  /*47be0*/  STS.U8 [R19+UR4+0x7040], R29 ;  /* 0x0070401d13007988 */ /* 0x000fe80008000004 */
[----:B------:R1:W-:Y:S04]  /*47bf0*/  STS.U8 [R19+UR4+0x7000], R26 ;  /* 0x0070001a13007988 */ /* 0x0003e80008000004 */
[----:B------:R-:W-:Y:S04]  /*47c00*/  STS.U8 [R19+UR4+0x70c0], R27 ;  /* 0x0070c01b13007988 */ /* 0x000fe80008000004 */
[----:B------:R-:W-:Y:S04]  /*47c10*/  STS.U8 [R19+UR4+0x7080], R25 ;  /* 0x0070801913007988 */ /* 0x000fe80008000004 */
[----:B------:R-:W-:Y:S04]  /*47c20*/  STS.U8 [R19+UR4+0x7140], R23 ;  /* 0x0071401713007988 */ /* 0x000fe80008000004 */
[----:B------:R-:W-:Y:S04]  /*47c30*/  STS.U8 [R19+UR4+0x7100], R21 ;  /* 0x0071001513007988 */ /* 0x000fe80008000004 */
[----:B------:R-:W-:Y:S04]  /*47c40*/  STS.U8 [R19+UR4+0x71c0], R17 ;  /* 0x0071c01113007988 */ /* 0x000fe80008000004 */
[----:B0-----:R-:W3:Y:S04]  /*47c50*/  LDL.LU R18, [R1+0xe88] ;  /* 0x000e880001127983 */ /* 0x001ee80000300800 */
[----:B-1----:R-:W3:Y:S04]  /*47c60*/  LDL.LU R26, [R1+0xd98] ;  /* 0x000d9800011a7983 */ /* 0x002ee80000300800 */
[----:B------:R0:W-:Y:S04]  /*47c70*/  STS.U8 [R19+UR4+0x7180], R22 ;  /* 0x0071801613007988 */ /* 0x0001e80008000004 */
[----:B0-----:R-:W3:Y:S04]  /*47c80*/  LDL.LU R22, [R1+0xd94] ;  /* 0x000d940001167983 */ /* 0x001ee80000300800 */
[----:B------:R0:W-:Y:S04]  /*47c90*/  STS.U8 [R19+UR4+0x8000], R20 ;  /* 0x0080001413007988 */ /* 0x0001e80008000004 */
[----:B------:R1:W-:Y:S04]  /*47ca0*/  STS.U8 [R19+UR4+0x8040], R28 ;  /* 0x0080401c13007988 */ /* 0x0003e80008000004 */
[----:B0-----:R-:W3:Y:S04]  /*47cb0*/  LDL.LU R20, [R1+0xd90] ;  /* 0x000d900001147983 */ /* 0x001ee80000300800 */
[----:B-1----:R-:W3:Y:S04]  /*47cc0*/  LDL.LU R28, [R1+0xd8c] ;  /* 0x000d8c00011c7983 */ /* 0x002ee80000300800 */
[----:B--2---:R0:W-:Y:S04]  /*47cd0*/  STS.U8 [R19+UR4+0x8080], R24 ;  /* 0x0080801813007988 */ /* 0x0041e80008000004 */
[----:B0-----:R-:W2:Y:S04]  /*47ce0*/  LDL.LU R24, [R1+0xd88] ;  /* 0x000d880001187983 */ /* 0x001ea80000300800 */
[----:B------:R-:W-:Y:S04]  /*47cf0*/  STS.U8 [R19+UR4+0x80c0], R13 ;  /* 0x0080c00d13007988 */ /* 0x000fe80008000004 */
[----:B------:R-:W-:Y:S04]  /*47d00*/  STS.U8 [R19+UR4+0x8100], R12 ;  /* 0x0081000c13007988 */ /* 0x000fe80008000004 */
[----:B----4-:R0:W-:Y:S04]  /*47d10*/  STS.U8 [R19+UR4+0x8140], R4 ;  /* 0x0081400413007988 */ /* 0x0101e80008000004 */
[----:B------:R1:W-:Y:S04]  /*47d20*/  STS.U8 [R19+UR4+0x8180], R3 ;  /* 0x0081800313007988 */ /* 0x0003e80008000004 */
[----:B------:R-:W-:Y:S04]  /*47d30*/  STS.U8 [R19+UR4+0x81c0], R11 ;  /* 0x0081c00b13007988 */ /* 0x000fe80008000004 */
[----:B------:R-:W-:Y:S04]  /*47d40*/  STS.U8 [R19+UR4+0x9040], R10 ;  /* 0x0090400a13007988 */ /* 0x000fe80008000004 */
[----:B------:R-:W-:Y:S04]  /*47d50*/  STS.U8 [R19+UR4+0x9000], R9 ;  /* 0x0090000913007988 */ /* 0x000fe80008000004 */
[----:B------:R-:W-:Y:S04]  /*47d60*/  STS.U8 [R19+UR4+0x90c0], R8 ;  /* 0x0090c00813007988 */ /* 0x000fe80008000004 */
[----:B------:R-:W-:Y:S04]  /*47d70*/  STS.U8 [R19+UR4+0x9080], R7 ;  /* 0x0090800713007988 */ /* 0x000fe80008000004 */
[----:B------:R-:W-:Y:S04]  /*47d80*/  STS.U8 [R19+UR4+0x9140], R6 ;  /* 0x0091400613007988 */ /* 0x000fe80008000004 */
[----:B------:R-:W-:Y:S04]  /*47d90*/  STS.U8 [R19+UR4+0x9100], R5 ;  /* 0x0091000513007988 */ /* 0x000fe80008000004 */
[----:B0-----:R-:W4:Y:S04]  /*47da0*/  LDL.LU R4, [R1+0xd84] ;  /* 0x000d840001047983 */ /* 0x001f280000300800 */
[----:B-1----:R-:W4:Y:S04]  /*47db0*/  LDL.LU R3, [R1+0xd80] ;  /* 0x000d800001037983 */ /* 0x002f280000300800 */
[----:B------:R0:W-:Y:S04]  /*47dc0*/  STS.U8 [R19+UR4+0x91c0], R16 ;  /* 0x0091c01013007988 */ /* 0x0001e80008000004 */
[----:B------:R-:W4:Y:S04]  /*47dd0*/  LDL.LU R29, [R1+0xd7c] ;  /* 0x000d7c00011d7983 */ /* 0x000f280000300800 */
[----:B0-----:R-:W4:Y:S04]  /*47de0*/  LDL.LU R16, [R1+0x508] ;  /* 0x0005080001107983 */ /* 0x001f280000300800 */
[----:B------:R-:W4:Y:S04]  /*47df0*/  LDL.LU R27, [R1+0x504] ;  /* 0x00050400011b7983 */ /* 0x000f280000300800 */
[----:B------:R-:W4:Y:S04]  /*47e00*/  LDL.LU R25, [R1+0x500] ;  /* 0x0005000001197983 */ /* 0x000f280000300800 */
[----:B------:R-:W4:Y:S04]  /*47e10*/  LDL.LU R23, [R1+0x4fc] ;  /* 0x0004fc0001177983 */ /* 0x000f280000300800 */
[----:B---3--:R-:W-:Y:S04]  /*47e20*/  STS.U8 [R19+UR4+0x9180], R18 ;  /* 0x0091801213007988 */ /* 0x008fe80008000004 */
[----:B------:R-:W3:Y:S04]  /*47e30*/  LDL.LU R21, [R1+0x4f8] ;  /* 0x0004f80001157983 */ /* 0x000ee80000300800 */
[----:B------:R0:W-:Y:S04]  /*47e40*/  STS.U8 [R19+UR4+0xa000], R26 ;  /* 0x00a0001a13007988 */ /* 0x0001e80008000004 */
[----:B------:R-:W3:Y:S04]  /*47e50*/  LDL.LU R17, [R1+0x4f4] ;  /* 0x0004f40001117983 */ /* 0x000ee80000300800 */
[----:B------:R1:W-:Y:S04]  /*47e60*/  STS.U8 [R19+UR4+0xa040], R22 ;  /* 0x00a0401613007988 */ /* 0x0003e80008000004 */
[----:B0-----:R-:W3:Y:S04]  /*47e70*/  LDL.LU R26, [R1+0x4f0] ;  /* 0x0004f000011a7983 */ /* 0x001ee80000300800 */
[----:B------:R-:W3:Y:S04]  /*47e80*/  LDL.LU R18, [R1+0x4ec] ;  /* 0x0004ec0001127983 */ /* 0x000ee80000300800 */
[----:B-1----:R-:W3:Y:S04]  /*47e90*/  LDL.LU R22, [R1+0x3d8] ;  /* 0x0003d80001167983 */ /* 0x002ee80000300800 */
[----:B------:R-:W-:Y:S04]  /*47ea0*/  STS.U8 [R19+UR4+0xa080], R20 ;  /* 0x00a0801413007988 */ /* 0x000fe80008000004 */
[----:B------:R0:W-:Y:S04]  /*47eb0*/  STS.U8 [R19+UR4+0xa0c0], R28 ;  /* 0x00a0c01c13007988 */ /* 0x0001e80008000004 */
[----:B0-----:R-:W3:Y:S04]  /*47ec0*/  LDL.LU R28, [R1+0x3d4] ;  /* 0x0003d400011c7983 */ /* 0x001ee80000300800 */
[----:B------:R-:W3:Y:S04]  /*47ed0*/  LDL.LU R13, [R1+0x3d0] ;  /* 0x0003d000010d7983 */ /* 0x000ee80000300800 */
[----:B------:R-:W3:Y:S04]  /*47ee0*/  LDL.LU R12, [R1+0x3cc] ;  /* 0x0003cc00010c7983 */ /* 0x000ee80000300800 */
[----:B------:R-:W3:Y:S04]  /*47ef0*/  LDL.LU R20, [R1+0x3c8] ;  /* 0x0003c80001147983 */ /* 0x000ee80000300800 */
[----:B--2---:R0:W-:Y:S04]  /*47f00*/  STS.U8 [R19+UR4+0xa100], R24 ;  /* 0x00a1001813007988 */ /* 0x0041e80008000004 */
[----:B0-----:R-:W2:Y:S04]  /*47f10*/  LDL.LU R24, [R1+0x3c4] ;  /* 0x0003c40001187983 */ /* 0x001ea80000300800 */
[----:B------:R-:W2:Y:S04]  /*47f20*/  LDL.LU R11, [R1+0x3c0] ;  /* 0x0003c000010b7983 */ /* 0x000ea80000300800 */
[----:B------:R-:W2:Y:S04]  /*47f30*/  LDL.LU R10, [R1+0x3bc] ;  /* 0x0003bc00010a7983 */ /* 0x000ea80000300800 */
[----:B----4-:R0:W-:Y:S04]  /*47f40*/  STS.U8 [R19+UR4+0xa140], R4 ;  /* 0x00a1400413007988 */ /* 0x0101e80008000004 */
[----:B------:R1:W-:Y:S04]  /*47f50*/  STS.U8 [R19+UR4+0xa180], R3 ;  /* 0x00a1800313007988 */ /* 0x0003e80008000004 */
[----:B------:R-:W4:Y:S04]  /*47f60*/  LDL.LU R9, [R1+0x298] ;  /* 0x0002980001097983 */ /* 0x000f280000300800 */
[----:B------:R-:W-:Y:S04]  /*47f70*/  STS.U8 [R19+UR4+0xa1c0], R29 ;  /* 0x00a1c01d13007988 */ /* 0x000fe80008000004 */
[----:B------:R-:W4:Y:S04]  /*47f80*/  LDL.LU R8, [R1+0x294] ;  /* 0x0002940001087983 */ /* 0x000f280000300800 */
[----:B------:R-:W4:Y:S04]  /*47f90*/  LDL.LU R7, [R1+0x290] ;  /* 0x0002900001077983 */ /* 0x000f280000300800 */
[----:B------:R-:W4:Y:S04]  /*47fa0*/  LDL.LU R6, [R1+0x28c] ;  /* 0x00028c0001067983 */ /* 0x000f280000300800 */
[----:B------:R-:W4:Y:S04]  /*47fb0*/  LDL.LU R5, [R1+0x288] ;  /* 0x0002880001057983 */ /* 0x000f280000300800 */
[----:B0-----:R-:W4:Y:S04]  /*47fc0*/  LDL.LU R4, [R1+0x284] ;  /* 0x0002840001047983 */ /* 0x001f280000300800 */
[----:B------:R0:W-:Y:S04]  /*47fd0*/  STS.U8 [R19+UR4+0xb040], R16 ;  /* 0x00b0401013007988 */ /* 0x0001e80008000004 */
[----:B------:R-:W-:Y:S04]  /*47fe0*/  STS.U8 [R19+UR4+0xb000], R27 ;  /* 0x00b0001b13007988 */ /* 0x000fe80008000004 */
[----:B------:R-:W-:Y:S04]  /*47ff0*/  STS.U8 [R19+UR4+0xb0c0], R25 ;  /* 0x00b0c01913007988 */ /* 0x000fe80008000004 */
[----:B-1----:R-:W4:Y:S04]  /*48000*/  LDL.LU R3, [R1+0x280] ;  /* 0x0002800001037983 */ /* 0x002f280000300800 */
[----:B------:R-:W-:Y:S04]  /*48010*/  STS.U8 [R19+UR4+0xb080], R23 ;  /* 0x00b0801713007988 */ /* 0x000fe80008000004 */
[----:B---3--:R-:W-:Y:S04]  /*48020*/  STS.U8 [R19+UR4+0xb140], R21 ;  /* 0x00b1401513007988 */ /* 0x008fe80008000004 */
[----:B------:R-:W-:Y:S04]  /*48030*/  STS.U8 [R19+UR4+0xb100], R17 ;  /* 0x00b1001113007988 */ /* 0x000fe80008000004 */
[----:B0-----:R-:W3:Y:S04]  /*48040*/  LDL.LU R16, [R1+0x27c] ;  /* 0x00027c0001107983 */ /* 0x001ee80000300800 */
[----:B------:R0:W-:Y:S04]  /*48050*/  STS.U8 [R19+UR4+0xb1c0], R26 ;  /* 0x00b1c01a13007988 */ /* 0x0001e80008000004 */
[----:B------:R1:W-:Y:S04]  /*48060*/  STS.U8 [R19+UR4+0xb180], R18 ;  /* 0x00b1801213007988 */ /* 0x0003e80008000004 */
[----:B------:R1:W-:Y:S04]  /*48070*/  STS.U8 [R19+UR4+0xc000], R22 ;  /* 0x00c0001613007988 */ /* 0x0003e80008000004 */
[----:B0-----:R-:W3:Y:S04]  /*48080*/  LDL.LU R26, [R1+0x198] ;  /* 0x00019800011a7983 */ /* 0x001ee80000300800 */
[----:B-1----:R-:W3:Y:S04]  /*48090*/  LDL.LU R18, [R1+0x194] ;  /* 0x0001940001127983 */ /* 0x002ee80000300800 */
[----:B------:R-:W3:Y:S04]  /*480a0*/  LDL.LU R22, [R1+0x190] ;  /* 0x0001900001167983 */ /* 0x000ee80000300800 */
[----:B------:R0:W-:Y:S04]  /*480b0*/  STS.U8 [R19+UR4+0xc040], R28 ;  /* 0x00c0401c13007988 */ /* 0x0001e80008000004 */
[----:B0-----:R-:W3:Y:S04]  /*480c0*/  LDL.LU R28, [R1+0x18c] ;  /* 0x00018c00011c7983 */ /* 0x001ee80000300800 */
[----:B------:R-:W-:Y:S04]  /*480d0*/  STS.U8 [R19+UR4+0xc080], R13 ;  /* 0x00c0800d13007988 */ /* 0x000fe80008000004 */
[----:B------:R-:W-:Y:S04]  /*480e0*/  STS.U8 [R19+UR4+0xc0c0], R12 ;  /* 0x00c0c00c13007988 */ /* 0x000fe80008000004 */
[----:B------:R0:W-:Y:S04]  /*480f0*/  STS.U8 [R19+UR4+0xc100], R20 ;  /* 0x00c1001413007988 */ /* 0x0001e80008000004 */
[----:B0-----:R-:W3:Y:S04]  /*48100*/  LDL.LU R20, [R1+0x188] ;  /* 0x0001880001147983 */ /* 0x001ee80000300800 */
[----:B--2---:R0:W-:Y:S04]  /*48110*/  STS.U8 [R19+UR4+0xc140], R24 ;  /* 0x00c1401813007988 */ /* 0x0041e80008000004 */
[----:B------:R-:W-:Y:S04]  /*48120*/  STS.U8 [R19+UR4+0xc180], R11 ;  /* 0x00c1800b13007988 */ /* 0x000fe80008000004 */
[----:B------:R1:W-:Y:S04]  /*48130*/  STS.U8 [R19+UR4+0xc1c0], R10 ;  /* 0x00c1c00a13007988 */ /* 0x0003e80008000004 */
[----:B0-----:R-:W2:Y:S04]  /*48140*/  LDL.LU R24, [R1+0x184] ;  /* 0x0001840001187983 */ /* 0x001ea80000300800 */
[----:B------:R-:W2:Y:S04]  /*48150*/  LDL.LU R29, [R1+0x180] ;  /* 0x00018000011d7983 */ /* 0x000ea80000300800 */
[----:B-1----:R-:W2:Y:S04]  /*48160*/  LDL.LU R10, [R1+0x17c] ;  /* 0x00017c00010a7983 */ /* 0x002ea80000300800 */
[----:B----4-:R-:W-:Y:S04]  /*48170*/  STS.U8 [R19+UR4+0xd040], R9 ;  /* 0x00d0400913007988 */ /* 0x010fe80008000004 */
[----:B------:R-:W-:Y:S04]  /*48180*/  STS.U8 [R19+UR4+0xd000], R8 ;  /* 0x00d0000813007988 */ /* 0x000fe80008000004 */
[----:B------:R-:W-:Y:S04]  /*48190*/  STS.U8 [R19+UR4+0xd0c0], R7 ;  /* 0x00d0c00713007988 */ /* 0x000fe80008000004 */
[----:B------:R-:W4:Y:S04]  /*481a0*/  LDL.LU R27, [R1+0x98] ;  /* 0x00009800011b7983 */ /* 0x000f280000300800 */
        /* <DEDUP_REMOVED lines=8> */
[----:B---3--:R-:W-:Y:S04]  /*48230*/  STS.U8 [R19+UR4+0xd180], R16 ;  /* 0x00d1801013007988 */ /* 0x008fe80008000004 */
[----:B------:R-:W3:Y:S04]  /*48240*/  LDL.LU R13, [R1+0x84] ;  /* 0x00008400010d7983 */ /* 0x000ee80000300800 */
[----:B------:R-:W3:Y:S04]  /*48250*/  LDL.LU R12, [R1+0x80] ;  /* 0x00008000010c7983 */ /* 0x000ee80000300800 */
[----:B------:R0:W-:Y:S04]  /*48260*/  STS.U8 [R19+UR4+0xe000], R26 ;  /* 0x00e0001a13007988 */ /* 0x0001e80008000004 */
[----:B------:R-:W-:Y:S04]  /*48270*/  STS.U8 [R19+UR4+0xe040], R18 ;  /* 0x00e0401213007988 */ /* 0x000fe80008000004 */
[----:B------:R1:W-:Y:S04]  /*48280*/  STS.U8 [R19+UR4+0xe080], R22 ;  /* 0x00e0801613007988 */ /* 0x0003e80008000004 */
[----:B0-----:R-:W3:Y:S04]  /*48290*/  LDL.LU R26, [R1+0x7c] ;  /* 0x00007c00011a7983 */ /* 0x001ee80000300800 */
[----:B-1----:R-:W3:Y:S04]  /*482a0*/  LDL.LU R22, [R1+0x17e8] ;  /* 0x0017e80001167983 */ /* 0x002ee80000300800 */
[----:B------:R-:W3:Y:S04]  /*482b0*/  LDL.LU R11, [R1+0x17e4] ;  /* 0x0017e400010b7983 */ /* 0x000ee80000300800 */
[----:B------:R-:W3:Y:S04]  /*482c0*/  LDL.LU R9, [R1+0x17e0] ;  /* 0x0017e00001097983 */ /* 0x000ee80000300800 */
[----:B------:R0:W-:Y:S04]  /*482d0*/  STS.U8 [R19+UR4+0xe0c0], R28 ;  /* 0x00e0c01c13007988 */ /* 0x0001e80008000004 */
[----:B------:R-:W3:Y:S04]  /*482e0*/  LDL.LU R18, [R1+0x17dc] ;  /* 0x0017dc0001127983 */ /* 0x000ee80000300800 */
[----:B0-----:R-:W3:Y:S04]  /*482f0*/  LDL.LU R28, [R1+0x17d8] ;  /* 0x0017d800011c7983 */ /* 0x001ee80000300800 */
[----:B------:R0:W-:Y:S04]  /*48300*/  STS.U8 [R19+UR4+0xe100], R20 ;  /* 0x00e1001413007988 */ /* 0x0001e80008000004 */
[----:B------:R-:W3:Y:S04]  /*48310*/  LDL.LU R8, [R1+0x17d4] ;  /* 0x0017d40001087983 */ /* 0x000ee80000300800 */
[----:B------:R-:W3:Y:S04]  /*48320*/  LDL.LU R7, [R1+0x17d0] ;  /* 0x0017d00001077983 */ /* 0x000ee80000300800 */
[----:B------:R-:W3:Y:S04]  /*48330*/  LDL.LU R6, [R1+0x17cc] ;  /* 0x0017cc0001067983 */ /* 0x000ee80000300800 */
[----:B------:R-:W3:Y:S04]  /*48340*/  LDL.LU R5, [R1+0x16e4] ;  /* 0x0016e40001057983 */ /* 0x000ee80000300800 */
[----:B------:R-:W3:Y:S04]  /*48350*/  LDL.LU R4, [R1+0x16e0] ;  /* 0x0016e00001047983 */ /* 0x000ee80000300800 */
[----:B------:R-:W3:Y:S04]  /*48360*/  LDL.LU R3, [R1+0x16dc] ;  /* 0x0016dc0001037983 */ /* 0x000ee80000300800 */
[----:B------:R-:W3:Y:S04]  /*48370*/  LDL.LU R16, [R1+0x16d8] ;  /* 0x0016d80001107983 */ /* 0x000ee80000300800 */
[----:B0-----:R-:W3:Y:S01]  /*48380*/  LDL.LU R20, [R1+0x16d4] ;  /* 0x0016d40001147983 */ /* 0x001ee20000300800 */
[----:B------:R-:W-:-:S03]  /*48390*/  ISETP.GE.AND P0, PT, R14, R2, PT ;  /* 0x000000020e00720c */ /* 0x000fc60003f06270 */
[----:B--2---:R0:W-:Y:S04]  /*483a0*/  STS.U8 [R19+UR4+0xe140], R24 ;  /* 0x00e1401813007988 */ /* 0x0041e80008000004 */
[----:B------:R-:W-:Y:S04]  /*483b0*/  STS.U8 [R19+UR4+0xe180], R29 ;  /* 0x00e1801d13007988 */ /* 0x000fe80008000004 */
[----:B------:R1:W-:Y:S04]  /*483c0*/  STS.U8 [R19+UR4+0xe1c0], R10 ;  /* 0x00e1c00a13007988 */ /* 0x0003e80008000004 */
[----:B0-----:R-:W2:Y:S01]  /*483d0*/  LDL.LU R24, [R1+0x16d0] ;  /* 0x0016d00001187983 */ /* 0x001ea20000300800 */
[----:B-1----:R-:W0:Y:S03]  /*483e0*/  S2R R10, SR_TID.X ;  /* 0x00000000000a7919 */ /* 0x002e260000002100 */
[----:B----4-:R-:W-:Y:S04]  /*483f0*/  STS.U8 [R19+UR4+0xf040], R27 ;  /* 0x00f0401b13007988 */ /* 0x010fe80008000004 */
[----:B------:R-:W-:Y:S04]  /*48400*/  STS.U8 [R19+UR4+0xf000], R25 ;  /* 0x00f0001913007988 */ /* 0x000fe80008000004 */
[----:B------:R-:W-:Y:S04]  /*48410*/  STS.U8 [R19+UR4+0xf0c0], R23 ;  /* 0x00f0c01713007988 */ /* 0x000fe80008000004 */
[----:B------:R-:W-:Y:S04]  /*48420*/  STS.U8 [R19+UR4+0xf080], R21 ;  /* 0x00f0801513007988 */ /* 0x000fe80008000004 */
[----:B------:R-:W-:Y:S04]  /*48430*/  STS.U8 [R19+UR4+0xf140], R17 ;  /* 0x00f1401113007988 */ /* 0x000fe80008000004 */
[----:B---3--:R-:W-:Y:S04]  /*48440*/  STS.U8 [R19+UR4+0xf100], R13 ;  /* 0x00f1000d13007988 */ /* 0x008fe80008000004 */
[----:B------:R-:W-:Y:S01]  /*48450*/  STS.U8 [R19+UR4+0xf1c0], R12 ;  /* 0x00f1c00c13007988 */ /* 0x000fe20008000004 */
[----:B0-----:R-:W-:-:S03]  /*48460*/  LOP3.LUT R10, R10, 0x3f, RZ, 0xc0, !PT ;  /* 0x0000003f0a0a7812 */ /* 0x001fc600078ec0ff */
[----:B------:R0:W-:Y:S01]  /*48470*/  STS.U8 [R19+UR4+0xf180], R26 ;  /* 0x00f1801a13007988 */ /* 0x0001e20008000004 */
[----:B------:R-:W-:-:S03]  /*48480*/  LOP3.LUT R2, R10, 0x8, RZ, 0x3c, !PT ;  /* 0x000000080a027812 */ /* 0x000fc600078e3cff */
[----:B0-----:R-:W3:Y:S04]  /*48490*/  LDL.LU R26, [R1+0x16cc] ;  /* 0x0016cc00011a7983 */ /* 0x001ee80000300800 */
[----:B------:R-:W-:Y:S04]  /*484a0*/  STL [R1+0x4108], R19 ;  /* 0x0041081301007387 */ /* 0x000fe80000100800 */
[----:B------:R0:W-:Y:S04]  /*484b0*/  STS.U8 [R2+UR4+0x200], R22 ;  /* 0x0002001602007988 */ /* 0x0001e80008000004 */
[----:B------:R-:W-:Y:S04]  /*484c0*/  STS.U8 [R2+UR4+0x240], R11 ;  /* 0x0002400b02007988 */ /* 0x000fe80008000004 */
[----:B0-----:R-:W4:Y:S04]  /*484d0*/  LDL.LU R22, [R1+0x16c8] ;  /* 0x0016c80001167983 */ /* 0x001f280000300800 */
[----:B------:R-:W-:Y:S04]  /*484e0*/  STS.U8 [R2+UR4+0x280], R9 ;  /* 0x0002800902007988 */ /* 0x000fe80008000004 */
[----:B------:R0:W-:Y:S04]  /*484f0*/  STS.U8 [R2+UR4+0x2c0], R18 ;  /* 0x0002c01202007988 */ /* 0x0001e80008000004 */
[----:B------:R1:W-:Y:S04]  /*48500*/  STS.U8 [R2+UR4+0x300], R28 ;  /* 0x0003001c02007988 */ /* 0x0003e80008000004 */
[----:B0-----:R-:W4:Y:S04]  /*48510*/  LDL.LU R18, [R1+0x15e4] ;  /* 0x0015e40001127983 */ /* 0x001f280000300800 */
[----:B-1----:R-:W4:Y:S04]  /*48520*/  LDL.LU R28, [R1+0x15e0] ;  /* 0x0015e000011c7983 */ /* 0x002f280000300800 */
[----:B------:R-:W4:Y:S04]  /*48530*/  LDL.LU R19, [R1+0x15dc] ;  /* 0x0015dc0001137983 */ /* 0x000f280000300800 */
[----:B------:R-:W4:Y:S04]  /*48540*/  LDL.LU R0, [R1+0x15d8] ;  /* 0x0015d80001007983 */ /* 0x000f280000300800 */
        /* <DEDUP_REMOVED lines=17> */
[----:B------:R-:W4:Y:S04]  /*48660*/  LDL.LU R12, [R1+0x14cc] ;  /* 0x0014cc00010c7983 */ /* 0x000f280000300800 */
[----:B--2---:R0:W-:Y:S04]  /*48670*/  STS.U8 [R2+UR4+0x1300], R24 ;  /* 0x0013001802007988 */ /* 0x0041e80008000004 */
[----:B0-----:R-:W2:Y:S04]  /*48680*/  LDL.LU R24, [R1+0x14c8] ;  /* 0x0014c80001187983 */ /* 0x001ea80000300800 */
[----:B---3--:R0:W-:Y:S04]  /*48690*/  STS.U8 [R2+UR4+0x13c0], R26 ;  /* 0x0013c01a02007988 */ /* 0x0081e80008000004 */
[----:B0-----:R-:W3:Y:S04]  /*486a0*/  LDL.LU R26, [R1+0x14c4] ;  /* 0x0014c400011a7983 */ /* 0x001ee80000300800 */
[----:B------:R-:W3:Y:S04]  /*486b0*/  LDL.LU R11, [R1+0x13e0] ;  /* 0x0013e000010b7983 */ /* 0x000ee80000300800 */
[----:B------:R-:W3:Y:S04]  /*486c0*/  LDL.LU R9, [R1+0x13dc] ;  /* 0x0013dc0001097983 */ /* 0x000ee80000300800 */
[----:B----4-:R0:W-:Y:S04]  /*486d0*/  STS.U8 [R2+UR4+0x1380], R22 ;  /* 0x0013801602007988 */ /* 0x0101e80008000004 */
[----:B------:R-:W4:Y:S04]  /*486e0*/  LDL.LU R20, [R1+0x13d8] ;  /* 0x0013d80001147983 */ /* 0x000f280000300800 */
[----:B0-----:R-:W4:Y:S04]  /*486f0*/  LDL.LU R22, [R1+0x13d4] ;  /* 0x0013d40001167983 */ /* 0x001f280000300800 */
[----:B------:R-:W4:Y:S04]  /*48700*/  LDL.LU R8, [R1+0x13d0] ;  /* 0x0013d00001087983 */ /* 0x000f280000300800 */
[----:B------:R-:W4:Y:S04]  /*48710*/  LDL.LU R7, [R1+0x13cc] ;  /* 0x0013cc0001077983 */ /* 0x000f280000300800 */
[----:B------:R-:W4:Y:S04]  /*48720*/  LDL.LU R6, [R1+0x13c8] ;  /* 0x0013c80001067983 */ /* 0x000f280000300800 */
[----:B------:R-:W4:Y:S04]  /*48730*/  LDL.LU R5, [R1+0x13c4] ;  /* 0x0013c40001057983 */ /* 0x000f280000300800 */
[----:B------:R-:W4:Y:S04]  /*48740*/  LDL.LU R4, [R1+0x12e0] ;  /* 0x0012e00001047983 */ /* 0x000f280000300800 */
[----:B------:R-:W4:Y:S04]  /*48750*/  LDL.LU R3, [R1+0x12dc] ;  /* 0x0012dc0001037983 */ /* 0x000f280000300800 */
[----:B------:R0:W-:Y:S04]  /*48760*/  STS.U8 [R2+UR4+0x2200], R18 ;  /* 0x0022001202007988 */ /* 0x0001e80008000004 */
[----:B------:R-:W4:Y:S04]  /*48770*/  LDL.LU R16, [R1+0x12d8] ;  /* 0x0012d80001107983 */ /* 0x000f280000300800 */
[----:B------:R1:W-:Y:S04]  /*48780*/  STS.U8 [R2+UR4+0x2240], R28 ;  /* 0x0022401c02007988 */ /* 0x0003e80008000004 */
[----:B0-----:R-:W4:Y:S04]  /*48790*/  LDL.LU R18, [R1+0x12d4] ;  /* 0x0012d40001127983 */ /* 0x001f280000300800 */
[----:B-1----:R-:W4:Y:S04]  /*487a0*/  LDL.LU R28, [R1+0x12d0] ;  /* 0x0012d000011c7983 */ /* 0x002f280000300800 */
[----:B------:R-:W-:Y:S04]  /*487b0*/  STS.U8 [R2+UR4+0x2280], R19 ;  /* 0x0022801302007988 */ /* 0x000fe80008000004 */
        /* <DEDUP_REMOVED lines=11> */
[----:B--2---:R0:W-:Y:S04]  /*48870*/  STS.U8 [R2+UR4+0x33c0], R24 ;  /* 0x0033c01802007988 */ /* 0x0041e80008000004 */
[----:B0-----:R-:W2:Y:S04]  /*48880*/  LDL.LU R24, [R1+0x12cc] ;  /* 0x0012cc0001187983 */ /* 0x001ea80000300800 */
[----:B---3--:R0:W-:Y:S04]  /*48890*/  STS.U8 [R2+UR4+0x3380], R26 ;  /* 0x0033801a02007988 */ /* 0x0081e80008000004 */
[----:B------:R-:W-:Y:S04]  /*488a0*/  STS.U8 [R2+UR4+0x4200], R11 ;  /* 0x0042000b02007988 */ /* 0x000fe80008000004 */
[----:B------:R-:W-:Y:S04]  /*488b0*/  STS.U8 [R2+UR4+0x4240], R9 ;  /* 0x0042400902007988 */ /* 0x000fe80008000004 */
[----:B----4-:R1:W-:Y:S04]  /*488c0*/  STS.U8 [R2+UR4+0x4280], R20 ;  /* 0x0042801402007988 */ /* 0x0103e80008000004 */
[----:B0-----:R-:W3:Y:S04]  /*488d0*/  LDL.LU R26, [R1+0x12c8] ;  /* 0x0012c800011a7983 */ /* 0x001ee80000300800 */
[----:B------:R0:W-:Y:S04]  /*488e0*/  STS.U8 [R2+UR4+0x42c0], R22 ;  /* 0x0042c01602007988 */ /* 0x0001e80008000004 */
[----:B-1----:R-:W4:Y:S04]  /*488f0*/  LDL.LU R20, [R1+0x12c4] ;  /* 0x0012c40001147983 */ /* 0x002f280000300800 */
[----:B------:R-:W-:Y:S04]  /*48900*/  STS.U8 [R2+UR4+0x4300], R8 ;  /* 0x0043000802007988 */ /* 0x000fe80008000004 */
[----:B------:R-:W-:Y:S04]  /*48910*/  STS.U8 [R2+UR4+0x4340], R7 ;  /* 0x0043400702007988 */ /* 0x000fe80008000004 */
[----:B0-----:R-:W4:Y:S04]  /*48920*/  LDL.LU R22, [R1+0x11d8] ;  /* 0x0011d80001167983 */ /* 0x001f280000300800 */
[----:B------:R-:W4:Y:S04]  /*48930*/  LDL.LU R19, [R1+0x11d4] ;  /* 0x0011d40001137983 */ /* 0x000f280000300800 */
[----:B------:R-:W4:Y:S04]  /*48940*/  LDL.LU R0, [R1+0x11d0] ;  /* 0x0011d00001007983 */ /* 0x000f280000300800 */
        /* <DEDUP_REMOVED lines=15> */
[----:B------:R0:W-:Y:S04]  /*48a40*/  STS.U8 [R2+UR4+0x5340], R28 ;  /* 0x0053401c02007988 */ /* 0x0001e80008000004 */
[----:B------:R-:W4:Y:S04]  /*48a50*/  LDL.LU R12, [R1+0x1088] ;  /* 0x00108800010c7983 */ /* 0x000f280000300800 */
[----:B0-----:R-:W4:Y:S04]  /*48a60*/  LDL.LU R28, [R1+0x1084] ;  /* 0x00108400011c7983 */ /* 0x001f280000300800 */
[----:B--2---:R0:W-:Y:S04]  /*48a70*/  STS.U8 [R2+UR4+0x5300], R24 ;  /* 0x0053001802007988 */ /* 0x0041e80008000004 */
[----:B0-----:R-:W2:Y:S04]  /*48a80*/  LDL.LU R24, [R1+0x1080] ;  /* 0x0010800001187983 */ /* 0x001ea80000300800 */
[----:B------:R-:W2:Y:S04]  /*48a90*/  LDL.LU R11, [R1+0x107c] ;  /* 0x00107c00010b7983 */ /* 0x000ea80000300800 */
[----:B------:R-:W2:Y:S04]  /*48aa0*/  LDL.LU R9, [R1+0xf98] ;  /* 0x000f980001097983 */ /* 0x000ea80000300800 */
[----:B------:R-:W2:Y:S04]  /*48ab0*/  LDL.LU R18, [R1+0xf94] ;  /* 0x000f940001127983 */ /* 0x000ea80000300800 */
[----:B---3--:R0:W-:Y:S04]  /*48ac0*/  STS.U8 [R2+UR4+0x53c0], R26 ;  /* 0x0053c01a02007988 */ /* 0x0081e80008000004 */
[----:B----4-:R1:W-:Y:S04]  /*48ad0*/  STS.U8 [R2+UR4+0x5380], R20 ;  /* 0x0053801402007988 */ /* 0x0103e80008000004 */
[----:B0-----:R-:W3:Y:S04]  /*48ae0*/  LDL.LU R26, [R1+0xf90] ;  /* 0x000f9000011a7983 */ /* 0x001ee80000300800 */
[----:B------:R0:W-:Y:S04]  /*48af0*/  STS.U8 [R2+UR4+0x6200], R22 ;  /* 0x0062001602007988 */ /* 0x0001e80008000004 */
[----:B------:R-:W-:Y:S04]  /*48b00*/  STS.U8 [R2+UR4+0x6240], R19 ;  /* 0x0062401302007988 */ /* 0x000fe80008000004 */
[----:B------:R-:W-:Y:S04]  /*48b10*/  STS.U8 [R2+UR4+0x6280], R0 ;  /* 0x0062800002007988 */ /* 0x000fe80008000004 */
        /* <DEDUP_REMOVED lines=16> */
[----:B-1----:R-:W4:Y:S04]  /*48c20*/  LDL.LU R20, [R1+0xe7c] ;  /* 0x000e7c0001147983 */ /* 0x002f280000300800 */
[----:B------:R-:W-:Y:S04]  /*48c30*/  STS.U8 [R2+UR4+0x7340], R12 ;  /* 0x0073400c02007988 */ /* 0x000fe80008000004 */
[----:B0-----:R-:W4:Y:S04]  /*48c40*/  LDL.LU R22, [R1+0xe78] ;  /* 0x000e780001167983 */ /* 0x001f280000300800 */
[----:B------:R0:W-:Y:S04]  /*48c50*/  STS.U8 [R2+UR4+0x7300], R28 ;  /* 0x0073001c02007988 */ /* 0x0001e80008000004 */
[----:B0-----:R-:W4:Y:S04]  /*48c60*/  LDL.LU R28, [R1+0xe74] ;  /* 0x000e7400011c7983 */ /* 0x001f280000300800 */
[----:B--2---:R0:W-:Y:S04]  /*48c70*/  STS.U8 [R2+UR4+0x73c0], R24 ;  /* 0x0073c01802007988 */ /* 0x0041e80008000004 */
[----:B------:R-:W-:Y:S04]  /*48c80*/  STS.U8 [R2+UR4+0x7380], R11 ;  /* 0x0073800b02007988 */ /* 0x000fe80008000004 */
[----:B0-----:R-:W2:Y:S04]  /*48c90*/  LDL.LU R24, [R1+0xe70] ;  /* 0x000e700001187983 */ /* 0x001ea80000300800 */
[----:B------:R-:W-:Y:S04]  /*48ca0*/  STS.U8 [R2+UR4+0x8200], R9 ;  /* 0x0082000902007988 */ /* 0x000fe80008000004 */
[----:B------:R0:W-:Y:S04]  /*48cb0*/  STS.U8 [R2+UR4+0x8240], R18 ;  /* 0x0082401202007988 */ /* 0x0001e80008000004 */
[----:B0-----:R-:W2:Y:S04]  /*48cc0*/  LDL.LU R18, [R1+0xe6c] ;  /* 0x000e6c0001127983 */ /* 0x001ea80000300800 */
[----:B---3--:R0:W-:Y:S04]  /*48cd0*/  STS.U8 [R2+UR4+0x8280], R26 ;  /* 0x0082801a02007988 */ /* 0x0081e80008000004 */
[----:B----4-:R-:W-:Y:S04]  /*48ce0*/  STS.U8 [R2+UR4+0x82c0], R8 ;  /* 0x0082c00802007988 */ /* 0x010fe80008000004 */
[----:B0-----:R-:W3:Y:S04]  /*48cf0*/  LDL.LU R26, [R1+0xe68] ;  /* 0x000e6800011a7983 */ /* 0x001ee80000300800 */
        /* <DEDUP_REMOVED lines=18> */
[----:B------:R-:W-:Y:S04]  /*48e20*/  STS.U8 [R2+UR4+0x9280], R22 ;  /* 0x0092801602007988 */ /* 0x000fe80008000004 */
[----:B------:R-:W4:Y:S04]  /*48e30*/  LDL.LU R12, [R1+0x4dc] ;  /* 0x0004dc00010c7983 */ /* 0x000f280000300800 */
[----:B0-----:R-:W4:Y:S04]  /*48e40*/  LDL.LU R20, [R1+0x4d8] ;  /* 0x0004d80001147983 */ /* 0x001f280000300800 */
[----:B------:R0:W-:Y:S04]  /*48e50*/  STS.U8 [R2+UR4+0x9340], R28 ;  /* 0x0093401c02007988 */ /* 0x0001e80008000004 */
[----:B0-----:R-:W4:Y:S04]  /*48e60*/  LDL.LU R28, [R1+0x4d4] ;  /* 0x0004d400011c7983 */ /* 0x001f280000300800 */
[----:B------:R-:W4:Y:S04]  /*48e70*/  LDL.LU R11, [R1+0x4d0] ;  /* 0x0004d000010b7983 */ /* 0x000f280000300800 */
[----:B------:R-:W4:Y:S04]  /*48e80*/  LDL.LU R9, [R1+0x4cc] ;  /* 0x0004cc0001097983 */ /* 0x000f280000300800 */
[----:B------:R-:W4:Y:S04]  /*48e90*/  LDL.LU R22, [R1+0x3b8] ;  /* 0x0003b80001167983 */ /* 0x000f280000300800 */
[----:B--2---:R0:W-:Y:S04]  /*48ea0*/  STS.U8 [R2+UR4+0x9300], R24 ;  /* 0x0093001802007988 */ /* 0x0041e80008000004 */
[----:B0-----:R-:W2:Y:S04]  /*48eb0*/  LDL.LU R24, [R1+0x3b4] ;  /* 0x0003b40001187983 */ /* 0x001ea80000300800 */
[----:B------:R-:W2:Y:S04]  /*48ec0*/  LDL.LU R8, [R1+0x3b0] ;  /* 0x0003b00001087983 */ /* 0x000ea80000300800 */
[----:B------:R-:W2:Y:S04]  /*48ed0*/  LDL.LU R7, [R1+0x39c] ;  /* 0x00039c0001077983 */ /* 0x000ea80000300800 */
[----:B------:R-:W2:Y:S04]  /*48ee0*/  LDL.LU R6, [R1+0x398] ;  /* 0x0003980001067983 */ /* 0x000ea80000300800 */
[----:B------:R-:W2:Y:S04]  /*48ef0*/  LDL.LU R5, [R1+0x394] ;  /* 0x0003940001057983 */ /* 0x000ea80000300800 */
[----:B------:R-:W2:Y:S04]  /*48f00*/  LDL.LU R4, [R1+0x390] ;  /* 0x0003900001047983 */ /* 0x000ea80000300800 */
[----:B------:R0:W-:Y:S04]  /*48f10*/  STS.U8 [R2+UR4+0x93c0], R18 ;  /* 0x0093c01202007988 */ /* 0x0001e80008000004 */
[----:B------:R-:W2:Y:S04]  /*48f20*/  LDL.LU R3, [R1+0x38c] ;  /* 0x00038c0001037983 */ /* 0x000ea80000300800 */
[----:B------:R-:W2:Y:S04]  /*48f30*/  LDL.LU R16, [R1+0x278] ;  /* 0x0002780001107983 */ /* 0x000ea80000300800 */
[----:B0-----:R-:W2:Y:S04]  /*48f40*/  LDL.LU R18, [R1+0x274] ;  /* 0x0002740001127983 */ /* 0x001ea80000300800 */
[----:B---3--:R0:W-:Y:S04]  /*48f50*/  STS.U8 [R2+UR4+0x9380], R26 ;  /* 0x0093801a02007988 */ /* 0x0081e80008000004 */
[----:B----4-:R-:W-:Y:S04]  /*48f60*/  STS.U8 [R2+UR4+0xa200], R19 ;  /* 0x00a2001302007988 */ /* 0x010fe80008000004 */
[----:B------:R-:W-:Y:S04]  /*48f70*/  STS.U8 [R2+UR4+0xa240], R0 ;  /* 0x00a2400002007988 */ /* 0x000fe80008000004 */
[----:B------:R-:W-:Y:S04]  /*48f80*/  STS.U8 [R2+UR4+0xa280], R14 ;  /* 0x00a2800e02007988 */ /* 0x000fe80008000004 */
[----:B------:R-:W-:Y:S04]  /*48f90*/  STS.U8 [R2+UR4+0xa2c0], R15 ;  /* 0x00a2c00f02007988 */ /* 0x000fe80008000004 */
[----:B------:R-:W-:Y:S04]  /*48fa0*/  STS.U8 [R2+UR4+0xa300], R29 ;  /* 0x00a3001d02007988 */ /* 0x000fe80008000004 */
[----:B0-----:R-:W3:Y:S04]  /*48fb0*/  LDL.LU R26, [R1+0x270] ;  /* 0x00027000011a7983 */ /* 0x001ee80000300800 */
[----:B------:R-:W-:Y:S04]  /*48fc0*/  STS.U8 [R2+UR4+0xa340], R27 ;  /* 0x00a3401b02007988 */ /* 0x000fe80008000004 */
[----:B------:R-:W-:Y:S04]  /*48fd0*/  STS.U8 [R2+UR4+0xa380], R25 ;  /* 0x00a3801902007988 */ /* 0x000fe80008000004 */
[----:B------:R-:W-:Y:S04]  /*48fe0*/  STS.U8 [R2+UR4+0xa3c0], R23 ;  /* 0x00a3c01702007988 */ /* 0x000fe80008000004 */
[----:B------:R-:W-:Y:S04]  /*48ff0*/  STS.U8 [R2+UR4+0xb240], R21 ;  /* 0x00b2401502007988 */ /* 0x000fe80008000004 */
[----:B------:R-:W-:Y:S04]  /*49000*/  STS.U8 [R2+UR4+0xb200], R17 ;  /* 0x00b2001102007988 */ /* 0x000fe80008000004 */
[----:B------:R-:W-:Y:S04]  /*49010*/  STS.U8 [R2+UR4+0xb2c0], R13 ;  /* 0x00b2c00d02007988 */ /* 0x000fe80008000004 */
[----:B------:R-:W-:Y:S04]  /*49020*/  STS.U8 [R2+UR4+0xb280], R12 ;  /* 0x00b2800c02007988 */ /* 0x000fe80008000004 */
[----:B------:R0:W-:Y:S04]  /*49030*/  STS.U8 [R2+UR4+0xb340], R20 ;  /* 0x00b3401402007988 */ /* 0x0001e80008000004 */
[----:B0-----:R-:W4:Y:S04]  /*49040*/  LDL.LU R20, [R1+0x26c] ;  /* 0x00026c0001147983 */ /* 0x001f280000300800 */
[----:B------:R0:W-:Y:S04]  /*49050*/  STS.U8 [R2+UR4+0xb300], R28 ;  /* 0x00b3001c02007988 */ /* 0x0001e80008000004 */
[----:B0-----:R-:W4:Y:S04]  /*49060*/  LDL.LU R28, [R1+0x268] ;  /* 0x00026800011c7983 */ /* 0x001f280000300800 */
[----:B------:R-:W-:Y:S04]  /*49070*/  STS.U8 [R2+UR4+0xb3c0], R11 ;  /* 0x00b3c00b02007988 */ /* 0x000fe80008000004 */
[----:B------:R-:W-:Y:S04]  /*49080*/  STS.U8 [R2+UR4+0xb380], R9 ;  /* 0x00b3800902007988 */ /* 0x000fe80008000004 */
[----:B------:R0:W-:Y:S04]  /*49090*/  STS.U8 [R2+UR4+0xc200], R22 ;  /* 0x00c2001602007988 */ /* 0x0001e80008000004 */
[----:B0-----:R-:W4:Y:S04]  /*490a0*/  LDL.LU R22, [R1+0x264] ;  /* 0x0002640001167983 */ /* 0x001f280000300800 */
[----:B--2---:R0:W-:Y:S04]  /*490b0*/  STS.U8 [R2+UR4+0xc240], R24 ;  /* 0x00c2401802007988 */ /* 0x0041e80008000004 */
[----:B------:R-:W-:Y:S04]  /*490c0*/  STS.U8 [R2+UR4+0xc280], R8 ;  /* 0x00c2800802007988 */ /* 0x000fe80008000004 */
[----:B------:R-:W-:Y:S04]  /*490d0*/  STS.U8 [R2+UR4+0xc2c0], R7 ;  /* 0x00c2c00702007988 */ /* 0x000fe80008000004 */
[----:B------:R-:W-:Y:S04]  /*490e0*/  STS.U8 [R2+UR4+0xc300], R6 ;  /* 0x00c3000602007988 */ /* 0x000fe80008000004 */
[----:B0-----:R-:W2:Y:S04]  /*490f0*/  LDL.LU R24, [R1+0x260] ;  /* 0x0002600001187983 */ /* 0x001ea80000300800 */
[----:B------:R-:W2:Y:S04]  /*49100*/  LDL.LU R19, [R1+0x25c] ;  /* 0x00025c0001137983 */ /* 0x000ea80000300800 */
[----:B------:R-:W2:Y:S04]  /*49110*/  LDL.LU R0, [R1+0x178] ;  /* 0x0001780001007983 */ /* 0x000ea80000300800 */
[----:B------:R-:W2:Y:S04]  /*49120*/  LDL.LU R14, [R1+0x174] ;  /* 0x00017400010e7983 */ /* 0x000ea80000300800 */
[----:B------:R-:W2:Y:S04]  /*49130*/  LDL.LU R15, [R1+0x170] ;  /* 0x00017000010f7983 */ /* 0x000ea80000300800 */
[----:B------:R-:W2:Y:S04]  /*49140*/  LDL.LU R29, [R1+0x16c] ;  /* 0x00016c00011d7983 */ /* 0x000ea80000300800 */
[----:B------:R-:W2:Y:S04]  /*49150*/  LDL.LU R27, [R1+0x168] ;  /* 0x00016800011b7983 */ /* 0x000ea80000300800 */
[----:B------:R-:W-:Y:S04]  /*49160*/  STS.U8 [R2+UR4+0xc340], R5 ;  /* 0x00c3400502007988 */ /* 0x000fe80008000004 */
        /* <DEDUP_REMOVED lines=9> */
[----:B------:R-:W2:Y:S04]  /*49200*/  LDL.LU R12, [R1+0x70] ;  /* 0x00007000010c7983 */ /* 0x000ea80000300800 */
[----:B---3--:R0:W-:Y:S04]  /*49210*/  STS.U8 [R2+UR4+0xd2c0], R26 ;  /* 0x00d2c01a02007988 */ /* 0x0081e80008000004 */
[----:B0-----:R-:W3:Y:S04]  /*49220*/  LDL.LU R26, [R1+0x6c] ;  /* 0x00006c00011a7983 */ /* 0x001ee80000300800 */
[----:B------:R-:W3:Y:S04]  /*49230*/  LDL.LU R11, [R1+0x68] ;  /* 0x00006800010b7983 */ /* 0x000ee80000300800 */
[----:B------:R-:W3:Y:S04]  /*49240*/  LDL.LU R9, [R1+0x64] ;  /* 0x0000640001097983 */ /* 0x000ee80000300800 */
[----:B------:R-:W3:Y:S04]  /*49250*/  LDL.LU R8, [R1+0x60] ;  /* 0x0000600001087983 */ /* 0x000ee80000300800 */
[----:B----4-:R0:W-:Y:S04]  /*49260*/  STS.U8 [R2+UR4+0xd280], R20 ;  /* 0x00d2801402007988 */ /* 0x0101e80008000004 */
[----:B0-----:R-:W4:Y:S04]  /*49270*/  LDL.LU R20, [R1+0x5c] ;  /* 0x00005c0001147983 */ /* 0x001f280000300800 */
[----:B------:R0:W-:Y:S04]  /*49280*/  STS.U8 [R2+UR4+0xd340], R28 ;  /* 0x00d3401c02007988 */ /* 0x0001e80008000004 */
[----:B0-----:R-:W4:Y:S04]  /*49290*/  LDL.LU R28, [R1+0x17c8] ;  /* 0x0017c800011c7983 */ /* 0x001f280000300800 */
[----:B------:R0:W-:Y:S04]  /*492a0*/  STS.U8 [R2+UR4+0xd300], R22 ;  /* 0x00d3001602007988 */ /* 0x0001e80008000004 */
[----:B------:R-:W4:Y:S04]  /*492b0*/  LDL.LU R7, [R1+0x17c4] ;  /* 0x0017c40001077983 */ /* 0x000f280000300800 */
[----:B------:R-:W4:Y:S04]  /*492c0*/  LDL.LU R6, [R1+0x17c0] ;  /* 0x0017c00001067983 */ /* 0x000f280000300800 */
[----:B------:R-:W4:Y:S04]  /*492d0*/  LDL.LU R5, [R1+0x17bc] ;  /* 0x0017bc0001057983 */ /* 0x000f280000300800 */
[----:B------:R-:W4:Y:S04]  /*492e0*/  LDL.LU R4, [R1+0x17b8] ;  /* 0x0017b80001047983 */ /* 0x000f280000300800 */
[----:B------:R-:W4:Y:S04]  /*492f0*/  LDL.LU R3, [R1+0x17b4] ;  /* 0x0017b40001037983 */ /* 0x000f280000300800 */
[----:B------:R-:W4:Y:S04]  /*49300*/  LDL.LU R16, [R1+0x17b0] ;  /* 0x0017b00001107983 */ /* 0x000f280000300800 */
[----:B------:R-:W4:Y:S04]  /*49310*/  LDL.LU R18, [R1+0x17ac] ;  /* 0x0017ac0001127983 */ /* 0x000f280000300800 */
[----:B0-----:R-:W4:Y:S04]  /*49320*/  LDL.LU R22, [R1+0x16c4] ;  /* 0x0016c40001167983 */ /* 0x001f280000300800 */
[----:B--2---:R0:W-:Y:S04]  /*49330*/  STS.U8 [R2+UR4+0xd3c0], R24 ;  /* 0x00d3c01802007988 */ /* 0x0041e80008000004 */
[----:B------:R-:W-:Y:S04]  /*49340*/  STS.U8 [R2+UR4+0xd380], R19 ;  /* 0x00d3801302007988 */ /* 0x000fe80008000004 */
[----:B------:R1:W-:Y:S04]  /*49350*/  STS.U8 [R2+UR4+0xe200], R0 ;  /* 0x00e2000002007988 */ /* 0x0003e80008000004 */
[----:B------:R-:W-:Y:S04]  /*49360*/  STS.U8 [R2+UR4+0xe240], R14 ;  /* 0x00e2400e02007988 */ /* 0x000fe80008000004 */
[----:B------:R-:W-:Y:S04]  /*49370*/  STS.U8 [R2+UR4+0xe280], R15 ;  /* 0x00e2800f02007988 */ /* 0x000fe80008000004 */
[----:B------:R-:W-:Y:S04]  /*49380*/  STS.U8 [R2+UR4+0xe2c0], R29 ;  /* 0x00e2c01d02007988 */ /* 0x000fe80008000004 */
[----:B------:R-:W-:Y:S04]  /*49390*/  STS.U8 [R2+UR4+0xe300], R27 ;  /* 0x00e3001b02007988 */ /* 0x000fe80008000004 */
[----:B------:R-:W-:Y:S04]  /*493a0*/  STS.U8 [R2+UR4+0xe340], R25 ;  /* 0x00e3401902007988 */ /* 0x000fe80008000004 */
[----:B------:R-:W-:Y:S04]  /*493b0*/  STS.U8 [R2+UR4+0xe380], R23 ;  /* 0x00e3801702007988 */ /* 0x000fe80008000004 */
[----:B0-----:R-:W2:Y:S04]  /*493c0*/  LDL.LU R24, [R1+0x16c0] ;  /* 0x0016c00001187983 */ /* 0x001ea80000300800 */
[----:B------:R-:W-:Y:S04]  /*493d0*/  STS.U8 [R2+UR4+0xe3c0], R21 ;  /* 0x00e3c01502007988 */ /* 0x000fe80008000004 */
[----:B------:R-:W-:Y:S04]  /*493e0*/  STS.U8 [R2+UR4+0xf240], R17 ;  /* 0x00f2401102007988 */ /* 0x000fe80008000004 */
[----:B------:R-:W-:Y:S04]  /*493f0*/  STS.U8 [R2+UR4+0xf200], R13 ;  /* 0x00f2000d02007988 */ /* 0x000fe80008000004 */
[----:B------:R-:W-:Y:S01]  /*49400*/  STS.U8 [R2+UR4+0xf2c0], R12 ;  /* 0x00f2c00c02007988 */ /* 0x000fe20008000004 */
[----:B-1----:R-:W-:-:S03]  /*49410*/  LOP3.LUT R0, R10, 0x10, RZ, 0x3c, !PT ;  /* 0x000000100a007812 */ /* 0x002fc600078e3cff */
[----:B---3--:R0:W-:Y:S04]  /*49420*/  STS.U8 [R2+UR4+0xf280], R26 ;  /* 0x00f2801a02007988 */ /* 0x0081e80008000004 */
[----:B------:R-:W-:Y:S04]  /*49430*/  STS.U8 [R2+UR4+0xf340], R11 ;  /* 0x00f3400b02007988 */ /* 0x000fe80008000004 */
[----:B0-----:R-:W3:Y:S04]  /*49440*/  LDL.LU R26, [R1+0x16bc] ;  /* 0x0016bc00011a7983 */ /* 0x001ee80000300800 */
[----:B------:R-:W-:Y:S04]  /*49450*/  STS.U8 [R2+UR4+0xf300], R9 ;  /* 0x00f3000902007988 */ /* 0x000fe80008000004 */
[----:B------:R-:W-:Y:S04]  /*49460*/  STS.U8 [R2+UR4+0xf3c0], R8 ;  /* 0x00f3c00802007988 */ /* 0x000fe80008000004 */
[----:B----4-:R0:W-:Y:S04]  /*49470*/  STS.U8 [R2+UR4+0xf380], R20 ;  /* 0x00f3801402007988 */ /* 0x0101e80008000004 */
[----:B0-----:R-:W4:Y:S04]  /*49480*/  LDL.LU R20, [R1+0x16b8] ;  /* 0x0016b80001147983 */ /* 0x001f280000300800 */
[----:B------:R0:W-:Y:S04]  /*49490*/  STS.U8 [R0+UR4+0x400], R28 ;  /* 0x0004001c00007988 */ /* 0x0001e80008000004 */
[----:B0-----:R-:W4:Y:S04]  /*494a0*/  LDL.LU R28, [R1+0x16b4] ;  /* 0x0016b400011c7983 */ /* 0x001f280000300800 */
        /* <DEDUP_REMOVED lines=21> */
[----:B------:R-:W4:Y:S04]  /*49600*/  LDL.LU R11, [R1+0x14b8] ;  /* 0x0014b800010b7983 */ /* 0x000f280000300800 */
[----:B------:R-:W4:Y:S04]  /*49610*/  LDL.LU R10, [R1+0x14b4] ;  /* 0x0014b400010a7983 */ /* 0x000f280000300800 */
        /* <DEDUP_REMOVED lines=8> */
[----:B------:R-:W3:Y:S04]  /*496a0*/  LDL.LU R5, [R1+0x13b8] ;  /* 0x0013b80001057983 */ /* 0x000ee80000300800 */
[----:B------:R-:W3:Y:S04]  /*496b0*/  LDL.LU R4, [R1+0x13b4] ;  /* 0x0013b40001047983 */ /* 0x000ee80000300800 */
[----:B------:R-:W3:Y:S04]  /*496c0*/  LDL.LU R3, [R1+0x13b0] ;  /* 0x0013b00001037983 */ /* 0x000ee80000300800 */
[----:B------:R-:W3:Y:S04]  /*496d0*/  LDL.LU R16, [R1+0x13ac] ;  /* 0x0013ac0001107983 */ /* 0x000ee80000300800 */
[----:B------:R-:W3:Y:S04]  /*496e0*/  LDL.LU R18, [R1+0x13a8] ;  /* 0x0013a80001127983 */ /* 0x000ee80000300800 */
[----:B----4-:R0:W-:Y:S04]  /*496f0*/  STS.U8 [R0+UR4+0x1480], R20 ;  /* 0x0014801400007988 */ /* 0x0101e80008000004 */
[----:B0-----:R-:W4:Y:S04]  /*49700*/  LDL.LU R20, [R1+0x13a4] ;  /* 0x0013a40001147983 */ /* 0x001f280000300800 */
[----:B------:R0:W-:Y:S04]  /*49710*/  STS.U8 [R0+UR4+0x1540], R28 ;  /* 0x0015401c00007988 */ /* 0x0001e80008000004 */
[----:B0-----:R-:W4:Y:S04]  /*49720*/  LDL.LU R28, [R1+0x12c0] ;  /* 0x0012c000011c7983 */ /* 0x001f280000300800 */
        /* <DEDUP_REMOVED lines=13> */
[----:B------:R-:W-:Y:S04]  /*49800*/  STS.U8 [R0+UR4+0x34c0], R11 ;  /* 0x0034c00b00007988 */ /* 0x000fe80008000004 */
[----:B------:R-:W-:Y:S04]  /*49810*/  STS.U8 [R0+UR4+0x3480], R10 ;  /* 0x0034800a00007988 */ /* 0x000fe80008000004 */
[----:B------:R-:W-:Y:S04]  /*49820*/  STS.U8 [R0+UR4+0x3540], R9 ;  /* 0x0035400900007988 */ /* 0x000fe80008000004 */
[----:B------:R-:W-:Y:S04]  /*49830*/  STS.U8 [R0+UR4+0x3500], R8 ;  /* 0x0035000800007988 */ /* 0x000fe80008000004 */
[----:B0-----:R-:W4:Y:S04]  /*49840*/  LDL.LU R22, [R1+0x12bc] ;  /* 0x0012bc0001167983 */ /* 0x001f280000300800 */
[----:B--2---:R0:W-:Y:S04]  /*49850*/  STS.U8 [R0+UR4+0x35c0], R24 ;  /* 0x0035c01800007988 */ /* 0x0041e80008000004 */
[----:B0-----:R-:W2:Y:S04]  /*49860*/  LDL.LU R24, [R1+0x12b8] ;  /* 0x0012b80001187983 */ /* 0x001ea80000300800 */
[----:B---3--:R0:W-:Y:S04]  /*49870*/  STS.U8 [R0+UR4+0x3580], R26 ;  /* 0x0035801a00007988 */ /* 0x0081e80008000004 */
[----:B------:R-:W-:Y:S04]  /*49880*/  STS.U8 [R0+UR4+0x4400], R7 ;  /* 0x0044000700007988 */ /* 0x000fe80008000004 */
[----:B------:R-:W-:Y:S04]  /*49890*/  STS.U8 [R0+UR4+0x4440], R6 ;  /* 0x0044400600007988 */ /* 0x000fe80008000004 */
[----:B------:R-:W-:Y:S04]  /*498a0*/  STS.U8 [R0+UR4+0x4480], R5 ;  /* 0x0044800500007988 */ /* 0x000fe80008000004 */
[----:B0-----:R-:W3:Y:S04]  /*498b0*/  LDL.LU R26, [R1+0x12b4] ;  /* 0x0012b400011a7983 */ /* 0x001ee80000300800 */
[----:B------:R-:W3:Y:S04]  /*498c0*/  LDL.LU R19, [R1+0x12b0] ;  /* 0x0012b00001137983 */ /* 0x000ee80000300800 */
[----:B------:R-:W3:Y:S04]  /*498d0*/  LDL.LU R2, [R1+0x12ac] ;  /* 0x0012ac0001027983 */ /* 0x000ee80000300800 */
[----:B------:R-:W3:Y:S04]  /*498e0*/  LDL.LU R14, [R1+0x12a4] ;  /* 0x0012a400010e7983 */ /* 0x000ee80000300800 */
[----:B------:R-:W3:Y:S04]  /*498f0*/  LDL.LU R15, [R1+0x12a0] ;  /* 0x0012a000010f7983 */ /* 0x000ee80000300800 */
[----:B------:R-:W3:Y:S04]  /*49900*/  LDL.LU R29, [R1+0x11b8] ;  /* 0x0011b800011d7983 */ /* 0x000ee80000300800 */
[----:B------:R-:W3:Y:S04]  /*49910*/  LDL.LU R27, [R1+0x11b4] ;  /* 0x0011b400011b7983 */ /* 0x000ee80000300800 */
[----:B------:R-:W-:Y:S04]  /*49920*/  STS.U8 [R0+UR4+0x44c0], R4 ;  /* 0x0044c00400007988 */ /* 0x000fe80008000004 */
[----:B------:R-:W3:Y:S04]  /*49930*/  LDL.LU R25, [R1+0x11b0] ;  /* 0x0011b00001197983 */ /* 0x000ee80000300800 */
[----:B------:R-:W-:Y:S04]  /*49940*/  STS.U8 [R0+UR4+0x4500], R3 ;  /* 0x0045000300007988 */ /* 0x000fe80008000004 */
[----:B------:R-:W3:Y:S04]  /*49950*/  LDL.LU R23, [R1+0x11ac] ;  /* 0x0011ac0001177983 */ /* 0x000ee80000300800 */
[----:B------:R-:W-:Y:S04]  /*49960*/  STS.U8 [R0+UR4+0x4540], R16 ;  /* 0x0045401000007988 */ /* 0x000fe80008000004 */
[----:B------:R-:W3:Y:S04]  /*49970*/  LDL.LU R21, [R1+0x11a8] ;  /* 0x0011a80001157983 */ /* 0x000ee80000300800 */
[----:B------:R-:W-:Y:S04]  /*49980*/  STS.U8 [R0+UR4+0x4580], R18 ;  /* 0x0045801200007988 */ /* 0x000fe80008000004 */
[----:B------:R-:W3:Y:S04]  /*49990*/  LDL.LU R17, [R1+0x11a4] ;  /* 0x0011a40001117983 */ /* 0x000ee80000300800 */
[----:B------:R-:W3:Y:S04]  /*499a0*/  LDL.LU R13, [R1+0x11a0] ;  /* 0x0011a000010d7983 */ /* 0x000ee80000300800 */
[----:B------:R-:W3:Y:S04]  /*499b0*/  LDL.LU R12, [R1+0x119c] ;  /* 0x00119c00010c7983 */ /* 0x000ee80000300800 */
[----:B----4-:R-:W-:Y:S04]  /*499c0*/  STS.U8 [R0+UR4+0x45c0], R20 ;  /* 0x0045c01400007988 */ /* 0x010fe80008000004 */
[----:B------:R0:W-:Y:S04]  /*499d0*/  STS.U8 [R0+UR4+0x5440], R28 ;  /* 0x0054401c00007988 */ /* 0x0001e80008000004 */
[----:B0-----:R-:W4:Y:S04]  /*499e0*/  LDL.LU R28, [R1+0x1078] ;  /* 0x00107800011c7983 */ /* 0x001f280000300800 */
[----:B------:R-:W4:Y:S04]  /*499f0*/  LDL.LU R11, [R1+0x1074] ;  /* 0x00107400010b7983 */ /* 0x000f280000300800 */
[----:B------:R-:W4:Y:S04]  /*49a00*/  LDL.LU R10, [R1+0x1070] ;  /* 0x00107000010a7983 */ /* 0x000f280000300800 */
[----:B------:R-:W4:Y:S04]  /*49a10*/  LDL.LU R9, [R1+0x106c] ;  /* 0x00106c0001097983 */ /* 0x000f280000300800 */
[----:B------:R-:W4:Y:S04]  /*49a20*/  LDL.LU R8, [R1+0x1068] ;  /* 0x0010680001087983 */ /* 0x000f280000300800 */
        /* <DEDUP_REMOVED lines=10> */
[----:B--2---:R0:W-:Y:S04]  /*49ad0*/  STS.U8 [R0+UR4+0x54c0], R24 ;  /* 0x0054c01800007988 */ /* 0x0041e80008000004 */
[----:B0-----:R-:W2:Y:S04]  /*49ae0*/  LDL.LU R24, [R1+0xf60] ;  /* 0x000f600001187983 */ /* 0x001ea80000300800 */
[----:B---3--:R0:W-:Y:S04]  /*49af0*/  STS.U8 [R0+UR4+0x5480], R26 ;  /* 0x0054801a00007988 */ /* 0x0081e80008000004 */
        /* <DEDUP_REMOVED lines=13> */
[----:B----4-:R0:W-:Y:S04]  /*49bd0*/  STS.U8 [R0+UR4+0x7440], R28 ;  /* 0x0074401c00007988 */ /* 0x0101e80008000004 */
[----:B0-----:R-:W4:Y:S04]  /*49be0*/  LDL.LU R28, [R1+0xe64] ;  /* 0x000e6400011c7983 */ /* 0x001f280000300800 */
[----:B------:R-:W-:Y:S04]  /*49bf0*/  STS.U8 [R0+UR4+0x7400], R11 ;  /* 0x0074000b00007988 */ /* 0x000fe80008000004 */
[----:B------:R-:W-:Y:S04]  /*49c00*/  STS.U8 [R0+UR4+0x74c0], R10 ;  /* 0x0074c00a00007988 */ /* 0x000fe80008000004 */
[----:B------:R-:W-:Y:S04]  /*49c10*/  STS.U8 [R0+UR4+0x7480], R9 ;  /* 0x0074800900007988 */ /* 0x000fe80008000004 */
[----:B------:R-:W-:Y:S04]  /*49c20*/  STS.U8 [R0+UR4+0x7540], R8 ;  /* 0x0075400800007988 */ /* 0x000fe80008000004 */
[----:B------:R0:W-:Y:S04]  /*49c30*/  STS.U8 [R0+UR4+0x7500], R20 ;  /* 0x0075001400007988 */ /* 0x0001e80008000004 */
[----:B0-----:R-:W4:Y:S04]  /*49c40*/  LDL.LU R20, [R1+0xe60] ;  /* 0x000e600001147983 */ /* 0x001f280000300800 */
[----:B------:R0:W-:Y:S04]  /*49c50*/  STS.U8 [R0+UR4+0x75c0], R22 ;  /* 0x0075c01600007988 */ /* 0x0001e80008000004 */
[----:B------:R-:W-:Y:S04]  /*49c60*/  STS.U8 [R0+UR4+0x7580], R7 ;  /* 0x0075800700007988 */ /* 0x000fe80008000004 */
        /* <DEDUP_REMOVED lines=25> */
[----:B---3--:R0:W-:Y:S04]  /*49e00*/  STS.U8 [R0+UR4+0x85c0], R26 ;  /* 0x0085c01a00007988 */ /* 0x0081e80008000004 */
[----:B0-----:R-:W3:Y:S04]  /*49e10*/  LDL.LU R26, [R1+0x4b8] ;  /* 0x0004b800011a7983 */ /* 0x001ee80000300800 */
[----:B----4-:R0:W-:Y:S04]  /*49e20*/  STS.U8 [R0+UR4+0x9440], R28 ;  /* 0x0094401c00007988 */ /* 0x0101e80008000004 */
        /* <DEDUP_REMOVED lines=8> */
[----:B------:R0:W-:Y:S04]  /*49eb0*/  STS.U8 [R0+UR4+0x9400], R20 ;  /* 0x0094001400007988 */ /* 0x0001e80008000004 */
[----:B0-----:R-:W4:Y:S04]  /*49ec0*/  LDL.LU R20, [R1+0x374] ;  /* 0x0003740001147983 */ /* 0x001f280000300800 */
        /* <DEDUP_REMOVED lines=11> */
[----:B------:R-:W-:Y:S04]  /*49f80*/  STS.U8 [R0+UR4+0xa500], R17 ;  /* 0x00a5001100007988 */ /* 0x000fe80008000004 */
[----:B------:R-:W-:Y:S04]  /*49f90*/  STS.U8 [R0+UR4+0xa540], R13 ;  /* 0x00a5400d00007988 */ /* 0x000fe80008000004 */
[----:B------:R-:W-:Y:S04]  /*49fa0*/  STS.U8 [R0+UR4+0xa580], R12 ;  /* 0x00a5800c00007988 */ /* 0x000fe80008000004 */
[----:B--2---:R0:W-:Y:S04]  /*49fb0*/  STS.U8 [R0+UR4+0xa5c0], R24 ;  /* 0x00a5c01800007988 */ /* 0x0041e80008000004 */
[----:B------:R-:W-:Y:S04]  /*49fc0*/  STS.U8 [R0+UR4+0xb440], R11 ;  /* 0x00b4400b00007988 */ /* 0x000fe80008000004 */
[----:B------:R-:W-:Y:S04]  /*49fd0*/  STS.U8 [R0+UR4+0xb400], R10 ;  /* 0x00b4000a00007988 */ /* 0x000fe80008000004 */
[----:B------:R-:W-:Y:S04]  /*49fe0*/  STS.U8 [R0+UR4+0xb4c0], R9 ;  /* 0x00b4c00900007988 */ /* 0x000fe80008000004 */
[----:B------:R-:W-:Y:S04]  /*49ff0*/  STS.U8 [R0+UR4+0xb480], R8 ;  /* 0x00b4800800007988 */ /* 0x000fe80008000004 */
[----:B0-----:R-:W2:Y:S04]  /*4a000*/  LDL.LU R24, [R1+0x36c] ;  /* 0x00036c0001187983 */ /* 0x001ea80000300800 */
[----:B---3--:R0:W-:Y:S04]  /*4a010*/  STS.U8 [R0+UR4+0xb540], R26 ;  /* 0x00b5401a00007988 */ /* 0x0081e80008000004 */
[----:B0-----:R-:W3:Y:S04]  /*4a020*/  LDL.LU R26, [R1+0x258] ;  /* 0x00025800011a7983 */ /* 0x001ee80000300800 */
[----:B----4-:R0:W-:Y:S04]  /*4a030*/  STS.U8 [R0+UR4+0xb500], R28 ;  /* 0x00b5001c00007988 */ /* 0x0101e80008000004 */
        /* <DEDUP_REMOVED lines=21> */
[----:B------:R0:W-:Y:S04]  /*4a190*/  STS.U8 [R0+UR4+0xc540], R20 ;  /* 0x00c5401400007988 */ /* 0x0001e80008000004 */
        /* <DEDUP_REMOVED lines=12> */
[----:B-1----:R-:W4:Y:S04]  /*4a260*/  LDL.LU R22, [R1+0x17a0] ;  /* 0x0017a00001167983 */ /* 0x002f280000300800 */
[----:B--2---:R0:W-:Y:S04]  /*4a270*/  STS.U8 [R0+UR4+0xc5c0], R24 ;  /* 0x00c5c01800007988 */ /* 0x0041e80008000004 */
[----:B0-----:R-:W2:Y:S04]  /*4a280*/  LDL.LU R24, [R1+0x179c] ;  /* 0x00179c0001187983 */ /* 0x001ea80000300800 */
[----:B---3--:R0:W-:Y:S04]  /*4a290*/  STS.U8 [R0+UR4+0xd440], R26 ;  /* 0x00d4401a00007988 */ /* 0x0081e80008000004 */
[----:B0-----:R-:W3:Y:S04]  /*4a2a0*/  LDL.LU R26, [R1+0x1798] ;  /* 0x00179800011a7983 */ /* 0x001ee80000300800 */
[----:B----4-:R0:W-:Y:S04]  /*4a2b0*/  STS.U8 [R0+UR4+0xd400], R28 ;  /* 0x00d4001c00007988 */ /* 0x0101e80008000004 */
        /* <DEDUP_REMOVED lines=13> */
[----:B------:R0:W-:Y:S02]  /*4a390*/  STS.U8 [R0+UR4+0xe580], R18 ;  /* 0x00e5801200007988 */ /* 0x0001e40008000004 */
[----:B0-----:R-:W0:Y:S02]  /*4a3a0*/  S2R R18, SR_TID.X ;  /* 0x0000000000127919 */ /* 0x001e240000002100 */
[----:B0-----:R-:W-:-:S04]  /*4a3b0*/  LOP3.LUT R18, R18, 0x3f, RZ, 0xc0, !PT ;  /* 0x0000003f12127812 */ /* 0x001fc800078ec0ff */
[----:B------:R-:W-:Y:S01]  /*4a3c0*/  LOP3.LUT R2, R18, 0x18, RZ, 0x3c, !PT ;  /* 0x0000001812027812 */ /* 0x000fe200078e3cff */
[----:B------:R0:W-:Y:S04]  /*4a3d0*/  STL [R1+0x41b4], R18 ;  /* 0x0041b41201007387 */ /* 0x0001e80000100800 */
[----:B0-----:R-:W2:Y:S04]  /*4a3e0*/  LDL.LU R18, [R1+0x16a0] ;  /* 0x0016a00001127983 */ /* 0x001ea80000300800 */
[----:B--2---:R0:W-:Y:S04]  /*4a3f0*/  STL [R1+0x41d0], R18 ;  /* 0x0041d01201007387 */ /* 0x0041e80000100800 */
[----:B0-----:R-:W2:Y:S04]  /*4a400*/  LDL.LU R18, [R1+0x16a4] ;  /* 0x0016a40001127983 */ /* 0x001ea80000300800 */
[----:B--2---:R0:W-:Y:S04]  /*4a410*/  STL [R1+0x41d4], R18 ;  /* 0x0041d41201007387 */ /* 0x0041e80000100800 */
[----:B0-----:R-:W2:Y:S04]  /*4a420*/  LDL.LU R18, [R1+0x1788] ;  /* 0x0017880001127983 */ /* 0x001ea80000300800 */
        /* <DEDUP_REMOVED lines=9> */
[----:B--2---:R0:W-:Y:S04]  /*4a4c0*/  STL [R1+0x41d8], R18 ;  /* 0x0041d81201007387 */ /* 0x0041e80000100800 */
[----:B0-----:R-:W2:Y:S04]  /*4a4d0*/  LDL.LU R18, [R1+0x1790] ;  /* 0x0017900001127983 */ /* 0x001ea80000300800 */
[----:B------:R-:W2:Y:S04]  /*4a4e0*/  LDL.LU R19, [R1+0x169c] ;  /* 0x00169c0001137983 */ /* 0x000ea80000300800 */
        /* <DEDUP_REMOVED lines=19> */
[----:B------:R0:W-:Y:S04]  /*4a620*/  STS.U8 [R2+UR4+0x600], R16 ;  /* 0x0006001002007988 */ /* 0x0001e80008000004 */
[----:B------:R-:W2:Y:S04]  /*4a630*/  LDL.LU R3, [R1+0x1488] ;  /* 0x0014880001037983 */ /* 0x000ea80000300800 */
[----:B------:R1:W-:Y:S04]  /*4a640*/  STS.U8 [R2+UR4+0x640], R20 ;  /* 0x0006401402007988 */ /* 0x0003e80008000004 */
[----:B------:R1:W-:Y:S04]  /*4a650*/  STS.U8 [R2+UR4+0x680], R22 ;  /* 0x0006801602007988 */ /* 0x0003e80008000004 */
[----:B------:R1:W-:Y:S04]  /*4a660*/  STS.U8 [R2+UR4+0x6c0], R24 ;  /* 0x0006c01802007988 */ /* 0x0003e80008000004 */
[----:B---3--:R3:W-:Y:S04]  /*4a670*/  STS.U8 [R2+UR4+0x700], R26 ;  /* 0x0007001a02007988 */ /* 0x0087e80008000004 */
[----:B----4-:R4:W-:Y:S04]  /*4a680*/  STS.U8 [R2+UR4+0x740], R28 ;  /* 0x0007401c02007988 */ /* 0x0109e80008000004 */
[----:B0-----:R-:W2:Y:S04]  /*4a690*/  LDL.LU R16, [R1+0x1484] ;  /* 0x0014840001107983 */ /* 0x001ea80000300800 */
[----:B-1----:R-:W2:Y:S04]  /*4a6a0*/  LDL.LU R20, [R1+0x13a0] ;  /* 0x0013a00001147983 */ /* 0x002ea80000300800 */
[----:B------:R-:W2:Y:S04]  /*4a6b0*/  LDL.LU R22, [R1+0x139c] ;  /* 0x00139c0001167983 */ /* 0x000ea80000300800 */
[----:B------:R-:W2:Y:S04]  /*4a6c0*/  LDL.LU R24, [R1+0x1398] ;  /* 0x0013980001187983 */ /* 0x000ea80000300800 */
[----:B---3--:R-:W3:Y:S04]  /*4a6d0*/  LDL.LU R26, [R1+0x1394] ;  /* 0x00139400011a7983 */ /* 0x008ee80000300800 */
[----:B----4-:R-:W4:Y:S04]  /*4a6e0*/  LDL.LU R28, [R1+0x1390] ;  /* 0x00139000011c7983 */ /* 0x010f280000300800 */
[----:B--2---:R0:W-:Y:S04]  /*4a6f0*/  STS.U8 [R2+UR4+0x780], R18 ;  /* 0x0007801202007988 */ /* 0x0041e80008000004 */
[----:B0-----:R-:W2:Y:S04]  /*4a700*/  LDL.LU R18, [R1+0x41d8] ;  /* 0x0041d80001127983 */ /* 0x001ea80000300800 */
[----:B--2---:R0:W-:Y:S04]  /*4a710*/  STS.U8 [R2+UR4+0x7c0], R18 ;  /* 0x0007c01202007988 */ /* 0x0041e80008000004 */
[----:B0-----:R-:W2:Y:S04]  /*4a720*/  LDL.LU R18, [R1+0x41d4] ;  /* 0x0041d40001127983 */ /* 0x001ea80000300800 */
[----:B--2---:R0:W-:Y:S04]  /*4a730*/  STS.U8 [R2+UR4+0x1640], R18 ;  /* 0x0016401202007988 */ /* 0x0041e80008000004 */
[----:B0-----:R-:W2:Y:S04]  /*4a740*/  LDL.LU R18, [R1+0x41d0] ;  /* 0x0041d00001127983 */ /* 0x001ea80000300800 */
[----:B--2---:R-:W-:Y:S04]  /*4a750*/  STS.U8 [R2+UR4+0x1600], R18 ;  /* 0x0016001202007988 */ /* 0x004fe80008000004 */
        /* <DEDUP_REMOVED lines=25> */
[----:B---3--:R-:W-:Y:S04]  /*4a8f0*/  STS.U8 [R2+UR4+0x46c0], R26 ;  /* 0x0046c01a02007988 */ /* 0x008fe80008000004 */
[----:B----4-:R0:W-:Y:S04]  /*4a900*/  STS.U8 [R2+UR4+0x4700], R28 ;  /* 0x0047001c02007988 */ /* 0x0101e80008000004 */
[----:B0-----:R-:W2:Y:S04]  /*4a910*/  LDL.LU R28, [R1+0x138c] ;  /* 0x00138c00011c7983 */ /* 0x001ea80000300800 */
[----:B------:R-:W3:Y:S04]  /*4a920*/  LDL.LU R18, [R1+0x129c] ;  /* 0x00129c0001127983 */ /* 0x000ee80000300800 */
[----:B---3--:R0:W-:Y:S04]  /*4a930*/  STL [R1+0x41c8], R18 ;  /* 0x0041c81201007387 */ /* 0x0081e80000100800 */
[----:B0-----:R-:W3:Y:S04]  /*4a940*/  LDL.LU R18, [R1+0x1384] ;  /* 0x0013840001127983 */ /* 0x001ee80000300800 */
[----:B---3--:R0:W-:Y:S04]  /*4a950*/  STL [R1+0x41cc], R18 ;  /* 0x0041cc1201007387 */ /* 0x0081e80000100800 */
[----:B0-----:R-:W3:Y:S04]  /*4a960*/  LDL.LU R18, [R1+0x1388] ;  /* 0x0013880001127983 */ /* 0x001ee80000300800 */
        /* <DEDUP_REMOVED lines=30> */
[----:B---3--:R0:W-:Y:S04]  /*4ab50*/  STS.U8 [R2+UR4+0x47c0], R18 ;  /* 0x0047c01202007988 */ /* 0x0081e80008000004 */
[----:B0-----:R-:W3:Y:S04]  /*4ab60*/  LDL.LU R18, [R1+0x41c8] ;  /* 0x0041c80001127983 */ /* 0x001ee80000300800 */
[----:B---3--:R-:W-:Y:S04]  /*4ab70*/  STS.U8 [R2+UR4+0x5640], R18 ;  /* 0x0056401202007988 */ /* 0x008fe80008000004 */
[----:B----4-:R-:W-:Y:S04]  /*4ab80*/  STS.U8 [R2+UR4+0x5600], R19 ;  /* 0x0056001302007988 */ /* 0x010fe80008000004 */
        /* <DEDUP_REMOVED lines=25> */
[----:B0-----:R-:W3:Y:S04]  /*4ad20*/  LDL.LU R26, [R1+0xf48] ;  /* 0x000f4800011a7983 */ /* 0x001ee80000300800 */
[----:B------:R-:W4:Y:S04]  /*4ad30*/  LDL.LU R18, [R1+0xf3c] ;  /* 0x000f3c0001127983 */ /* 0x000f280000300800 */
[----:B----4-:R0:W-:Y:S04]  /*4ad40*/  STL [R1+0x41c0], R18 ;  /* 0x0041c01201007387 */ /* 0x0101e80000100800 */
[----:B0-----:R-:W4:Y:S04]  /*4ad50*/  LDL.LU R18, [R1+0xf40] ;  /* 0x000f400001127983 */ /* 0x001f280000300800 */
[----:B--2---:R-:W-:Y:S04]  /*4ad60*/  STS.U8 [R2+UR4+0x86c0], R28 ;  /* 0x0086c01c02007988 */ /* 0x004fe80008000004 */
[----:B----4-:R0:W-:Y:S04]  /*4ad70*/  STL [R1+0x41c4], R18 ;  /* 0x0041c41201007387 */ /* 0x0101e80000100800 */
[----:B0-----:R-:W2:Y:S04]  /*4ad80*/  LDL.LU R18, [R1+0xf44] ;  /* 0x000f440001127983 */ /* 0x001ea80000300800 */
        /* <DEDUP_REMOVED lines=25> */
[----:B---3--:R0:W-:Y:S04]  /*4af20*/  STS.U8 [R2+UR4+0x8700], R26 ;  /* 0x0087001a02007988 */ /* 0x0081e80008000004 */
[----:B------:R-:W3:Y:S04]  /*4af30*/  LDL.LU R24, [R1+0x364] ;  /* 0x0003640001187983 */ /* 0x000ee80000300800 */
[----:B0-----:R-:W3:Y:S04]  /*4af40*/  LDL.LU R26, [R1+0x360] ;  /* 0x00036000011a7983 */ /* 0x001ee80000300800 */
[----:B--2---:R0:W-:Y:S04]  /*4af50*/  STS.U8 [R2+UR4+0x8740], R18 ;  /* 0x0087401202007988 */ /* 0x0041e80008000004 */
[----:B0-----:R-:W2:Y:S04]  /*4af60*/  LDL.LU R18, [R1+0x41c4] ;  /* 0x0041c40001127983 */ /* 0x001ea80000300800 */
[----:B--2---:R0:W-:Y:S04]  /*4af70*/  STS.U8 [R2+UR4+0x8780], R18 ;  /* 0x0087801202007988 */ /* 0x0041e80008000004 */
[----:B0-----:R-:W2:Y:S04]  /*4af80*/  LDL.LU R18, [R1+0x41c0] ;  /* 0x0041c00001127983 */ /* 0x001ea80000300800 */
[----:B--2---:R-:W-:Y:S04]  /*4af90*/  STS.U8 [R2+UR4+0x87c0], R18 ;  /* 0x0087c01202007988 */ /* 0x004fe80008000004 */
        /* <DEDUP_REMOVED lines=24> */
[----:B0-----:R-:W2:Y:S04]  /*4b120*/  LDL.LU R28, [R1+0x35c] ;  /* 0x00035c00011c7983 */ /* 0x001ea80000300800 */
[----:B------:R-:W4:Y:S04]  /*4b130*/  LDL.LU R18, [R1+0x350] ;  /* 0x0003500001127983 */ /* 0x000f280000300800 */
[----:B----4-:R0:W-:Y:S04]  /*4b140*/  STL [R1+0x41b8], R18 ;  /* 0x0041b81201007387 */ /* 0x0101e80000100800 */
[----:B0-----:R-:W4:Y:S04]  /*4b150*/  LDL.LU R18, [R1+0x354] ;  /* 0x0003540001127983 */ /* 0x001f280000300800 */
[----:B------:R-:W-:Y:S04]  /*4b160*/  STS.U8 [R2+UR4+0xc600], R22 ;  /* 0x00c6001602007988 */ /* 0x000fe80008000004 */
[----:B---3--:R-:W-:Y:S04]  /*4b170*/  STS.U8 [R2+UR4+0xc640], R24 ;  /* 0x00c6401802007988 */ /* 0x008fe80008000004 */
[----:B----4-:R0:W-:Y:S04]  /*4b180*/  STL [R1+0x41bc], R18 ;  /* 0x0041bc1201007387 */ /* 0x0101e80000100800 */
        /* <DEDUP_REMOVED lines=27> */
[----:B--2---:R1:W-:Y:S04]  /*4b340*/  STS.U8 [R2+UR4+0xc6c0], R28 ;  /* 0x00c6c01c02007988 */ /* 0x0043e80008000004 */
[----:B0-----:R-:W2:Y:S04]  /*4b350*/  LDL.LU R26, [R1+0x1784] ;  /* 0x00178400011a7983 */ /* 0x001ea80000300800 */
[----:B-1----:R-:W2:Y:S04]  /*4b360*/  LDL.LU R28, [R1+0x1780] ;  /* 0x00178000011c7983 */ /* 0x002ea80000300800 */
[----:B---3--:R0:W-:Y:S04]  /*4b370*/  STS.U8 [R2+UR4+0xc700], R18 ;  /* 0x00c7001202007988 */ /* 0x0081e80008000004 */
[----:B0-----:R-:W3:Y:S04]  /*4b380*/  LDL.LU R18, [R1+0x41bc] ;  /* 0x0041bc0001127983 */ /* 0x001ee80000300800 */
[----:B---3--:R0:W-:Y:S04]  /*4b390*/  STS.U8 [R2+UR4+0xc740], R18 ;  /* 0x00c7401202007988 */ /* 0x0081e80008000004 */
[----:B0-----:R-:W3:Y:S04]  /*4b3a0*/  LDL.LU R18, [R1+0x41b8] ;  /* 0x0041b80001127983 */ /* 0x001ee80000300800 */
[----:B---3--:R0:W-:Y:S04]  /*4b3b0*/  STS.U8 [R2+UR4+0xc780], R18 ;  /* 0x00c7801202007988 */ /* 0x0081e80008000004 */
[----:B----4-:R1:W-:Y:S04]  /*4b3c0*/  STS.U8 [R2+UR4+0xc7c0], R19 ;  /* 0x00c7c01302007988 */ /* 0x0103e80008000004 */
[----:B0-----:R-:W3:Y:S04]  /*4b3d0*/  LDL.LU R18, [R1+0x41b4] ;  /* 0x0041b40001127983 */ /* 0x001ee80000300800 */
[----:B-1----:R-:W4:Y:S04]  /*4b3e0*/  LDL.LU R19, [R1+0x1770] ;  /* 0x0017700001137983 */ /* 0x002f280000300800 */
[----:B----4-:R0:W-:Y:S04]  /*4b3f0*/  STL [R1+0x41a8], R19 ;  /* 0x0041a81301007387 */ /* 0x0101e80000100800 */
[----:B0-----:R-:W4:Y:S04]  /*4b400*/  LDL.LU R19, [R1+0x1774] ;  /* 0x0017740001137983 */ /* 0x001f280000300800 */
[----:B----4-:R0:W-:Y:S04]  /*4b410*/  STL [R1+0x41ac], R19 ;  /* 0x0041ac1301007387 */ /* 0x0101e80000100800 */
        /* <DEDUP_REMOVED lines=25> */
[----:B----4-:R0:W-:Y:S04]  /*4b5b0*/  STL [R1+0x41b0], R19 ;  /* 0x0041b01301007387 */ /* 0x0101e80000100800 */
        /* <DEDUP_REMOVED lines=20> */
[----:B---3--:R-:W-:-:S03]  /*4b700*/  LOP3.LUT R0, R18, 0x20, RZ, 0x3c, !PT ;  /* 0x0000002012007812 */ /* 0x008fc600078e3cff */
[----:B------:R-:W3:Y:S04]  /*4b710*/  LDL.LU R3, [R1+0x147c] ;  /* 0x00147c0001037983 */ /* 0x000ee80000300800 */
[----:B------:R-:W3:Y:S04]  /*4b720*/  LDL.LU R16, [R1+0x1478] ;  /* 0x0014780001107983 */ /* 0x000ee80000300800 */
[----:B------:R-:W3:Y:S04]  /*4b730*/  LDL.LU R18, [R1+0x1474] ;  /* 0x0014740001127983 */ /* 0x000ee80000300800 */
[----:B------:R-:W3:Y:S04]  /*4b740*/  LDL.LU R20, [R1+0x1470] ;  /* 0x0014700001147983 */ /* 0x000ee80000300800 */
[----:B------:R-:W3:Y:S04]  /*4b750*/  LDL.LU R22, [R1+0x146c] ;  /* 0x00146c0001167983 */ /* 0x000ee80000300800 */
[----:B--2---:R0:W-:Y:S04]  /*4b760*/  STS.U8 [R0+UR4+0x800], R26 ;  /* 0x0008001a00007988 */ /* 0x0041e80008000004 */
[----:B------:R-:W2:Y:S04]  /*4b770*/  LDL.LU R24, [R1+0x1468] ;  /* 0x0014680001187983 */ /* 0x000ea80000300800 */
[----:B------:R1:W-:Y:S04]  /*4b780*/  STS.U8 [R0+UR4+0x840], R28 ;  /* 0x0008401c00007988 */ /* 0x0003e80008000004 */
[----:B0-----:R-:W2:Y:S04]  /*4b790*/  LDL.LU R26, [R1+0x1464] ;  /* 0x00146400011a7983 */ /* 0x001ea80000300800 */
[----:B-1----:R-:W2:Y:S04]  /*4b7a0*/  LDL.LU R28, [R1+0x1380] ;  /* 0x00138000011c7983 */ /* 0x002ea80000300800 */
[----:B----4-:R0:W-:Y:S04]  /*4b7b0*/  STS.U8 [R0+UR4+0x880], R19 ;  /* 0x0008801300007988 */ /* 0x0101e80008000004 */
[----:B0-----:R-:W4:Y:S04]  /*4b7c0*/  LDL.LU R19, [R1+0x41b0] ;  /* 0x0041b00001137983 */ /* 0x001f280000300800 */
[----:B----4-:R0:W-:Y:S04]  /*4b7d0*/  STS.U8 [R0+UR4+0x8c0], R19 ;  /* 0x0008c01300007988 */ /* 0x0101e80008000004 */
[----:B0-----:R-:W4:Y:S04]  /*4b7e0*/  LDL.LU R19, [R1+0x41ac] ;  /* 0x0041ac0001137983 */ /* 0x001f280000300800 */
[----:B----4-:R0:W-:Y:S04]  /*4b7f0*/  STS.U8 [R0+UR4+0x900], R19 ;  /* 0x0009001300007988 */ /* 0x0101e80008000004 */
[----:B0-----:R-:W4:Y:S04]  /*4b800*/  LDL.LU R19, [R1+0x41a8] ;  /* 0x0041a80001137983 */ /* 0x001f280000300800 */
[----:B----4-:R0:W-:Y:S04]  /*4b810*/  STS.U8 [R0+UR4+0x940], R19 ;  /* 0x0009401300007988 */ /* 0x0101e80008000004 */
[----:B0-----:R-:W4:Y:S04]  /*4b820*/  LDL.LU R19, [R1+0x1370] ;  /* 0x0013700001137983 */ /* 0x001f280000300800 */
        /* <DEDUP_REMOVED lines=34> */
[----:B------:R3:W-:Y:S04]  /*4ba50*/  STS.U8 [R0+UR4+0x2940], R7 ;  /* 0x0029400700007988 */ /* 0x0007e80008000004 */
[----:B------:R2:W-:Y:S04]  /*4ba60*/  STS.U8 [R0+UR4+0x2980], R6 ;  /* 0x0029800600007988 */ /* 0x0005e80008000004 */
[----:B------:R2:W-:Y:S04]  /*4ba70*/  STS.U8 [R0+UR4+0x29c0], R5 ;  /* 0x0029c00500007988 */ /* 0x0005e80008000004 */
[----:B------:R2:W-:Y:S04]  /*4ba80*/  STS.U8 [R0+UR4+0x3840], R4 ;  /* 0x0038400400007988 */ /* 0x0005e80008000004 */
[----:B0-----:R-:W4:Y:S04]  /*4ba90*/  LDL.LU R9, [R1+0x1170] ;  /* 0x0011700001097983 */ /* 0x001f280000300800 */
[----:B-1----:R-:W4:Y:S04]  /*4baa0*/  LDL.LU R8, [R1+0x116c] ;  /* 0x00116c0001087983 */ /* 0x002f280000300800 */
[----:B---3--:R-:W3:Y:S04]  /*4bab0*/  LDL.LU R7, [R1+0x1168] ;  /* 0x0011680001077983 */ /* 0x008ee80000300800 */
[----:B--2---:R-:W2:Y:S04]  /*4bac0*/  LDL.LU R6, [R1+0x1164] ;  /* 0x0011640001067983 */ /* 0x004ea80000300800 */
[----:B------:R-:W2:Y:S04]  /*4bad0*/  LDL.LU R5, [R1+0x1160] ;  /* 0x0011600001057983 */ /* 0x000ea80000300800 */
[----:B------:R0:W-:Y:S04]  /*4bae0*/  STS.U8 [R0+UR4+0x3800], R3 ;  /* 0x0038000300007988 */ /* 0x0001e80008000004 */
[----:B------:R-:W2:Y:S04]  /*4baf0*/  LDL.LU R4, [R1+0x115c] ;  /* 0x00115c0001047983 */ /* 0x000ea80000300800 */
[----:B------:R1:W-:Y:S04]  /*4bb00*/  STS.U8 [R0+UR4+0x38c0], R16 ;  /* 0x0038c01000007988 */ /* 0x0003e80008000004 */
[----:B------:R1:W-:Y:S04]  /*4bb10*/  STS.U8 [R0+UR4+0x3880], R18 ;  /* 0x0038801200007988 */ /* 0x0003e80008000004 */
[----:B------:R1:W-:Y:S04]  /*4bb20*/  STS.U8 [R0+UR4+0x3940], R20 ;  /* 0x0039401400007988 */ /* 0x0003e80008000004 */
[----:B------:R1:W-:Y:S04]  /*4bb30*/  STS.U8 [R0+UR4+0x3900], R22 ;  /* 0x0039001600007988 */ /* 0x0003e80008000004 */
[----:B------:R1:W-:Y:S04]  /*4bb40*/  STS.U8 [R0+UR4+0x39c0], R24 ;  /* 0x0039c01800007988 */ /* 0x0003e80008000004 */
[----:B0-----:R-:W2:Y:S04]  /*4bb50*/  LDL.LU R3, [R1+0x1038] ;  /* 0x0010380001037983 */ /* 0x001ea80000300800 */
[----:B-1----:R-:W2:Y:S04]  /*4bb60*/  LDL.LU R16, [R1+0x1034] ;  /* 0x0010340001107983 */ /* 0x002ea80000300800 */
[----:B------:R-:W2:Y:S04]  /*4bb70*/  LDL.LU R18, [R1+0x1030] ;  /* 0x0010300001127983 */ /* 0x000ea80000300800 */
[----:B------:R-:W2:Y:S04]  /*4bb80*/  LDL.LU R20, [R1+0x102c] ;  /* 0x00102c0001147983 */ /* 0x000ea80000300800 */
[----:B------:R-:W2:Y:S04]  /*4bb90*/  LDL.LU R22, [R1+0x1028] ;  /* 0x0010280001167983 */ /* 0x000ea80000300800 */
[----:B------:R0:W-:Y:S04]  /*4bba0*/  STS.U8 [R0+UR4+0x3980], R26 ;  /* 0x0039801a00007988 */ /* 0x0001e80008000004 */
        /* <DEDUP_REMOVED lines=46> */
[----:B---3--:R3:W-:Y:S04]  /*4be90*/  STS.U8 [R0+UR4+0x6900], R7 ;  /* 0x0069000700007988 */ /* 0x0087e80008000004 */
[----:B--2---:R2:W-:Y:S04]  /*4bea0*/  STS.U8 [R0+UR4+0x6940], R6 ;  /* 0x0069400600007988 */ /* 0x0045e80008000004 */
        /* <DEDUP_REMOVED lines=126> */
[----:B0-----:R-:W2:Y:S04]  /*4c690*/  LDL.LU R28, [R1] ;  /* 0x00000000011c7983 */ /* 0x001ea80000300800 */
[----:B------:R-:W3:Y:S01]  /*4c6a0*/  LDL.LU R19, [R1+0x1764] ;  /* 0x0017640001137983 */ /* 0x000ee20000300800 */
[----:B------:R-:W0:Y:S02]  /*4c6b0*/  S2R R26, SR_TID.X ;  /* 0x00000000001a7919 */ /* 0x000e240000002100 */
[----:B0-----:R-:W-:Y:S01]  /*4c6c0*/  LOP3.LUT R2, R26, 0x3f, RZ, 0xc0, !PT ;  /* 0x0000003f1a027812 */ /* 0x001fe200078ec0ff */
[----:B---3--:R0:W-:Y:S04]  /*4c6d0*/  STL [R1+0x417c], R19 ;  /* 0x00417c1301007387 */ /* 0x0081e80000100800 */
[----:B------:R-:W3:Y:S04]  /*4c6e0*/  LDL.LU R0, [R1+0x1760] ;  /* 0x0017600001007983 */ /* 0x000ee80000300800 */
        /* <DEDUP_REMOVED lines=20> */
[----:B0-----:R-:W-:-:S03]  /*4c830*/  LOP3.LUT R19, R2, 0x20, RZ, 0x3c, !PT ;  /* 0x0000002002137812 */ /* 0x001fc600078e3cff */
[----:B------:R-:W4:Y:S04]  /*4c840*/  LDL.LU R18, [R1+0x1548] ;  /* 0x0015480001127983 */ /* 0x000f280000300800 */
[----:B------:R-:W4:Y:S04]  /*4c850*/  LDL.LU R20, [R1+0x1544] ;  /* 0x0015440001147983 */ /* 0x000f280000300800 */
[----:B------:R-:W4:Y:S04]  /*4c860*/  LDL.LU R22, [R1+0x1460] ;  /* 0x0014600001167983 */ /* 0x000f280000300800 */
[----:B------:R-:W4:Y:S04]  /*4c870*/  LDL.LU R24, [R1+0x145c] ;  /* 0x00145c0001187983 */ /* 0x000f280000300800 */
[----:B------:R-:W4:Y:S04]  /*4c880*/  LDL.LU R26, [R1+0x1458] ;  /* 0x00145800011a7983 */ /* 0x000f280000300800 */
[----:B--2---:R0:W-:Y:S04]  /*4c890*/  STS.U8 [R19+UR4+0xf9c0], R28 ;  /* 0x00f9c01c13007988 */ /* 0x0041e80008000004 */
[----:B0-----:R-:W2:Y:S04]  /*4c8a0*/  LDL.LU R28, [R1+0x4180] ;  /* 0x00418000011c7983 */ /* 0x001ea80000300800 */
[----:B--2---:R0:W-:Y:S04]  /*4c8b0*/  STS.U8 [R19+UR4+0xf980], R28 ;  /* 0x00f9801c13007988 */ /* 0x0041e80008000004 */
[----:B0-----:R-:W2:Y:S04]  /*4c8c0*/  LDL.LU R19, [R1+0x417c] ;  /* 0x00417c0001137983 */ /* 0x001ea80000300800 */
[----:B------:R0:W-:Y:S04]  /*4c8d0*/  STL [R1+0x409c], R28 ;  /* 0x00409c1c01007387 */ /* 0x0001e80000100800 */
[----:B0-----:R-:W3:Y:S04]  /*4c8e0*/  LDL.LU R28, [R1+0x1448] ;  /* 0x00144800011c7983 */ /* 0x001ee80000300800 */
[----:B---3--:R0:W-:Y:S04]  /*4c8f0*/  STL [R1+0x4170], R28 ;  /* 0x0041701c01007387 */ /* 0x0081e80000100800 */
[----:B0-----:R-:W3:Y:S04]  /*4c900*/  LDL.LU R28, [R1+0x144c] ;  /* 0x00144c00011c7983 */ /* 0x001ee80000300800 */
[----:B---3--:R0:W-:Y:S04]  /*4c910*/  STL [R1+0x4174], R28 ;  /* 0x0041741c01007387 */ /* 0x0081e80000100800 */
[----:B0-----:R-:W3:Y:S01]  /*4c920*/  LDL.LU R28, [R1+0x1450] ;  /* 0x00145000011c7983 */ /* 0x001ee20000300800 */
[----:B------:R-:W-:-:S05]  /*4c930*/  LOP3.LUT R2, R2, 0x28, RZ, 0x3c, !PT ;  /* 0x0000002802027812 */ /* 0x000fca00078e3cff */
[----:B--2---:R-:W-:Y:S04]  /*4c940*/  STS.U8 [R2+UR4+0xa00], R19 ;  /* 0x000a001302007988 */ /* 0x004fe80008000004 */
[----:B------:R-:W-:Y:S04]  /*4c950*/  STS.U8 [R2+UR4+0xa40], R0 ;  /* 0x000a400002007988 */ /* 0x000fe80008000004 */
        /* <DEDUP_REMOVED lines=9> */
[----:B---3--:R0:W-:Y:S04]  /*4c9f0*/  STL [R1+0x4178], R28 ;  /* 0x0041781c01007387 */ /* 0x0081e80000100800 */
[----:B0-----:R-:W2:Y:S04]  /*4ca00*/  LDL.LU R28, [R1+0x1454] ;  /* 0x00145400011c7983 */ /* 0x001ea80000300800 */
        /* <DEDUP_REMOVED lines=39> */
[----:B0-----:R-:W4:Y:S04]  /*4cc80*/  LDL.LU R20, [R1+0x1140] ;  /* 0x0011400001147983 */ /* 0x001f280000300800 */
[----:B-1----:R-:W4:Y:S04]  /*4cc90*/  LDL.LU R22, [R1+0x113c] ;  /* 0x00113c0001167983 */ /* 0x002f280000300800 */
[----:B------:R-:W4:Y:S04]  /*4cca0*/  LDL.LU R24, [R1+0x1018] ;  /* 0x0010180001187983 */ /* 0x000f280000300800 */
[----:B------:R-:W4:Y:S04]  /*4ccb0*/  LDL.LU R26, [R1+0x1014] ;  /* 0x00101400011a7983 */ /* 0x000f280000300800 */
[----:B--2---:R0:W-:Y:S04]  /*4ccc0*/  STS.U8 [R2+UR4+0x3a80], R28 ;  /* 0x003a801c02007988 */ /* 0x0041e80008000004 */
[----:B0-----:R-:W2:Y:S04]  /*4ccd0*/  LDL.LU R28, [R1+0x4178] ;  /* 0x00417800011c7983 */ /* 0x001ea80000300800 */
[----:B--2---:R0:W-:Y:S04]  /*4cce0*/  STS.U8 [R2+UR4+0x3b40], R28 ;  /* 0x003b401c02007988 */ /* 0x0041e80008000004 */
[----:B0-----:R-:W2:Y:S04]  /*4ccf0*/  LDL.LU R28, [R1+0x4174] ;  /* 0x00417400011c7983 */ /* 0x001ea80000300800 */
[----:B--2---:R0:W-:Y:S04]  /*4cd00*/  STS.U8 [R2+UR4+0x3b00], R28 ;  /* 0x003b001c02007988 */ /* 0x0041e80008000004 */
[----:B0-----:R-:W2:Y:S04]  /*4cd10*/  LDL.LU R28, [R1+0x4170] ;  /* 0x00417000011c7983 */ /* 0x001ea80000300800 */
[----:B--2---:R0:W-:Y:S04]  /*4cd20*/  STS.U8 [R2+UR4+0x3bc0], R28 ;  /* 0x003bc01c02007988 */ /* 0x0041e80008000004 */
[----:B0-----:R-:W2:Y:S04]  /*4cd30*/  LDL.LU R28, [R1+0x1004] ;  /* 0x00100400011c7983 */ /* 0x001ea80000300800 */
[----:B--2---:R0:W-:Y:S04]  /*4cd40*/  STL [R1+0x4164], R28 ;  /* 0x0041641c01007387 */ /* 0x0041e80000100800 */
[----:B0-----:R-:W2:Y:S04]  /*4cd50*/  LDL.LU R28, [R1+0x1008] ;  /* 0x00100800011c7983 */ /* 0x001ea80000300800 */
[----:B--2---:R0:W-:Y:S04]  /*4cd60*/  STL [R1+0x4168], R28 ;  /* 0x0041681c01007387 */ /* 0x0041e80000100800 */
[----:B0-----:R-:W2:Y:S04]  /*4cd70*/  LDL.LU R28, [R1+0x100c] ;  /* 0x00100c00011c7983 */ /* 0x001ea80000300800 */
        /* <DEDUP_REMOVED lines=56> */
[----:B--2---:R0:W-:Y:S04]  /*4d100*/  STS.U8 [R2+UR4+0x7ac0], R28 ;  /* 0x007ac01c02007988 */ /* 0x0041e80008000004 */
[----:B0-----:R-:W2:Y:S04]  /*4d110*/  LDL.LU R28, [R1+0x416c] ;  /* 0x00416c00011c7983 */ /* 0x001ea80000300800 */
[----:B--2---:R0:W-:Y:S04]  /*4d120*/  STS.U8 [R2+UR4+0x7a80], R28 ;  /* 0x007a801c02007988 */ /* 0x0041e80008000004 */
[----:B0-----:R-:W2:Y:S04]  /*4d130*/  LDL.LU R28, [R1+0x4168] ;  /* 0x00416800011c7983 */ /* 0x001ea80000300800 */
[----:B--2---:R0:W-:Y:S04]  /*4d140*/  STS.U8 [R2+UR4+0x7b40], R28 ;  /* 0x007b401c02007988 */ /* 0x0041e80008000004 */
[----:B0-----:R-:W2:Y:S04]  /*4d150*/  LDL.LU R28, [R1+0x4164] ;  /* 0x00416400011c7983 */ /* 0x001ea80000300800 */
[----:B--2---:R-:W-:Y:S04]  /*4d160*/  STS.U8 [R2+UR4+0x7b00], R28 ;  /* 0x007b001c02007988 */ /* 0x004fe80008000004 */
[----:B---3--:R-:W-:Y:S04]  /*4d170*/  STS.U8 [R2+UR4+0x7bc0], R19 ;  /* 0x007bc01302007988 */ /* 0x008fe80008000004 */
[----:B----4-:R0:W-:Y:S04]  /*4d180*/  STS.U8 [R2+UR4+0x7b80], R0 ;  /* 0x007b800002007988 */ /* 0x0101e80008000004 */
        /* <DEDUP_REMOVED lines=33> */
[----:B------:R0:W-:Y:S04]  /*4d3a0*/  STS.U8 [R2+UR4+0xab80], R22 ;  /* 0x00ab801602007988 */ /* 0x0001e80008000004 */
[----:B------:R-:W4:Y:S04]  /*4d3b0*/  LDL.LU R20, [R1+0x324] ;  /* 0x0003240001147983 */ /* 0x000f280000300800 */
[----:B------:R1:W-:Y:S04]  /*4d3c0*/  STS.U8 [R2+UR4+0xabc0], R24 ;  /* 0x00abc01802007988 */ /* 0x0003e80008000004 */
[----:B------:R1:W-:Y:S04]  /*4d3d0*/  STS.U8 [R2+UR4+0xba40], R26 ;  /* 0x00ba401a02007988 */ /* 0x0003e80008000004 */
[----:B0-----:R-:W4:Y:S04]  /*4d3e0*/  LDL.LU R22, [R1+0x320] ;  /* 0x0003200001167983 */ /* 0x001f280000300800 */
[----:B-1----:R-:W4:Y:S04]  /*4d3f0*/  LDL.LU R24, [R1+0x31c] ;  /* 0x00031c0001187983 */ /* 0x002f280000300800 */
        /* <DEDUP_REMOVED lines=27> */
[----:B---3--:R1:W-:Y:S04]  /*4d5b0*/  STS.U8 [R2+UR4+0xbb00], R4 ;  /* 0x00bb000402007988 */ /* 0x0083e80008000004 */
[----:B----4-:R2:W-:Y:S04]  /*4d5c0*/  STS.U8 [R2+UR4+0xbbc0], R3 ;  /* 0x00bbc00302007988 */ /* 0x0105e80008000004 */
[----:B------:R3:W-:Y:S04]  /*4d5d0*/  STS.U8 [R2+UR4+0xbb80], R16 ;  /* 0x00bb801002007988 */ /* 0x0007e80008000004 */
[----:B------:R4:W-:Y:S04]  /*4d5e0*/  STS.U8 [R2+UR4+0xca00], R18 ;  /* 0x00ca001202007988 */ /* 0x0009e80008000004 */
[----:B------:R4:W-:Y:S04]  /*4d5f0*/  STS.U8 [R2+UR4+0xca40], R20 ;  /* 0x00ca401402007988 */ /* 0x0009e80008000004 */
[----:B0-----:R-:W4:Y:S04]  /*4d600*/  LDL.LU R0, [R1+0x4154] ;  /* 0x0041540001007983 */ /* 0x001f280000300800 */
[----:B-1----:R-:W4:Y:S04]  /*4d610*/  LDL.LU R4, [R1+0x4150] ;  /* 0x0041500001047983 */ /* 0x002f280000300800 */
[----:B--2---:R-:W2:Y:S04]  /*4d620*/  LDL.LU R3, [R1+0x414c] ;  /* 0x00414c0001037983 */ /* 0x004ea80000300800 */
[----:B---3--:R-:W3:Y:S04]  /*4d630*/  LDL.LU R16, [R1+0x4148] ;  /* 0x0041480001107983 */ /* 0x008ee80000300800 */
[----:B----4-:R-:W4:Y:S04]  /*4d640*/  LDL.LU R18, [R1+0x4144] ;  /* 0x0041440001127983 */ /* 0x010f280000300800 */
[----:B------:R-:W2:Y:S04]  /*4d650*/  LDL.LU R20, [R1+0x4140] ;  /* 0x0041400001147983 */ /* 0x000ea80000300800 */
[----:B------:R0:W-:Y:S04]  /*4d660*/  STS.U8 [R2+UR4+0xca80], R22 ;  /* 0x00ca801602007988 */ /* 0x0001e80008000004 */
[----:B------:R1:W-:Y:S04]  /*4d670*/  STS.U8 [R2+UR4+0xcac0], R24 ;  /* 0x00cac01802007988 */ /* 0x0003e80008000004 */
[----:B------:R1:W-:Y:S04]  /*4d680*/  STS.U8 [R2+UR4+0xcb00], R26 ;  /* 0x00cb001a02007988 */ /* 0x0003e80008000004 */
[----:B------:R1:W-:Y:S04]  /*4d690*/  STS.U8 [R2+UR4+0xcb40], R28 ;  /* 0x00cb401c02007988 */ /* 0x0003e80008000004 */
[----:B0-----:R-:W3:Y:S04]  /*4d6a0*/  LDL.LU R22, [R1+0x413c] ;  /* 0x00413c0001167983 */ /* 0x001ee80000300800 */
[----:B-1----:R-:W4:Y:S04]  /*4d6b0*/  LDL.LU R24, [R1+0x4138] ;  /* 0x0041380001187983 */ /* 0x002f280000300800 */
[----:B------:R-:W2:Y:S04]  /*4d6c0*/  LDL.LU R26, [R1+0x4134] ;  /* 0x00413400011a7983 */ /* 0x000ea80000300800 */
[----:B------:R-:W3:Y:S04]  /*4d6d0*/  LDL.LU R28, [R1+0x1728] ;  /* 0x00172800011c7983 */ /* 0x000ee80000300800 */
        /* <DEDUP_REMOVED lines=17> */
[----:B------:R1:W-:Y:S01]  /*4d7f0*/  STS.U8 [R2+UR4+0xebc0], R5 ;  /* 0x00ebc00502007988 */ /* 0x0003e20008000004 */
[----:B------:R-:W-:-:S03]  /*4d800*/  LOP3.LUT R0, R0, 0x3f, RZ, 0xc0, !PT ;  /* 0x0000003f00007812 */ /* 0x000fc600078ec0ff */
[----:B---3--:R3:W-:Y:S04]  /*4d810*/  STL [R1+0x4130], R28 ;  /* 0x0041301c01007387 */ /* 0x0087e80000100800 */
        /* <DEDUP_REMOVED lines=20> */
[----:B--2---:R-:W-:Y:S04]  /*4d960*/  STS.U8 [R28+UR4+0xfa40], R26 ;  /* 0x00fa401a1c007988 */ /* 0x004fe80008000004 */
[----:B------:R0:W-:Y:S04]  /*4d970*/  STL [R1+0x40a0], R26 ;  /* 0x0040a01a01007387 */ /* 0x0001e80000100800 */
[----:B----4-:R-:W-:Y:S04]  /*4d980*/  STS.U8 [R28+UR4+0xfa00], R24 ;  /* 0x00fa00181c007988 */ /* 0x010fe80008000004 */
[----:B------:R-:W-:Y:S04]  /*4d990*/  STS.U8 [R28+UR4+0xfac0], R22 ;  /* 0x00fac0161c007988 */ /* 0x000fe80008000004 */
[----:B------:R-:W-:Y:S04]  /*4d9a0*/  STS.U8 [R28+UR4+0xfa80], R20 ;  /* 0x00fa80141c007988 */ /* 0x000fe80008000004 */
[----:B0-----:R-:W2:Y:S04]  /*4d9b0*/  LDL.LU R26, [R1+0x172c] ;  /* 0x00172c00011a7983 */ /* 0x001ea80000300800 */
[----:B------:R0:W-:Y:S04]  /*4d9c0*/  STL [R1+0x40a4], R24 ;  /* 0x0040a41801007387 */ /* 0x0001e80000100800 */
[----:B------:R-:W-:Y:S04]  /*4d9d0*/  STS.U8 [R28+UR4+0xfb40], R18 ;  /* 0x00fb40121c007988 */ /* 0x000fe80008000004 */
[----:B------:R-:W-:Y:S04]  /*4d9e0*/  STS.U8 [R28+UR4+0xfb00], R16 ;  /* 0x00fb00101c007988 */ /* 0x000fe80008000004 */
[----:B0-----:R-:W4:Y:S04]  /*4d9f0*/  LDL.LU R24, [R1+0x1730] ;  /* 0x0017300001187983 */ /* 0x001f280000300800 */
[----:B------:R0:W-:Y:S04]  /*4da00*/  STL [R1+0x40a8], R22 ;  /* 0x0040a81601007387 */ /* 0x0001e80000100800 */
[----:B------:R-:W-:Y:S04]  /*4da10*/  STS.U8 [R28+UR4+0xfbc0], R3 ;  /* 0x00fbc0031c007988 */ /* 0x000fe80008000004 */
[----:B------:R-:W-:Y:S04]  /*4da20*/  STS.U8 [R28+UR4+0xfb80], R4 ;  /* 0x00fb80041c007988 */ /* 0x000fe80008000004 */
[----:B0-----:R-:W3:Y:S04]  /*4da30*/  LDL.LU R22, [R1+0x1734] ;  /* 0x0017340001167983 */ /* 0x001ee80000300800 */
[----:B------:R0:W-:Y:S04]  /*4da40*/  STL [R1+0x40ac], R20 ;  /* 0x0040ac1401007387 */ /* 0x0001e80000100800 */
[----:B0-----:R-:W2:Y:S04]  /*4da50*/  LDL.LU R20, [R1+0x1738] ;  /* 0x0017380001147983 */ /* 0x001ea80000300800 */
[----:B------:R0:W-:Y:S04]  /*4da60*/  STL [R1+0x40b0], R18 ;  /* 0x0040b01201007387 */ /* 0x0001e80000100800 */
[----:B0-----:R-:W4:Y:S04]  /*4da70*/  LDL.LU R18, [R1+0x173c] ;  /* 0x00173c0001127983 */ /* 0x001f280000300800 */
[----:B------:R0:W-:Y:S04]  /*4da80*/  STL [R1+0x40b4], R16 ;  /* 0x0040b41001007387 */ /* 0x0001e80000100800 */
[----:B0-----:R-:W3:Y:S04]  /*4da90*/  LDL.LU R16, [R1+0x1740] ;  /* 0x0017400001107983 */ /* 0x001ee80000300800 */
[----:B------:R0:W-:Y:S04]  /*4daa0*/  STL [R1+0x40b8], R3 ;  /* 0x0040b80301007387 */ /* 0x0001e80000100800 */
[----:B0-----:R-:W2:Y:S04]  /*4dab0*/  LDL.LU R3, [R1+0x1744] ;  /* 0x0017440001037983 */ /* 0x001ea80000300800 */
[----:B------:R-:W4:Y:S04]  /*4dac0*/  LDL.LU R28, [R1+0x4130] ;  /* 0x00413000011c7983 */ /* 0x000f280000300800 */
[----:B------:R-:W3:Y:S04]  /*4dad0*/  LDL.LU R4, [R1+0x1428] ;  /* 0x0014280001047983 */ /* 0x000ee80000300800 */
        /* <DEDUP_REMOVED lines=218> */
[----:B0-----:R-:W3:Y:S04]  /*4e880*/  LDL.LU R7, [R1+0x40f0] ;  /* 0x0040f00001077983 */ /* 0x001ee80000300800 */
[----:B-1----:R-:W4:Y:S04]  /*4e890*/  LDL.LU R6, [R1+0x40ec] ;  /* 0x0040ec0001067983 */ /* 0x002f280000300800 */
[----:B------:R-:W2:Y:S04]  /*4e8a0*/  LDL.LU R5, [R1+0x40e8] ;  /* 0x0040e80001057983 */ /* 0x000ea80000300800 */
        /* <DEDUP_REMOVED lines=19> */
[----:B--2---:R-:W-:Y:S04]  /*4e9e0*/  STS.U8 [R0+UR4+0xfc40], R5 ;  /* 0x00fc400500007988 */ /* 0x004fe80008000004 */
[----:B----4-:R-:W-:Y:S04]  /*4e9f0*/  STS.U8 [R0+UR4+0xfc00], R6 ;  /* 0x00fc000600007988 */ /* 0x010fe80008000004 */
[----:B---3--:R-:W-:Y:S04]  /*4ea00*/  STS.U8 [R0+UR4+0xfcc0], R7 ;  /* 0x00fcc00700007988 */ /* 0x008fe80008000004 */
[----:B------:R-:W-:Y:S04]  /*4ea10*/  STS.U8 [R0+UR4+0xfc80], R8 ;  /* 0x00fc800800007988 */ /* 0x000fe80008000004 */
[----:B------:R0:W-:Y:S04]  /*4ea20*/  STS.U8 [R0+UR4+0xfd40], R9 ;  /* 0x00fd400900007988 */ /* 0x0001e80008000004 */
[----:B------:R-:W-:Y:S04]  /*4ea30*/  STL [R1+0x40bc], R6 ;  /* 0x0040bc0601007387 */ /* 0x000fe80000100800 */
[----:B------:R-:W-:Y:S04]  /*4ea40*/  STL [R1+0x40c0], R7 ;  /* 0x0040c00701007387 */ /* 0x000fe80000100800 */
[----:B------:R-:W-:Y:S04]  /*4ea50*/  STL [R1+0x40c4], R8 ;  /* 0x0040c40801007387 */ /* 0x000fe80000100800 */
[----:B------:R1:W-:Y:S01]  /*4ea60*/  STL [R1+0x40c8], R9 ;  /* 0x0040c80901007387 */ /* 0x0003e20000100800 */
[----:B0-----:R-:W-:-:S05]  /*4ea70*/  LOP3.LUT R0, R19, 0x38, RZ, 0x3c, !PT ;  /* 0x0000003813007812 */ /* 0x001fca00078e3cff */
[----:B------:R0:W-:Y:S04]  /*4ea80*/  STL [R1+0x40e4], R0 ;  /* 0x0040e40001007387 */ /* 0x0001e80000100800 */
[----:B-1----:R-:W2:Y:S04]  /*4ea90*/  LDL.LU R9, [R1+0x171c] ;  /* 0x00171c0001097983 */ /* 0x002ea80000300800 */
        /* <DEDUP_REMOVED lines=25> */
[----:B------:R-:W-:Y:S04]  /*4ec30*/  STS.U8 [R0+UR4+0xfd00], R10 ;  /* 0x00fd000a00007988 */ /* 0x000fe80008000004 */
[----:B------:R0:W-:Y:S04]  /*4ec40*/  STL [R1+0x40cc], R10 ;  /* 0x0040cc0a01007387 */ /* 0x0001e80000100800 */
[----:B------:R-:W-:Y:S04]  /*4ec50*/  STS.U8 [R0+UR4+0xfdc0], R11 ;  /* 0x00fdc00b00007988 */ /* 0x000fe80008000004 */
[----:B------:R-:W-:Y:S04]  /*4ec60*/  STS.U8 [R0+UR4+0xfd80], R12 ;  /* 0x00fd800c00007988 */ /* 0x000fe80008000004 */
[----:B0-----:R-:W2:Y:S04]  /*4ec70*/  LDL.LU R10, [R1+0x1720] ;  /* 0x00172000010a7983 */ /* 0x001ea80000300800 */
[----:B------:R0:W-:Y:S04]  /*4ec80*/  STL [R1+0x40d0], R11 ;  /* 0x0040d00b01007387 */ /* 0x0001e80000100800 */
[----:B0-----:R-:W3:Y:S04]  /*4ec90*/  LDL.LU R11, [R1+0x1724] ;  /* 0x00172400010b7983 */ /* 0x001ee80000300800 */
[----:B------:R-:W3:Y:S04]  /*4eca0*/  LDL.LU R0, [R1+0x40e4] ;  /* 0x0040e40001007983 */ /* 0x000ee80000300800 */
[----:B------:R-:W-:Y:S04]  /*4ecb0*/  STL [R1+0x40d4], R12 ;  /* 0x0040d40c01007387 */ /* 0x000fe80000100800 */
[----:B---3--:R-:W-:Y:S04]  /*4ecc0*/  STS.U8 [R0+UR4+0xe00], R11 ;  /* 0x000e000b00007988 */ /* 0x008fe80008000004 */
[----:B--2---:R-:W-:Y:S04]  /*4ecd0*/  STS.U8 [R0+UR4+0xe40], R10 ;  /* 0x000e400a00007988 */ /* 0x004fe80008000004 */
[----:B------:R-:W-:Y:S04]  /*4ece0*/  STS.U8 [R0+UR4+0xe80], R9 ;  /* 0x000e800900007988 */ /* 0x000fe80008000004 */
        /* <DEDUP_REMOVED lines=20> */
[----:B------:R1:W-:Y:S04]  /*4ee30*/  STS.U8 [R0+UR4+0x2fc0], R13 ;  /* 0x002fc00d00007988 */ /* 0x0003e80008000004 */
[----:B0-----:R-:W2:Y:S04]  /*4ee40*/  LDL.LU R17, [R1+0x1414] ;  /* 0x0014140001117983 */ /* 0x001ea80000300800 */
[----:B-1----:R-:W3:Y:S04]  /*4ee50*/  LDL.LU R13, [R1+0x1410] ;  /* 0x00141000010d7983 */ /* 0x002ee80000300800 */
[----:B------:R-:W4:Y:S04]  /*4ee60*/  LDL.LU R12, [R1+0x1408] ;  /* 0x00140800010c7983 */ /* 0x000f280000300800 */
        /* <DEDUP_REMOVED lines=30> */
[----:B------:R-:W2:Y:S04]  /*4f050*/  LDL.LU R23, [R1+0x10bc] ;  /* 0x0010bc0001177983 */ /* 0x000ea80000300800 */
[----:B---3--:R1:W-:Y:S04]  /*4f060*/  STS.U8 [R0+UR4+0x3f40], R13 ;  /* 0x003f400d00007988 */ /* 0x0083e80008000004 */
[----:B0-----:R-:W3:Y:S04]  /*4f070*/  LDL.LU R17, [R1+0xfd8] ;  /* 0x000fd80001117983 */ /* 0x001ee80000300800 */
[----:B-1----:R-:W3:Y:S04]  /*4f080*/  LDL.LU R13, [R1+0xfd4] ;  /* 0x000fd400010d7983 */ /* 0x002ee80000300800 */
        /* <DEDUP_REMOVED lines=26> */
[----:B0-----:R-:W4:Y:S04]  /*4f230*/  LDL.LU R21, [R1+0xfd0] ;  /* 0x000fd00001157983 */ /* 0x001f280000300800 */
[----:B-1----:R-:W4:Y:S04]  /*4f240*/  LDL.LU R19, [R1+0xfcc] ;  /* 0x000fcc0001137983 */ /* 0x002f280000300800 */
[----:B------:R-:W4:Y:S04]  /*4f250*/  LDL.LU R12, [R1+0xfc4] ;  /* 0x000fc400010c7983 */ /* 0x000f280000300800 */
[----:B------:R-:W-:Y:S04]  /*4f260*/  STS.U8 [R0+UR4+0x6f80], R25 ;  /* 0x006f801900007988 */ /* 0x000fe80008000004 */
[----:B--2---:R-:W-:Y:S04]  /*4f270*/  STS.U8 [R0+UR4+0x6fc0], R23 ;  /* 0x006fc01700007988 */ /* 0x004fe80008000004 */
[----:B---3--:R-:W-:Y:S04]  /*4f280*/  STS.U8 [R0+UR4+0x7e40], R17 ;  /* 0x007e401100007988 */ /* 0x008fe80008000004 */
[----:B------:R-:W-:Y:S04]  /*4f290*/  STS.U8 [R0+UR4+0x7e00], R13 ;  /* 0x007e000d00007988 */ /* 0x000fe80008000004 */
[----:B----4-:R0:W-:Y:S04]  /*4f2a0*/  STL [R1+0x40dc], R12 ;  /* 0x0040dc0c01007387 */ /* 0x0101e80000100800 */
        /* <DEDUP_REMOVED lines=88> */
[----:B--2---:R2:W-:Y:S04]  /*4f830*/  STS.U8 [R0+UR4+0xbe00], R17 ;  /* 0x00be001100007988 */ /* 0x0045e80008000004 */
[----:B---3--:R3:W-:Y:S04]  /*4f840*/  STS.U8 [R0+UR4+0xbec0], R13 ;  /* 0x00bec00d00007988 */ /* 0x0087e80008000004 */
[----:B0-----:R-:W4:Y:S04]  /*4f850*/  LDL.LU R21, [R1+0xa8] ;  /* 0x0000a80001157983 */ /* 0x001f280000300800 */
[----:B-1----:R-:W4:Y:S04]  /*4f860*/  LDL.LU R19, [R1+0xa4] ;  /* 0x0000a40001137983 */ /* 0x002f280000300800 */
[----:B--2---:R-:W2:Y:S04]  /*4f870*/  LDL.LU R17, [R1+0xa0] ;  /* 0x0000a00001117983 */ /* 0x004ea80000300800 */
[----:B---3--:R-:W3:Y:S04]  /*4f880*/  LDL.LU R13, [R1+0x9c] ;  /* 0x00009c00010d7983 */ /* 0x008ee80000300800 */
[----:B----4-:R0:W-:Y:S04]  /*4f890*/  STS.U8 [R0+UR4+0xbe80], R12 ;  /* 0x00be800c00007988 */ /* 0x0101e80008000004 */
[----:B0-----:R-:W4:Y:S04]  /*4f8a0*/  LDL.LU R12, [R1+0x40d8] ;  /* 0x0040d800010c7983 */ /* 0x001f280000300800 */
[----:B----4-:R0:W-:Y:S04]  /*4f8b0*/  STS.U8 [R0+UR4+0xbf40], R12 ;  /* 0x00bf400c00007988 */ /* 0x0101e80008000004 */
[----:B------:R1:W-:Y:S04]  /*4f8c0*/  STS.U8 [R0+UR4+0xbf00], R11 ;  /* 0x00bf000b00007988 */ /* 0x0003e80008000004 */
[----:B------:R4:W-:Y:S04]  /*4f8d0*/  STS.U8 [R0+UR4+0xbfc0], R10 ;  /* 0x00bfc00a00007988 */ /* 0x0009e80008000004 */
[----:B------:R2:W-:Y:S04]  /*4f8e0*/  STS.U8 [R0+UR4+0xbf80], R9 ;  /* 0x00bf800900007988 */ /* 0x0005e80008000004 */
[----:B------:R3:W-:Y:S04]  /*4f8f0*/  STS.U8 [R0+UR4+0xce00], R8 ;  /* 0x00ce000800007988 */ /* 0x0007e80008000004 */
[----:B------:R3:W-:Y:S04]  /*4f900*/  STS.U8 [R0+UR4+0xce40], R7 ;  /* 0x00ce400700007988 */ /* 0x0007e80008000004 */
[----:B------:R3:W-:Y:S04]  /*4f910*/  STS.U8 [R0+UR4+0xce80], R6 ;  /* 0x00ce800600007988 */ /* 0x0007e80008000004 */
[----:B0-----:R-:W3:Y:S04]  /*4f920*/  LDL.LU R12, [R1+0x40d4] ;  /* 0x0040d400010c7983 */ /* 0x001ee80000300800 */
[----:B-1----:R-:W3:Y:S04]  /*4f930*/  LDL.LU R11, [R1+0x40d0] ;  /* 0x0040d000010b7983 */ /* 0x002ee80000300800 */
[----:B----4-:R-:W4:Y:S04]  /*4f940*/  LDL.LU R10, [R1+0x40cc] ;  /* 0x0040cc00010a7983 */ /* 0x010f280000300800 */
[----:B--2---:R-:W2:Y:S04]  /*4f950*/  LDL.LU R9, [R1+0x40c8] ;  /* 0x0040c80001097983 */ /* 0x004ea80000300800 */
[----:B---3--:R-:W3:Y:S04]  /*4f960*/  LDL.LU R8, [R1+0x40c4] ;  /* 0x0040c40001087983 */ /* 0x008ee80000300800 */
[----:B------:R-:W4:Y:S04]  /*4f970*/  LDL.LU R7, [R1+0x40c0] ;  /* 0x0040c00001077983 */ /* 0x000f280000300800 */
[----:B------:R0:W-:Y:S04]  /*4f980*/  STS.U8 [R0+UR4+0xcec0], R3 ;  /* 0x00cec00300007988 */ /* 0x0001e80008000004 */
[----:B------:R-:W3:Y:S04]  /*4f990*/  LDL.LU R6, [R1+0x40bc] ;  /* 0x0040bc0001067983 */ /* 0x000ee80000300800 */
[----:B------:R1:W-:Y:S04]  /*4f9a0*/  STS.U8 [R0+UR4+0xcf00], R16 ;  /* 0x00cf001000007988 */ /* 0x0003e80008000004 */
[----:B------:R1:W-:Y:S04]  /*4f9b0*/  STS.U8 [R0+UR4+0xcf40], R18 ;  /* 0x00cf401200007988 */ /* 0x0003e80008000004 */
[----:B------:R1:W-:Y:S04]  /*4f9c0*/  STS.U8 [R0+UR4+0xcf80], R20 ;  /* 0x00cf801400007988 */ /* 0x0003e80008000004 */
[----:B------:R1:W-:Y:S04]  /*4f9d0*/  STS.U8 [R0+UR4+0xcfc0], R22 ;  /* 0x00cfc01600007988 */ /* 0x0003e80008000004 */
[----:B------:R1:W-:Y:S04]  /*4f9e0*/  STS.U8 [R0+UR4+0xde40], R24 ;  /* 0x00de401800007988 */ /* 0x0003e80008000004 */
[----:B0-----:R-:W3:Y:S04]  /*4f9f0*/  LDL.LU R3, [R1+0x40b8] ;  /* 0x0040b80001037983 */ /* 0x001ee80000300800 */
[----:B-1----:R-:W3:Y:S04]  /*4fa00*/  LDL.LU R16, [R1+0x40b4] ;  /* 0x0040b40001107983 */ /* 0x002ee80000300800 */
[----:B------:R-:W3:Y:S04]  /*4fa10*/  LDL.LU R18, [R1+0x40b0] ;  /* 0x0040b00001127983 */ /* 0x000ee80000300800 */
[----:B------:R0:W-:Y:S04]  /*4fa20*/  STS.U8 [R0+UR4+0xde00], R26 ;  /* 0x00de001a00007988 */ /* 0x0001e80008000004 */
[----:B------:R-:W3:Y:S04]  /*4fa30*/  LDL.LU R20, [R1+0x40ac] ;  /* 0x0040ac0001147983 */ /* 0x000ee80000300800 */
[----:B------:R-:W3:Y:S04]  /*4fa40*/  LDL.LU R22, [R1+0x40a8] ;  /* 0x0040a80001167983 */ /* 0x000ee80000300800 */
[----:B------:R-:W3:Y:S04]  /*4fa50*/  LDL.LU R24, [R1+0x40a4] ;  /* 0x0040a40001187983 */ /* 0x000ee80000300800 */
[----:B------:R1:W-:Y:S04]  /*4fa60*/  STS.U8 [R0+UR4+0xdec0], R28 ;  /* 0x00dec01c00007988 */ /* 0x0003e80008000004 */
[----:B------:R1:W-:Y:S04]  /*4fa70*/  STS.U8 [R0+UR4+0xde80], R2 ;  /* 0x00de800200007988 */ /* 0x0003e80008000004 */
[----:B------:R1:W-:Y:S04]  /*4fa80*/  STS.U8 [R0+UR4+0xdf40], R14 ;  /* 0x00df400e00007988 */ /* 0x0003e80008000004 */
[----:B------:R1:W-:Y:S04]  /*4fa90*/  STS.U8 [R0+UR4+0xdf00], R29 ;  /* 0x00df001d00007988 */ /* 0x0003e80008000004 */
[----:B0-----:R-:W2:Y:S04]  /*4faa0*/  LDL.LU R26, [R1+0x40a0] ;  /* 0x0040a000011a7983 */ /* 0x001ea80000300800 */
[----:B------:R0:W-:Y:S04]  /*4fab0*/  STS.U8 [R0+UR4+0xdfc0], R15 ;  /* 0x00dfc00f00007988 */ /* 0x0001e80008000004 */
[----:B-1----:R-:W3:Y:S04]  /*4fac0*/  LDL.LU R28, [R1+0x409c] ;  /* 0x00409c00011c7983 */ /* 0x002ee80000300800 */
[----:B------:R-:W4:Y:S04]  /*4fad0*/  LDL.LU R2, [R1+0x4098] ;  /* 0x0040980001027983 */ /* 0x000f280000300800 */
[----:B------:R1:W-:Y:S04]  /*4fae0*/  STS.U8 [R0+UR4+0xdf80], R27 ;  /* 0x00df801b00007988 */ /* 0x0003e80008000004 */
[----:B------:R-:W3:Y:S04]  /*4faf0*/  LDL.LU R14, [R1+0x4094] ;  /* 0x00409400010e7983 */ /* 0x000ee80000300800 */
[----:B------:R-:W2:Y:S04]  /*4fb00*/  LDL.LU R29, [R1+0x4090] ;  /* 0x00409000011d7983 */ /* 0x000ea80000300800 */
[----:B------:R1:W-:Y:S04]  /*4fb10*/  STS.U8 [R0+UR4+0xee00], R5 ;  /* 0x00ee000500007988 */ /* 0x0003e80008000004 */
[----:B------:R1:W-:Y:S04]  /*4fb20*/  STS.U8 [R0+UR4+0xee40], R4 ;  /* 0x00ee400400007988 */ /* 0x0003e80008000004 */
[----:B0-----:R-:W3:Y:S04]  /*4fb30*/  LDL.LU R15, [R1+0x408c] ;  /* 0x00408c00010f7983 */ /* 0x001ee80000300800 */
[----:B-1----:R-:W4:Y:S04]  /*4fb40*/  LDL.LU R27, [R1+0x4088] ;  /* 0x00408800011b7983 */ /* 0x002f280000300800 */
[----:B------:R0:W-:Y:S04]  /*4fb50*/  STS.U8 [R0+UR4+0xee80], R25 ;  /* 0x00ee801900007988 */ /* 0x0001e80008000004 */
[----:B------:R1:W-:Y:S04]  /*4fb60*/  STS.U8 [R0+UR4+0xeec0], R23 ;  /* 0x00eec01700007988 */ /* 0x0003e80008000004 */
[----:B------:R1:W-:Y:S04]  /*4fb70*/  STS.U8 [R0+UR4+0xef00], R21 ;  /* 0x00ef001500007988 */ /* 0x0003e80008000004 */
[----:B------:R-:W3:Y:S04]  /*4fb80*/  LDL R5, [R1+0x3c78] ;  /* 0x003c780001057983 */ /* 0x000ee80000100800 */
[----:B------:R-:W3:Y:S04]  /*4fb90*/  LDL R4, [R1+0x3c7c] ;  /* 0x003c7c0001047983 */ /* 0x000ee80000100800 */
[----:B------:R1:W-:Y:S04]  /*4fba0*/  STS.U8 [R0+UR4+0xef40], R19 ;  /* 0x00ef401300007988 */ /* 0x0003e80008000004 */
[----:B0-----:R-:W2:Y:S04]  /*4fbb0*/  LDL.LU R25, [R1+0x4084] ;  /* 0x0040840001197983 */ /* 0x001ea80000300800 */
[----:B-1----:R-:W4:Y:S04]  /*4fbc0*/  LDL.LU R23, [R1+0x4080] ;  /* 0x0040800001177983 */ /* 0x002f280000300800 */
[----:B------:R-:W3:Y:S04]  /*4fbd0*/  LDL.LU R21, [R1+0x407c] ;  /* 0x00407c0001157983 */ /* 0x000ee80000300800 */
[----:B------:R0:W-:Y:S04]  /*4fbe0*/  STS.U8 [R0+UR4+0xef80], R17 ;  /* 0x00ef801100007988 */ /* 0x0001e80008000004 */
[----:B------:R1:W-:Y:S04]  /*4fbf0*/  STS.U8 [R0+UR4+0xefc0], R13 ;  /* 0x00efc00d00007988 */ /* 0x0003e80008000004 */
[----:B------:R-:W2:Y:S04]  /*4fc00*/  LDL.LU R19, [R1+0x4078] ;  /* 0x0040780001137983 */ /* 0x000ea80000300800 */
[----:B0-----:R-:W4:Y:S04]  /*4fc10*/  LDL.LU R17, [R1+0x4074] ;  /* 0x0040740001117983 */ /* 0x001f280000300800 */
[----:B-1----:R-:W3:Y:S04]  /*4fc20*/  LDL.LU R13, [R1+0x4070] ;  /* 0x00407000010d7983 */ /* 0x002ee80000300800 */
[----:B---3--:R-:W-:Y:S04]  /*4fc30*/  STS.U8 [R0+UR4+0xfe40], R13 ;  /* 0x00fe400d00007988 */ /* 0x008fe80008000004 */
[----:B----4-:R-:W-:Y:S04]  /*4fc40*/  STS.U8 [R0+UR4+0xfe00], R17 ;  /* 0x00fe001100007988 */ /* 0x010fe80008000004 */
[----:B--2---:R-:W-:Y:S04]  /*4fc50*/  STS.U8 [R0+UR4+0xfec0], R19 ;  /* 0x00fec01300007988 */ /* 0x004fe80008000004 */
[----:B------:R-:W-:Y:S04]  /*4fc60*/  STS.U8 [R0+UR4+0xfe80], R21 ;  /* 0x00fe801500007988 */ /* 0x000fe80008000004 */
[----:B------:R-:W-:Y:S04]  /*4fc70*/  STS.U8 [R0+UR4+0xff40], R23 ;  /* 0x00ff401700007988 */ /* 0x000fe80008000004 */
[----:B------:R-:W-:Y:S04]  /*4fc80*/  STS.U8 [R0+UR4+0xff00], R25 ;  /* 0x00ff001900007988 */ /* 0x000fe80008000004 */
[----:B------:R-:W-:Y:S04]  /*4fc90*/  STS.U8 [R0+UR4+0xffc0], R27 ;  /* 0x00ffc01b00007988 */ /* 0x000fe80008000004 */
[----:B------:R0:W-:Y:S04]  /*4fca0*/  STS.U8 [R0+UR4+0xff80], R29 ;  /* 0x00ff801d00007988 */ /* 0x0001e80008000004 */
[----:B0-----:R-:W2:Y:S01]  /*4fcb0*/  LDL.LU R0, [R1+0x406c] ;  /* 0x00406c0001007983 */ /* 0x001ea20000300800 */
[----:B------:R-:W-:Y:S01]  /*4fcc0*/  PRMT R2, RZ, 0x7610, R2 ;  /* 0x00007610ff027816 */ /* 0x000fe20000000002 */
[----:B------:R-:W-:Y:S01]  /*4fcd0*/  BAR.SYNC.DEFER_BLOCKING 0x0 ;  /* 0x0000000000007b1d */ /* 0x000fe20000010000 */
[----:B--2---:R-:W-:-:S05]  /*4fce0*/  PRMT R0, RZ, 0x7610, R0 ;  /* 0x00007610ff007816 */ /* 0x004fca0000000000 */
[----:B------:R0:W-:Y:S04]  /*4fcf0*/  STL.S16 [R1+0x1c8], R0 ;  /* 0x0001c80001007387 */ /* 0x0001e80000100600 */
[----:B0-----:R-:W2:Y:S04]  /*4fd00*/  LDL.LU R0, [R1+0x4068] ;  /* 0x0040680001007983 */ /* 0x001ea80000300800 */
[----:B------:R0:W-:Y:S04]  /*4fd10*/  STL [R1+0x78f4], R2 ;  /* 0x0078f40201007387 */ /* 0x0001e80000100800 */
[----:B0-----:R-:W3:Y:S04]  /*4fd20*/  LDL R2, [R1+0x1c8] ;  /* 0x0001c80001027983 */ /* 0x001ee80000100800 */
        /* <DEDUP_REMOVED lines=44> */
[----:B---3--:R-:W3:Y:S04]  /*4fff0*/  @!P2 LDG.E.U8 R2, desc[UR32][R4.64] ;  /* 0x000000200402a981 */ /* 0x008ee8000c1e1100 */
        /* <DEDUP_REMOVED lines=42> */
[----:B--2---:R-:W-:Y:S04]  /*502a0*/  STL [R1+0x7798], R0 ;  /* 0x0077980001007387 */ /* 0x004fe80000100800 */
[----:B---3--:R0:W-:Y:S04]  /*502b0*/  @!P2 STL [R1+0x1c8], R2 ;  /* 0x0001c8020100a387 */ /* 0x0081e80000100800 */
[----:B0-----:R-:W2:Y:S04]  /*502c0*/  LDL.LU R2, [R1+0x78f4] ;  /* 0x0078f40001027983 */ /* 0x001ea80000300800 */
[----:B------:R-:W3:Y:S04]  /*502d0*/  LDL R4, [R1+0x3c08] ;  /* 0x003c080001047983 */ /* 0x000ee80000100800 */
[----:B------:R-:W3:Y:S02]  /*502e0*/  LDL R5, [R1+0x3c2c] ;  /* 0x003c2c0001057983 */ /* 0x000ee40000100800 */
[----:B---3--:R-:W-:-:S04]  /*502f0*/  @!P0 LOP3.LUT R5, R5, R4, RZ, 0x3c, !PT ;  /* 0x0000000405058212 */ /* 0x008fc800078e3cff */
[----:B------:R-:W-:-:S04]  /*50300*/  @!P0 LOP3.LUT R4, R5, R4, RZ, 0x3c, !PT ;  /* 0x0000000405048212 */ /* 0x000fc800078e3cff */
[----:B------:R-:W-:-:S05]  /*50310*/  @!P0 LOP3.LUT R5, R5, R4, RZ, 0x3c, !PT ;  /* 0x0000000405058212 */ /* 0x000fca00078e3cff */
[----:B--2---:R0:W2:Y:S04]  /*50320*/  @!P0 LDG.E.U8 R2, desc[UR32][R4.64] ;  /* 0x0000002004028981 */ /* 0x0040a8000c1e1100 */
[----:B------:R-:W0:Y:S04]  /*50330*/  LDL R4, [R1+0x3c18] ;  /* 0x003c180001047983 */ /* 0x000e280000100800 */
[----:B------:R-:W0:Y:S01]  /*50340*/  LDL R5, [R1+0x3c34] ;  /* 0x003c340001057983 */ /* 0x000e220000100800 */
[----:B------:R-:W-:Y:S02]  /*50350*/  PRMT R3, RZ, 0x7610, R3 ;  /* 0x00007610ff037816 */ /* 0x000fe40000000003 */
[----:B0-----:R-:W-:-:S04]  /*50360*/  @!P1 LOP3.LUT R5, R5, R4, RZ, 0x3c, !PT ;  /* 0x0000000405059212 */ /* 0x001fc800078e3cff */
[----:B------:R-:W-:-:S04]  /*50370*/  @!P1 LOP3.LUT R4, R5, R4, RZ, 0x3c, !PT ;  /* 0x0000000405049212 */ /* 0x000fc800078e3cff */
[----:B------:R-:W-:Y:S01]  /*50380*/  @!P1 LOP3.LUT R5, R5, R4, RZ, 0x3c, !PT ;  /* 0x0000000405059212 */ /* 0x000fe200078e3cff */
[----:B--2---:R-:W-:Y:S04]  /*50390*/  STL [R1+0x7714], R2 ;  /* 0x0077140201007387 */ /* 0x004fe80000100800 */
[----:B------:R0:W2:Y:S04]  /*503a0*/  @!P1 LDG.E.U8 R3, desc[UR32][R4.64] ;  /* 0x0000002004039981 */ /* 0x0000a8000c1e1100 */
[----:B------:R-:W0:Y:S04]  /*503b0*/  LDL R4, [R1+0x1880] ;  /* 0x0018800001047983 */ /* 0x000e280000100800 */
[----:B------:R-:W0:Y:S01]  /*503c0*/  LDL R5, [R1+0x3858] ;  /* 0x0038580001057983 */ /* 0x000e220000100800 */
[----:B------:R-:W-:-:S02]  /*503d0*/  PRMT R26, RZ, 0x7610, R26 ;  /* 0x00007610ff1a7816 */ /* 0x000fc4000000001a */
[----:B0-----:R-:W-:-:S04]  /*503e0*/  @!P0 LOP3.LUT R5, R5, R4, RZ, 0x3c, !PT ;  /* 0x0000000405058212 */ /* 0x001fc800078e3cff */
[----:B------:R-:W-:-:S04]  /*503f0*/  @!P0 LOP3.LUT R4, R5, R4, RZ, 0x3c, !PT ;  /* 0x0000000405048212 */ /* 0x000fc800078e3cff */
[----:B------:R-:W-:-:S05]  /*50400*/  @!P0 LOP3.LUT R5, R5, R4, RZ, 0x3c, !PT ;  /* 0x0000000405058212 */ /* 0x000fca00078e3cff */
[----:B------:R-:W3:Y:S04]  /*50410*/  @!P0 LDG.E.U8 R26, desc[UR32][R4.64] ;  /* 0x00000020041a8981 */ /* 0x000ee8000c1e1100 */
[----:B--2---:R-:W-:Y:S04]  /*50420*/  STL [R1+0x7710], R3 ;  /* 0x0077100301007387 */ /* 0x004fe80000100800 */
[----:B---3--:R0:W-:Y:S04]  /*50430*/  STL [R1+0x1cc], R26 ;  /* 0x0001cc1a01007387 */ /* 0x0081e80000100800 */
[----:B0-----:R-:W2:Y:S04]  /*50440*/  LDL.LU R26, [R1+0x78f0] ;  /* 0x0078f000011a7983 */ /* 0x001ea80000300800 */
[----:B------:R-:W3:Y:S04]  /*50450*/  LDL R4, [R1+0x3844] ;  /* 0x0038440001047983 */ /* 0x000ee80000100800 */
[----:B------:R-:W3:Y:S01]  /*50460*/  LDL R5, [R1+0x3864] ;  /* 0x0038640001057983 */ /* 0x000ee20000100800 */
[----:B------:R-:W-:-:S02]  /*50470*/  PRMT R15, RZ, 0x7610, R15 ;  /* 0x00007610ff0f7816 */ /* 0x000fc4000000000f */
[----:B---3--:R-:W-:-:S04]  /*50480*/  @!P0 LOP3.LUT R5, R5, R4, RZ, 0x3c, !PT ;  /* 0x0000000405058212 */ /* 0x008fc800078e3cff */
[----:B------:R-:W-:-:S04]  /*50490*/  @!P0 LOP3.LUT R4, R5, R4, RZ, 0x3c, !PT ;  /* 0x0000000405048212 */ /* 0x000fc800078e3cff */
[----:B------:R-:W-:-:S05]  /*504a0*/  @!P0 LOP3.LUT R5, R5, R4, RZ, 0x3c, !PT ;  /* 0x0000000405058212 */ /* 0x000fca00078e3cff */
[----:B------:R-:W3:Y:S04]  /*504b0*/  @!P0 LDG.E.U8 R15, desc[UR32][R4.64] ;  /* 0x00000020040f8981 */ /* 0x000ee8000c1e1100 */
[----:B---3--:R0:W-:Y:S04]  /*504c0*/  STL [R1+0x1c4], R15 ;  /* 0x0001c40f01007387 */ /* 0x0081e80000100800 */
[----:B0-----:R-:W3:Y:S04]  /*504d0*/  LDL.LU R15, [R1+0x78ec] ;  /* 0x0078ec00010f7983 */ /* 0x001ee80000300800 */
[----:B------:R-:W4:Y:S04]  /*504e0*/  LDL R4, [R1+0x384c] ;  /* 0x00384c0001047983 */ /* 0x000f280000100800 */
[----:B------:R-:W4:Y:S01]  /*504f0*/  LDL R5, [R1+0x3870] ;  /* 0x0038700001057983 */ /* 0x000f220000100800 */
[----:B--2---:R-:W-:-:S02]  /*50500*/  PRMT R26, RZ, 0x7610, R26 ;  /* 0x00007610ff1a7816 */ /* 0x004fc4000000001a */
[----:B----4-:R-:W-:-:S04]  /*50510*/  @!P1 LOP3.LUT R5, R5, R4, RZ, 0x3c, !PT ;  /* 0x0000000405059212 */ /* 0x010fc800078e3cff */
[----:B------:R-:W-:-:S04]  /*50520*/  @!P1 LOP3.LUT R4, R5, R4, RZ, 0x3c, !PT ;  /* 0x0000000405049212 */ /* 0x000fc800078e3cff */
[----:B------:R-:W-:-:S05]  /*50530*/  @!P1 LOP3.LUT R5, R5, R4, RZ, 0x3c, !PT ;  /* 0x0000000405059212 */ /* 0x000fca00078e3cff */
[----:B------:R-:W2:Y:S04]  /*50540*/  @!P1 LDG.E.U8 R26, desc[UR32][R4.64] ;  /* 0x00000020041a9981 */ /* 0x000ea8000c1e1100 */
[----:B--2---:R0:W-:Y:S04]  /*50550*/  STL [R1+0x1c0], R26 ;  /* 0x0001c01a01007387 */ /* 0x0041e80000100800 */
[----:B0-----:R-:W2:Y:S04]  /*50560*/  LDL.LU R26, [R1+0x78e8] ;  /* 0x0078e800011a7983 */ /* 0x001ea80000300800 */
[----:B------:R-:W4:Y:S04]  /*50570*/  LDL R4, [R1+0x3848] ;  /* 0x0038480001047983 */ /* 0x000f280000100800 */
[----:B------:R-:W4:Y:S01]  /*50580*/  LDL R5, [R1+0x3874] ;  /* 0x0038740001057983 */ /* 0x000f220000100800 */
[----:B---3--:R-:W-:-:S02]  /*50590*/  PRMT R15, RZ, 0x7610, R15 ;  /* 0x00007610ff0f7816 */ /* 0x008fc4000000000f */
[----:B----4-:R-:W-:-:S04]  /*505a0*/  @!P0 LOP3.LUT R5, R5, R4, RZ, 0x3c, !PT ;  /* 0x0000000405058212 */ /* 0x010fc800078e3cff */
        /* <DEDUP_REMOVED lines=547> */
[----:B------:R-:W-:-:S02]  /*527e0*/  PRMT R29, RZ, 0x7610, R29 ;  /* 0x00007610ff1d7816 */ /* 0x000fc4000000001d */
[----:B----4-:R-:W-:-:S04]  /*527f0*/  @!P1 LOP3.LUT R5, R5, R4, RZ, 0x3c, !PT ;  /* 0x0000000405059212 */ /* 0x010fc800078e3cff */
[----:B------:R-:W-:-:S04]  /*52800*/  @!P1 LOP3.LUT R4, R5, R4, RZ, 0x3c, !PT ;  /* 0x0000000405049212 */ /* 0x000fc800078e3cff */
[----:B------:R-:W-:-:S05]  /*52810*/  @!P1 LOP3.LUT R5, R5, R4, RZ, 0x3c, !PT ;  /* 0x0000000405059212 */ /* 0x000fca00078e3cff */
[----:B------:R-:W4:Y:S04]  /*52820*/  @!P1 LDG.E.U8 R29, desc[UR32][R4.64] ;  /* 0x00000020041d9981 */ /* 0x000f28000c1e1100 */
[----:B----4-:R0:W-:Y:S04]  /*52830*/  STL [R1+0xa8], R29 ;  /* 0x0000a81d01007387 */ /* 0x0101e80000100800 */
[----:B0-----:R-:W4:Y:S04]  /*52840*/  LDL.LU R29, [R1+0x77f0] ;  /* 0x0077f000011d7983 */ /* 0x001f280000300800 */
[----:B------:R-:W2:Y:S04]  /*52850*/  LDL R4, [R1+0x3a28] ;  /* 0x003a280001047983 */ /* 0x000ea80000100800 */
[----:B------:R-:W2:Y:S01]  /*52860*/  LDL R5, [R1+0x3a64] ;  /* 0x003a640001057983 */ /* 0x000ea20000100800 */
[----:B------:R-:W-:-:S02]  /*52870*/  PRMT R25, RZ, 0x7610, R25 ;  /* 0x00007610ff197816 */ /* 0x000fc40000000019 */
[----:B--2---:R-:W-:-:S04]  /*52880*/  @!P0 LOP3.LUT R5, R5, R4, RZ, 0x3c, !PT ;  /* 0x0000000405058212 */ /* 0x004fc800078e3cff */
[----:B------:R-:W-:-:S04]  /*52890*/  @!P0 LOP3.LUT R4, R5, R4, RZ, 0x3c, !PT ;  /* 0x0000000405048212 */ /* 0x000fc800078e3cff */
[----:B------:R-:W-:-:S05]  /*528a0*/  @!P0 LOP3.LUT R5, R5, R4, RZ, 0x3c, !PT ;  /* 0x0000000405058212 */ /* 0x000fca00078e3cff */
[----:B------:R-:W2:Y:S04]  /*528b0*/  @!P0 LDG.E.U8 R25, desc[UR32][R4.64] ;  /* 0x0000002004198981 */ /* 0x000ea8000c1e1100 */
[----:B--2---:R0:W-:Y:S04]  /*528c0*/  STL [R1+0xa4], R25 ;  /* 0x0000a41901007387 */ /* 0x0041e80000100800 */
        /* <DEDUP_REMOVED lines=79> */
[----:B------:R0:W2:Y:S04]  /*52dc0*/  @!P1 LDG.E.U8 R26, desc[UR32][R4.64] ;  /* 0x00000020041a9981 */ /* 0x0000a8000c1e1100 */
[----:B------:R-:W0:Y:S04]  /*52dd0*/  LDL R4, [R1+0x3a78] ;  /* 0x003a780001047983 */ /* 0x000e280000100800 */
[----:B------:R-:W0:Y:S01]  /*52de0*/  LDL R5, [R1+0x3ab4] ;  /* 0x003ab40001057983 */ /* 0x000e220000100800 */
[----:B------:R-:W-:Y:S02]  /*52df0*/  PRMT R14, RZ, 0x7610, R14 ;  /* 0x00007610ff0e7816 */ /* 0x000fe4000000000e */
[----:B0-----:R-:W-:-:S04]  /*52e00*/  @!P0 LOP3.LUT R5, R5, R4, RZ, 0x3c, !PT ;  /* 0x0000000405058212 */ /* 0x001fc800078e3cff */
[----:B------:R-:W-:-:S04]  /*52e10*/  @!P0 LOP3.LUT R4, R5, R4, RZ, 0x3c, !PT ;  /* 0x0000000405048212 */ /* 0x000fc800078e3cff */
[----:B------:R-:W-:-:S05]  /*52e20*/  @!P0 LOP3.LUT R5, R5, R4, RZ, 0x3c, !PT ;  /* 0x0000000405058212 */ /* 0x000fca00078e3cff */
[----:B------:R-:W3:Y:S04]  /*52e30*/  @!P0 LDG.E.U8 R14, desc[UR32][R4.64] ;  /* 0x00000020040e8981 */ /* 0x000ee8000c1e1100 */
[----:B--2---:R0:W-:Y:S04]  /*52e40*/  STL [R1+0x80], R26 ;  /* 0x0000801a01007387 */ /* 0x0041e80000100800 */
[----:B0-----:R-:W2:Y:S04]  /*52e50*/  LDL R26, [R1+0x3ae0] ;  /* 0x003ae000011a7983 */ /* 0x001ea80000100800 */
        /* <DEDUP_REMOVED lines=35> */
[----:B------:R-:W4:Y:S01]  /*53090*/  @!P0 LDG.E.U8 R18, desc[UR32][R4.64] ;  /* 0x0000002004128981 */ /* 0x000f22000c1e1100 */
[----:B------:R-:W-:-:S03]  /*530a0*/  PRMT R16, RZ, 0x7610, R16 ;  /* 0x00007610ff107816 */ /* 0x000fc60000000010 */
[----:B----4-:R0:W-:Y:S04]  /*530b0*/  STL [R1+0x6c], R18 ;  /* 0x00006c1201007387 */ /* 0x0101e80000100800 */
[----:B0-----:R-:W4:Y:S04]  /*530c0*/  LDL.LU R18, [R1+0x77b8] ;  /* 0x0077b80001127983 */ /* 0x001f280000300800 */
[----:B------:R-:W2:Y:S01]  /*530d0*/  LDL R5, [R1+0x3aac] ;  /* 0x003aac0001057983 */ /* 0x000ea20000100800 */
[----:B------:R-:W-:-:S03]  /*530e0*/  @!P1 IMAD.MOV.U32 R4, RZ, RZ, R26 ;  /* 0x000000ffff049224 */ /* 0x000fc600078e001a */
[----:B------:R-:W3:Y:S04]  /*530f0*/  LDL R26, [R1+0x3b04] ;  /* 0x003b0400011a7983 */ /* 0x000ee80000100800 */
[----:B--2---:R-:W2:Y:S04]  /*53100*/  @!P1 LDG.E.U8 R16, desc[UR32][R4.64] ;  /* 0x0000002004109981 */ /* 0x004ea8000c1e1100 */
[----:B--2---:R0:W-:Y:S04]  /*53110*/  STL [R1+0x68], R16 ;  /* 0x0000681001007387 */ /* 0x0041e80000100800 */
[----:B0-----:R-:W2:Y:S04]  /*53120*/  LDL.LU R16, [R1+0x77b4] ;  /* 0x0077b40001107983 */ /* 0x001ea80000300800 */
[----:B------:R-:W4:Y:S04]  /*53130*/  LDL R4, [R1+0x3aa8] ;  /* 0x003aa80001047983 */ /* 0x000f280000100800 */
[----:B------:R-:W4:Y:S01]  /*53140*/  LDL R5, [R1+0x3ae4] ;  /* 0x003ae40001057983 */ /* 0x000f220000100800 */
[----:B------:R-:W-:-:S02]  /*53150*/  PRMT R15, RZ, 0x7610, R15 ;  /* 0x00007610ff0f7816 */ /* 0x000fc4000000000f */
[----:B----4-:R-:W-:-:S04]  /*53160*/  @!P0 LOP3.LUT R5, R5, R4, RZ, 0x3c, !PT ;  /* 0x0000000405058212 */ /* 0x010fc800078e3cff */
[----:B------:R-:W-:-:S04]  /*53170*/  @!P0 LOP3.LUT R4, R5, R4, RZ, 0x3c, !PT ;  /* 0x0000000405048212 */ /* 0x000fc800078e3cff */
[----:B------:R-:W-:-:S05]  /*53180*/  @!P0 LOP3.LUT R5, R5, R4, RZ, 0x3c, !PT ;  /* 0x0000000405058212 */ /* 0x000fca00078e3cff */
[----:B------:R0:W4:Y:S04]  /*53190*/  @!P0 LDG.E.U8 R15, desc[UR32][R4.64] ;  /* 0x00000020040f8981 */ /* 0x000128000c1e1100 */
[----:B------:R-:W0:Y:S04]  /*531a0*/  LDL R4, [R1+0x3abc] ;  /* 0x003abc0001047983 */ /* 0x000e280000100800 */
[----:B------:R-:W0:Y:S01]  /*531b0*/  LDL R5, [R1+0x3af0] ;  /* 0x003af00001057983 */ /* 0x000e220000100800 */
[----:B------:R-:W-:Y:S02]  /*531c0*/  PRMT R17, RZ, 0x7610, R17 ;  /* 0x00007610ff117816 */ /* 0x000fe40000000011 */
[----:B0-----:R-:W-:-:S04]  /*531d0*/  @!P1 LOP3.LUT R5, R5, R4, RZ, 0x3c, !PT ;  /* 0x0000000405059212 */ /* 0x001fc800078e3cff */
[----:B------:R-:W-:-:S04]  /*531e0*/  @!P1 LOP3.LUT R4, R5, R4, RZ, 0x3c, !PT ;  /* 0x0000000405049212 */ /* 0x000fc800078e3cff */
[----:B------:R-:W-:-:S05]  /*531f0*/  @!P1 LOP3.LUT R5, R5, R4, RZ, 0x3c, !PT ;  /* 0x0000000405059212 */ /* 0x000fca00078e3cff */
[----:B------:R-:W3:Y:S04]  /*53200*/  @!P1 LDG.E.U8 R17, desc[UR32][R4.64] ;  /* 0x0000002004119981 */ /* 0x000ee8000c1e1100 */
[----:B----4-:R0:W-:Y:S04]  /*53210*/  STL [R1+0x64], R15 ;  /* 0x0000640f01007387 */ /* 0x0101e80000100800 */
[----:B0-----:R-:W4:Y:S04]  /*53220*/  LDL R15, [R1+0x3b10] ;  /* 0x003b1000010f7983 */ /* 0x001f280000100800 */
[----:B---3--:R0:W-:Y:S04]  /*53230*/  STL [R1+0x60], R17 ;  /* 0x0000601101007387 */ /* 0x0081e80000100800 */
[----:B0-----:R-:W3:Y:S04]  /*53240*/  LDL.LU R17, [R1+0x77b0] ;  /* 0x0077b00001117983 */ /* 0x001ee80000300800 */
        /* <DEDUP_REMOVED lines=13> */
[----:B------:R-:W4:Y:S04]  /*53320*/  @!P1 LDG.E.U8 R19, desc[UR32][R4.64] ;  /* 0x0000002004139981 */ /* 0x000f28000c1e1100 */
[----:B--2---:R0:W-:Y:S04]  /*53330*/  STL [R1+0x5c], R29 ;  /* 0x00005c1d01007387 */ /* 0x0041e80000100800 */
[----:B0-----:R-:W2:Y:S04]  /*53340*/  LDL R29, [R1+0x3b20] ;  /* 0x003b2000011d7983 */ /* 0x001ea80000100800 */
[----:B----4-:R0:W-:Y:S04]  /*53350*/  STL [R1+0x58], R19 ;  /* 0x0000581301007387 */ /* 0x0101e80000100800 */
[----:B0-----:R-:W4:Y:S04]  /*53360*/  LDL.LU R19, [R1+0x77ac] ;  /* 0x0077ac0001137983 */ /* 0x001f280000300800 */
[----:B------:R-:W3:Y:S01]  /*53370*/  LDL R5, [R1+0x3ac8] ;  /* 0x003ac80001057983 */ /* 0x000ee20000100800 */
[----:B------:R-:W-:Y:S01]  /*53380*/  PRMT R25, RZ, 0x7610, R25 ;  /* 0x00007610ff197816 */ /* 0x000fe20000000019 */
[----:B------:R-:W-:Y:S01]  /*53390*/  @!P0 IMAD.MOV.U32 R4, RZ, RZ, R26 ;  /* 0x000000ffff048224 */ /* 0x000fe200078e001a */
[----:B------:R-:W-:Y:S01]  /*533a0*/  PRMT R11, RZ, 0x7610, R11 ;  /* 0x00007610ff0b7816 */ /* 0x000fe2000000000b */
[----:B------:R-:W4:Y:S04]  /*533b0*/  LDL R26, [R1+0x3afc] ;  /* 0x003afc00011a7983 */ /* 0x000f280000100800 */
[----:B---3--:R0:W3:Y:S04]  /*533c0*/  @!P0 LDG.E.U8 R25, desc[UR32][R4.64] ;  /* 0x0000002004198981 */ /* 0x0080e8000c1e1100 */
[----:B------:R-:W2:Y:S01]  /*533d0*/  LDL R5, [R1+0x3adc] ;  /* 0x003adc0001057983 */ /* 0x000ea20000100800 */
[----:B0-----:R-:W-:-:S03]  /*533e0*/  @!P1 IMAD.MOV.U32 R4, RZ, RZ, R15 ;  /* 0x000000ffff049224 */ /* 0x001fc600078e000f */
[----:B---3--:R0:W-:Y:S01]  /*533f0*/  STL [R1+0x54], R25 ;  /* 0x0000541901007387 */ /* 0x0081e20000100800 */
[----:B------:R-:W-:-:S03]  /*53400*/  PRMT R20, RZ, 0x7610, R20 ;  /* 0x00007610ff147816 */ /* 0x000fc60000000014 */
[----:B------:R-:W3:Y:S04]  /*53410*/  LDL R15, [R1+0x3af8] ;  /* 0x003af800010f7983 */ /* 0x000ee80000100800 */
[----:B--2---:R1:W2:Y:S04]  /*53420*/  @!P1 LDG.E.U8 R11, desc[UR32][R4.64] ;  /* 0x00000020040b9981 */ /* 0x0042a8000c1e1100 */
[----:B0-----:R-:W4:Y:S04]  /*53430*/  LDL R25, [R1+0x3b30] ;  /* 0x003b300001197983 */ /* 0x001f280000100800 */
[----:B------:R-:W1:Y:S04]  /*53440*/  LDL R4, [R1+0x3ad8] ;  /* 0x003ad80001047983 */ /* 0x000e680000100800 */
[----:B------:R-:W1:Y:S02]  /*53450*/  LDL R5, [R1+0x3b14] ;  /* 0x003b140001057983 */ /* 0x000e640000100800 */
[----:B-1----:R-:W-:-:S04]  /*53460*/  @!P0 LOP3.LUT R5, R5, R4, RZ, 0x3c, !PT ;  /* 0x0000000405058212 */ /* 0x002fc800078e3cff */
[----:B------:R-:W-:-:S04]  /*53470*/  @!P0 LOP3.LUT R4, R5, R4, RZ, 0x3c, !PT ;  /* 0x0000000405048212 */ /* 0x000fc800078e3cff */
[----:B------:R-:W-:-:S05]  /*53480*/  @!P0 LOP3.LUT R5, R5, R4, RZ, 0x3c, !PT ;  /* 0x0000000405058212 */ /* 0x000fca00078e3cff */
[----:B------:R-:W3:Y:S04]  /*53490*/  @!P0 LDG.E.U8 R20, desc[UR32][R4.64] ;  /* 0x0000002004148981 */ /* 0x000ee8000c1e1100 */
[----:B--2---:R0:W-:Y:S04]  /*534a0*/  STL [R1+0x50], R11 ;  /* 0x0000500b01007387 */ /* 0x0041e80000100800 */
[----:B0-----:R-:W2:Y:S04]  /*534b0*/  LDL R11, [R1+0x3b34] ;  /* 0x003b3400010b7983 */ /* 0x001ea80000100800 */
[----:B---3--:R0:W-:Y:S04]  /*534c0*/  STL [R1+0x4c], R20 ;  /* 0x00004c1401007387 */ /* 0x0081e80000100800 */
[----:B0-----:R-:W3:Y:S04]  /*534d0*/  LDL.LU R20, [R1+0x77a8] ;  /* 0x0077a80001147983 */ /* 0x001ee80000300800 */
[----:B------:R-:W4:Y:S01]  /*534e0*/  LDL R5, [R1+0x3aec] ;  /* 0x003aec0001057983 */ /* 0x000f220000100800 */
[----:B------:R-:W-:Y:S01]  /*534f0*/  PRMT R27, RZ, 0x7610, R27 ;  /* 0x00007610ff1b7816 */ /* 0x000fe2000000001b */
[----:B------:R-:W-:Y:S01]  /*53500*/  @!P1 IMAD.MOV.U32 R4, RZ, RZ, R29 ;  /* 0x000000ffff049224 */ /* 0x000fe200078e001d */
[----:B------:R-:W-:-:S02]  /*53510*/  PRMT R21, RZ, 0x7610, R21 ;  /* 0x00007610ff157816 */ /* 0x000fc40000000015 */
[----:B------:R-:W-:Y:S02]  /*53520*/  PRMT R22, RZ, 0x7610, R22 ;  /* 0x00007610ff167816 */ /* 0x000fe40000000016 */
[----:B------:R-:W-:Y:S01]  /*53530*/  PRMT R23, RZ, 0x7610, R23 ;  /* 0x00007610ff177816 */ /* 0x000fe20000000017 */
[----:B------:R-:W3:Y:S04]  /*53540*/  LDL R29, [R1+0x3b08] ;  /* 0x003b0800011d7983 */ /* 0x000ee80000100800 */
[----:B----4-:R0:W4:Y:S04]  /*53550*/  @!P1 LDG.E.U8 R27, desc[UR32][R4.64] ;  /* 0x00000020041b9981 */ /* 0x010128000c1e1100 */
[----:B------:R-:W0:Y:S04]  /*53560*/  LDL R4, [R1+0x3ae8] ;  /* 0x003ae80001047983 */ /* 0x000e280000100800 */
[----:B------:R-:W0:Y:S02]  /*53570*/  LDL R5, [R1+0x3b24] ;  /* 0x003b240001057983 */ /* 0x000e240000100800 */
[----:B0-----:R-:W-:-:S04]  /*53580*/  @!P0 LOP3.LUT R5, R5, R4, RZ, 0x3c, !PT ;  /* 0x0000000405058212 */ /* 0x001fc800078e3cff */
[----:B------:R-:W-:-:S04]  /*53590*/  @!P0 LOP3.LUT R4, R5, R4, RZ, 0x3c, !PT ;  /* 0x0000000405048212 */ /* 0x000fc800078e3cff */
[----:B------:R-:W-:-:S05]  /*535a0*/  @!P0 LOP3.LUT R5, R5, R4, RZ, 0x3c, !PT ;  /* 0x0000000405058212 */ /* 0x000fca00078e3cff */
[----:B------:R0:W3:Y:S02]  /*535b0*/  @!P0 LDG.E.U8 R21, desc[UR32][R4.64] ;  /* 0x0000002004158981 */ /* 0x0000e4000c1e1100 */
[----:B0-----:R-:W-:Y:S02]  /*535c0*/  @!P1 IMAD.MOV.U32 R4, RZ, RZ, R25 ;  /* 0x000000ffff049224 */ /* 0x001fe400078e0019 */
[----:B------:R-:W-:-:S05]  /*535d0*/  @!P1 IMAD.MOV.U32 R5, RZ, RZ, R26 ;  /* 0x000000ffff059224 */ /* 0x000fca00078e001a */
[----:B------:R2:W3:Y:S02]  /*535e0*/  @!P1 LDG.E.U8 R22, desc[UR32][R4.64] ;  /* 0x0000002004169981 */ /* 0x0004e4000c1e1100 */
[----:B--2---:R-:W-:Y:S02]  /*535f0*/  @!P0 IMAD.MOV.U32 R4, RZ, RZ, R11 ;  /* 0x000000ffff048224 */ /* 0x004fe400078e000b */
[----:B------:R-:W-:-:S05]  /*53600*/  @!P0 IMAD.MOV.U32 R5, RZ, RZ, R15 ;  /* 0x000000ffff058224 */ /* 0x000fca00078e000f */
[----:B------:R-:W2:Y:S04]  /*53610*/  @!P0 LDG.E.U8 R23, desc[UR32][R4.64] ;  /* 0x0000002004178981 */ /* 0x000ea8000c1e1100 */
[----:B----4-:R0:W-:Y:S04]  /*53620*/  STL [R1+0x48], R27 ;  /* 0x0000481b01007387 */ /* 0x0101e80000100800 */
[----:B0-----:R-:W4:Y:S04]  /*53630*/  LDL R27, [R1+0x3b44] ;  /* 0x003b4400011b7983 */ /* 0x001f280000100800 */
[----:B---3--:R0:W-:Y:S04]  /*53640*/  STL [R1+0x44], R21 ;  /* 0x0000441501007387 */ /* 0x0081e80000100800 */
[----:B0-----:R-:W3:Y:S04]  /*53650*/  LDL.LU R21, [R1+0x77a4] ;  /* 0x0077a40001157983 */ /* 0x001ee80000300800 */
[----:B------:R-:W3:Y:S04]  /*53660*/  LDL R26, [R1+0x3b1c] ;  /* 0x003b1c00011a7983 */ /* 0x000ee80000100800 */
[----:B------:R-:W3:Y:S04]  /*53670*/  LDL R25, [R1+0x3b50] ;  /* 0x003b500001197983 */ /* 0x000ee80000100800 */
[----:B------:R0:W-:Y:S04]  /*53680*/  STL [R1+0x40], R22 ;  /* 0x0000401601007387 */ /* 0x0001e80000100800 */
[----:B0-----:R-:W3:Y:S04]  /*53690*/  LDL.LU R22, [R1+0x77a0] ;  /* 0x0077a00001167983 */ /* 0x001ee80000300800 */
[----:B------:R-:W3:Y:S04]  /*536a0*/  LDL R15, [R1+0x3b18] ;  /* 0x003b1800010f7983 */ /* 0x000ee80000100800 */
[----:B------:R-:W3:Y:S04]  /*536b0*/  LDL R11, [R1+0x3b54] ;  /* 0x003b5400010b7983 */ /* 0x000ee80000100800 */
[----:B--2---:R0:W-:Y:S04]  /*536c0*/  STL [R1+0x3c], R23 ;  /* 0x00003c1701007387 */ /* 0x0041e80000100800 */
[----:B0-----:R-:W2:Y:S04]  /*536d0*/  LDL.LU R23, [R1+0x779c] ;  /* 0x00779c0001177983 */ /* 0x001ea80000300800 */
[----:B------:R-:W4:Y:S04]  /*536e0*/  LDL R4, [R1+0x3b0c] ;  /* 0x003b0c0001047983 */ /* 0x000f280000100800 */
[----:B------:R-:W4:Y:S01]  /*536f0*/  LDL R5, [R1+0x3b40] ;  /* 0x003b400001057983 */ /* 0x000f220000100800 */
[----:B------:R-:W-:-:S02]  /*53700*/  PRMT R0, RZ, 0x7610, R0 ;  /* 0x00007610ff007816 */ /* 0x000fc40000000000 */
[----:B------:R-:W-:Y:S02]  /*53710*/  PRMT R7, RZ, 0x7610, R7 ;  /* 0x00007610ff077816 */ /* 0x000fe40000000007 */
[----:B------:R-:W-:Y:S02]  /*53720*/  PRMT R9, RZ, 0x7610, R9 ;  /* 0x00007610ff097816 */ /* 0x000fe40000000009 */
[----:B----4-:R-:W-:-:S04]  /*53730*/  @!P1 LOP3.LUT R5, R5, R4, RZ, 0x3c, !PT ;  /* 0x0000000405059212 */ /* 0x010fc800078e3cff */
[----:B------:R-:W-:-:S04]  /*53740*/  @!P1 LOP3.LUT R4, R5, R4, RZ, 0x3c, !PT ;  /* 0x0000000405049212 */ /* 0x000fc800078e3cff */
[----:B------:R-:W-:-:S05]  /*53750*/  @!P1 LOP3.LUT R5, R5, R4, RZ, 0x3c, !PT ;  /* 0x0000000405059212 */ /* 0x000fca00078e3cff */
[----:B------:R0:W4:Y:S02]  /*53760*/  @!P1 LDG.E.U8 R0, desc[UR32][R4.64] ;  /* 0x0000002004009981 */ /* 0x000124000c1e1100 */
[----:B0-----:R-:W-:Y:S02]  /*53770*/  @!P0 IMAD.MOV.U32 R4, RZ, RZ, R27 ;  /* 0x000000ffff048224 */ /* 0x001fe400078e001b */
[----:B------:R-:W-:-:S05]  /*53780*/  @!P0 IMAD.MOV.U32 R5, RZ, RZ, R29 ;  /* 0x000000ffff058224 */ /* 0x000fca00078e001d */
[----:B------:R3:W2:Y:S02]  /*53790*/  @!P0 LDG.E.U8 R7, desc[UR32][R4.64] ;  /* 0x0000002004078981 */ /* 0x0006a4000c1e1100 */
[----:B---3--:R-:W-:Y:S02]  /*537a0*/  @!P1 IMAD.MOV.U32 R4, RZ, RZ, R25 ;  /* 0x000000ffff049224 */ /* 0x008fe400078e0019 */
[----:B------:R-:W-:-:S05]  /*537b0*/  @!P1 IMAD.MOV.U32 R5, RZ, RZ, R26 ;  /* 0x000000ffff059224 */ /* 0x000fca00078e001a */
[----:B------:R0:W3:Y:S01]  /*537c0*/  @!P1 LDG.E.U8 R9, desc[UR32][R4.64] ;  /* 0x0000002004099981 */ /* 0x0000e2000c1e1100 */
[----:B------:R-:W-:Y:S01]  /*537d0*/  PRMT R10, RZ, 0x7610, R10 ;  /* 0x00007610ff0a7816 */ /* 0x000fe2000000000a */
[----:B0-----:R-:W-:Y:S02]  /*537e0*/  @!P0 IMAD.MOV.U32 R4, RZ, RZ, R11 ;  /* 0x000000ffff048224 */ /* 0x001fe400078e000b */
[----:B------:R-:W-:-:S05]  /*537f0*/  @!P0 IMAD.MOV.U32 R5, RZ, RZ, R15 ;  /* 0x000000ffff058224 */ /* 0x000fca00078e000f */
[----:B------:R0:W3:Y:S04]  /*53800*/  @!P0 LDG.E.U8 R10, desc[UR32][R4.64] ;  /* 0x00000020040a8981 */ /* 0x0000e8000c1e1100 */
[----:B----4-:R1:W-:Y:S04]  /*53810*/  STL [R1+0x38], R0 ;  /* 0x0000380001007387 */ /* 0x0103e80000100800 */
[----:B-1----:R-:W4:Y:S04]  /*53820*/  LDL.LU R0, [R1+0x7798] ;  /* 0x0077980001007983 */ /* 0x002f280000300800 */
[----:B------:R-:W0:Y:S04]  /*53830*/  LDL R29, [R1+0x3b60] ;  /* 0x003b6000011d7983 */ /* 0x000e280000100800 */
[----:B------:R-:W4:Y:S04]  /*53840*/  LDL R27, [R1+0x3b28] ;  /* 0x003b2800011b7983 */ /* 0x000f280000100800 */
[----:B--2---:R1:W-:Y:S04]  /*53850*/  STL [R1+0x34], R7 ;  /* 0x0000340701007387 */ /* 0x0043e80000100800 */
[----:B------:R-:W2:Y:S04]  /*53860*/  LDL R26, [R1+0x3b3c] ;  /* 0x003b3c00011a7983 */ /* 0x000ea80000100800 */
[----:B-1----:R-:W2:Y:S04]  /*53870*/  LDL R7, [R1+0x3b64] ;  /* 0x003b640001077983 */ /* 0x002ea80000100800 */
[----:B---3--:R1:W-:Y:S04]  /*53880*/  STL [R1+0x30], R9 ;  /* 0x0000300901007387 */ /* 0x0083e80000100800 */
[----:B------:R-:W3:Y:S01]  /*53890*/  LDL R5, [R1+0x3b2c] ;  /* 0x003b2c0001057983 */ /* 0x000ee20000100800 */
[----:B------:R-:W-:-:S02]  /*538a0*/  PRMT R28, RZ, 0x7610, R28 ;  /* 0x00007610ff1c7816 */ /* 0x000fc4000000001c */
[----:B------:R-:W-:Y:S01]  /*538b0*/  PRMT R6, RZ, 0x7610, R6 ;  /* 0x00007610ff067816 */ /* 0x000fe20000000006 */
[----:B------:R-:W2:Y:S04]  /*538c0*/  LDL R25, [R1+0x3b38] ;  /* 0x003b380001197983 */ /* 0x000ea80000100800 */
[----:B------:R-:W2:Y:S01]  /*538d0*/  LDL R15, [R1+0x3b74] ;  /* 0x003b7400010f7983 */ /* 0x000ea20000100800 */
[----:B------:R-:W-:-:S03]  /*538e0*/  PRMT R8, RZ, 0x7610, R8 ;  /* 0x00007610ff087816 */ /* 0x000fc60000000008 */
[----:B------:R-:W2:Y:S04]  /*538f0*/  LDL R11, [R1+0x3b4c] ;  /* 0x003b4c00010b7983 */ /* 0x000ea80000100800 */
[----:B-1----:R-:W2:Y:S01]  /*53900*/  LDL R9, [R1+0x3b70] ;  /* 0x003b700001097983 */ /* 0x002ea20000100800 */
[----:B0-----:R-:W-:-:S03]  /*53910*/  @!P1 IMAD.MOV.U32 R4, RZ, RZ, R29 ;  /* 0x000000ffff049224 */ /* 0x001fc600078e001d */
[----:B------:R0:W-:Y:S01]  /*53920*/  STL [R1+0x2c], R10 ;  /* 0x00002c0a01007387 */ /* 0x0001e20000100800 */
[----:B------:R-:W-:Y:S02]  /*53930*/  PRMT R14, RZ, 0x7610, R14 ;  /* 0x00007610ff0e7816 */ /* 0x000fe4000000000e */
[----:B------:R-:W-:Y:S02]  /*53940*/  PRMT R24, RZ, 0x7610, R24 ;  /* 0x00007610ff187816 */ /* 0x000fe40000000018 */
[----:B------:R-:W-:Y:S02]  /*53950*/  PRMT R2, RZ, 0x7610, R2 ;  /* 0x00007610ff027816 */ /* 0x000fe40000000002 */
[----:B------:R-:W-:Y:S02]  /*53960*/  PRMT R3, RZ, 0x7610, R3 ;  /* 0x00007610ff037816 */ /* 0x000fe40000000003 */
[----:B------:R-:W-:Y:S02]  /*53970*/  PRMT R13, RZ, 0x7610, R13 ;  /* 0x00007610ff0d7816 */ /* 0x000fe4000000000d */
[----:B------:R-:W-:-:S02]  /*53980*/  PRMT R12, RZ, 0x7610, R12 ;  /* 0x00007610ff0c7816 */ /* 0x000fc4000000000c */
[----:B------:R-:W-:Y:S02]  /*53990*/  PRMT R18, RZ, 0x7610, R18 ;  /* 0x00007610ff127816 */ /* 0x000fe40000000012 */
[----:B------:R-:W-:Y:S02]  /*539a0*/  PRMT R16, RZ, 0x7610, R16 ;  /* 0x00007610ff107816 */ /* 0x000fe40000000010 */
[----:B------:R-:W-:Y:S01]  /*539b0*/  PRMT R17, RZ, 0x7610, R17 ;  /* 0x00007610ff117816 */ /* 0x000fe20000000011 */
[----:B0-----:R-:W2:Y:S01]  /*539c0*/  LDL R10, [R1+0x3b80] ;  /* 0x003b8000010a7983 */ /* 0x001ea20000100800 */
[----:B------:R-:W-:Y:S02]  /*539d0*/  PRMT R19, RZ, 0x7610, R19 ;  /* 0x00007610ff137816 */ /* 0x000fe40000000013 */
[----:B------:R-:W-:Y:S02]  /*539e0*/  PRMT R20, RZ, 0x7610, R20 ;  /* 0x00007610ff147816 */ /* 0x000fe40000000014 */
[----:B------:R-:W-:-:S02]  /*539f0*/  PRMT R21, RZ, 0x7610, R21 ;  /* 0x00007610ff157816 */ /* 0x000fc40000000015 */
[----:B------:R-:W-:Y:S02]  /*53a00*/  PRMT R22, RZ, 0x7610, R22 ;  /* 0x00007610ff167816 */ /* 0x000fe40000000016 */
[----:B------:R-:W-:Y:S01]  /*53a10*/  PRMT R23, RZ, 0x7610, R23 ;  /* 0x00007610ff177816 */ /* 0x000fe20000000017 */
[----:B----4-:R-:W-:Y:S04]  /*53a20*/  LDS.U8 R29, [R0+UR4+0x2200] ;  /* 0x00220004001d7984 */ /* 0x010fe80008000000 */
[----:B---3--:R2:W3:Y:S02]  /*53a30*/  @!P1 LDG.E.U8 R28, desc[UR32][R4.64] ;  /* 0x00000020041c9981 */ /* 0x0084e4000c1e1100 */
[----:B--2---:R-:W-:Y:S02]  /*53a40*/  @!P0 IMAD.MOV.U32 R4, RZ, RZ, R7 ;  /* 0x000000ffff048224 */ /* 0x004fe400078e0007 */
[----:B------:R-:W-:Y:S01]  /*53a50*/  @!P0 IMAD.MOV.U32 R5, RZ, RZ, R27 ;  /* 0x000000ffff058224 */ /* 0x000fe200078e001b */
[----:B------:R-:W2:Y:S04]  /*53a60*/  LDL R7, [R1+0x3b48] ;  /* 0x003b480001077983 */ /* 0x000ea80000100800 */
[----:B------:R-:W-:Y:S04]  /*53a70*/  LDS.U8 R27, [R0+UR4+0x2208] ;  /* 0x00220804001b7984 */ /* 0x000fe80008000000 */
[----:B------:R0:W4:Y:S02]  /*53a80*/  @!P0 LDG.E.U8 R6, desc[UR32][R4.64] ;  /* 0x0000002004068981 */ /* 0x000124000c1e1100 */
[----:B0-----:R-:W-:-:S02]  /*53a90*/  @!P1 IMAD.MOV.U32 R4, RZ, RZ, R9 ;  /* 0x000000ffff049224 */ /* 0x001fc400078e0009 */
[----:B------:R-:W-:Y:S02]  /*53aa0*/  @!P1 IMAD.MOV.U32 R5, RZ, RZ, R26 ;  /* 0x000000ffff059224 */ /* 0x000fe400078e001a */
[----:B------:R-:W-:Y:S04]  /*53ab0*/  LDS.U8 R26, [R0+UR4+0x2000] ;  /* 0x00200004001a7984 */ /* 0x000fe80008000000 */
[----:B------:R0:W3:Y:S02]  /*53ac0*/  @!P1 LDG.E.U8 R8, desc[UR32][R4.64] ;  /* 0x0000002004089981 */ /* 0x0000e4000c1e1100 */
[----:B0-----:R-:W-:Y:S02]  /*53ad0*/  @!P0 IMAD.MOV.U32 R4, RZ, RZ, R15 ;  /* 0x000000ffff048224 */ /* 0x001fe400078e000f */
[----:B------:R-:W-:-:S02]  /*53ae0*/  @!P0 IMAD.MOV.U32 R5, RZ, RZ, R25 ;  /* 0x000000ffff058224 */ /* 0x000fc400078e0019 */
[----:B------:R-:W-:Y:S04]  /*53af0*/  LDS.U8 R25, [R0+UR4+0x200] ;  /* 0x0002000400197984 */ /* 0x000fe80008000000 */
[----:B------:R0:W2:Y:S04]  /*53b00*/  @!P0 LDG.E.U8 R14, desc[UR32][R4.64] ;  /* 0x00000020040e8981 */ /* 0x0000a8000c1e1100 */
[----:B----4-:R1:W-:Y:S04]  /*53b10*/  STL [R1+0x24], R6 ;  /* 0x0000240601007387 */ /* 0x0103e80000100800 */
[----:B------:R-:W4:Y:S04]  /*53b20*/  LDL R9, [R1+0x3b5c] ;  /* 0x003b5c0001097983 */ /* 0x000f280000100800 */
[----:B-1----:R-:W4:Y:S04]  /*53b30*/  LDL R6, [R1+0x3b84] ;  /* 0x003b840001067983 */ /* 0x002f280000100800 */
[----:B---3--:R1:W-:Y:S01]  /*53b40*/  STL [R1+0x20], R8 ;  /* 0x0000200801007387 */ /* 0x0083e20000100800 */
[----:B0-----:R-:W-:-:S02]  /*53b50*/  @!P1 IMAD.MOV.U32 R4, RZ, RZ, R10 ;  /* 0x000000ffff049224 */ /* 0x001fc400078e000a */
[----:B------:R-:W-:Y:S01]  /*53b60*/  @!P1 IMAD.MOV.U32 R5, RZ, RZ, R11 ;  /* 0x000000ffff059224 */ /* 0x000fe200078e000b */
[----:B------:R-:W3:Y:S04]  /*53b70*/  LDL R15, [R1+0x3b58] ;  /* 0x003b5800010f7983 */ /* 0x000ee80000100800 */
[----:B------:R0:W3:Y:S04]  /*53b80*/  @!P1 LDG.E.U8 R24, desc[UR32][R4.64] ;  /* 0x0000002004189981 */ /* 0x0000e8000c1e1100 */
[----:B-1----:R-:W3:Y:S04]  /*53b90*/  LDL R8, [R1+0x3b90] ;  /* 0x003b900001087983 */ /* 0x002ee80000100800 */
[----:B--2---:R1:W-:Y:S04]  /*53ba0*/  STL [R1+0x1c], R14 ;  /* 0x00001c0e01007387 */ /* 0x0043e80000100800 */
[----:B------:R-:W2:Y:S01]  /*53bb0*/  LDL R11, [R1+0x3b6c] ;  /* 0x003b6c00010b7983 */ /* 0x000ea20000100800 */
[----:B0-----:R-:W-:-:S03]  /*53bc0*/  @!P0 IMAD.MOV.U32 R5, RZ, RZ, R7 ;  /* 0x000000ffff058224 */ /* 0x001fc600078e0007 */
[----:B------:R-:W2:Y:S04]  /*53bd0*/  LDL R10, [R1+0x3ba0] ;  /* 0x003ba000010a7983 */ /* 0x000ea80000100800 */
[----:B------:R-:W2:Y:S04]  /*53be0*/  LDL R7, [R1+0x3b68] ;  /* 0x003b680001077983 */ /* 0x000ea80000100800 */
[----:B-1----:R-:W2:Y:S01]  /*53bf0*/  LDL R14, [R1+0x3b94] ;  /* 0x003b9400010e7983 */ /* 0x002ea20000100800 */
[----:B----4-:R-:W-:-:S03]  /*53c00*/  @!P0 IMAD.MOV.U32 R4, RZ, RZ, R6 ;  /* 0x000000ffff048224 */ /* 0x010fc600078e0006 */
[----:B------:R-:W4:Y:S04]  /*53c10*/  LDL R6, [R1+0x3ba4] ;  /* 0x003ba40001067983 */ /* 0x000f280000100800 */
[----:B------:R3:W4:Y:S02]  /*53c20*/  @!P0 LDG.E.U8 R2, desc[UR32][R4.64] ;  /* 0x0000002004028981 */ /* 0x000724000c1e1100 */
[----:B---3--:R-:W-:Y:S02]  /*53c30*/  @!P1 IMAD.MOV.U32 R4, RZ, RZ, R8 ;  /* 0x000000ffff049224 */ /* 0x008fe400078e0008 */
[----:B------:R-:W-:-:S05]  /*53c40*/  @!P1 IMAD.MOV.U32 R5, RZ, RZ, R9 ;  /* 0x000000ffff059224 */ /* 0x000fca00078e0009 */
[----:B------:R2:W3:Y:S02]  /*53c50*/  @!P1 LDG.E.U8 R3, desc[UR32][R4.64] ;  /* 0x0000002004039981 */ /* 0x0004e4000c1e1100 */
[----:B--2---:R-:W-:Y:S02]  /*53c60*/  @!P0 IMAD.MOV.U32 R4, RZ, RZ, R14 ;  /* 0x000000ffff048224 */ /* 0x004fe400078e000e */
[----:B------:R-:W-:-:S05]  /*53c70*/  @!P0 IMAD.MOV.U32 R5, RZ, RZ, R15 ;  /* 0x000000ffff058224 */ /* 0x000fca00078e000f */
[----:B------:R0:W2:Y:S02]  /*53c80*/  @!P0 LDG.E.U8 R13, desc[UR32][R4.64] ;  /* 0x00000020040d8981 */ /* 0x0000a4000c1e1100 */
[----:B0-----:R-:W-:Y:S02]  /*53c90*/  @!P1 IMAD.MOV.U32 R4, RZ, RZ, R10 ;  /* 0x000000ffff049224 */ /* 0x001fe400078e000a */
[----:B------:R-:W-:-:S05]  /*53ca0*/  @!P1 IMAD.MOV.U32 R5, RZ, RZ, R11 ;  /* 0x000000ffff059224 */ /* 0x000fca00078e000b */
[----:B------:R0:W2:Y:S02]  /*53cb0*/  @!P1 LDG.E.U8 R12, desc[UR32][R4.64] ;  /* 0x00000020040c9981 */ /* 0x0000a4000c1e1100 */
[----:B0-----:R-:W-:Y:S02]  /*53cc0*/  @!P0 IMAD.MOV.U32 R5, RZ, RZ, R7 ;  /* 0x000000ffff058224 */ /* 0x001fe400078e0007 */
[----:B----4-:R-:W-:Y:S04]  /*53cd0*/  STL [R1+0x7718], R2 ;  /* 0x0077180201007387 */ /* 0x010fe80000100800 */
[----:B------:R-:W-:Y:S04]  /*53ce0*/  STL [R1+0x28], R28 ;  /* 0x0000281c01007387 */ /* 0x000fe80000100800 */
[----:B------:R-:W4:Y:S04]  /*53cf0*/  LDL R9, [R1+0x3b7c] ;  /* 0x003b7c0001097983 */ /* 0x000f280000100800 */
[----:B------:R-:W2:Y:S01]  /*53d00*/  LDL R8, [R1+0x3bb0] ;  /* 0x003bb00001087983 */ /* 0x000ea20000100800 */
[----:B------:R-:W-:-:S03]  /*53d10*/  @!P0 IMAD.MOV.U32 R4, RZ, RZ, R6 ;  /* 0x000000ffff048224 */ /* 0x000fc600078e0006 */
[----:B------:R-:W-:Y:S04]  /*53d20*/  LDS.U8 R28, [R0+UR4+0x2008] ;  /* 0x00200804001c7984 */ /* 0x000fe80008000000 */
[----:B---3--:R0:W-:Y:S04]  /*53d30*/  STL [R1+0x771c], R3 ;  /* 0x00771c0301007387 */ /* 0x0081e80000100800 */
[----:B------:R-:W3:Y:S04]  /*53d40*/  LDL R11, [R1+0x3b78] ;  /* 0x003b7800010b7983 */ /* 0x000ee80000100800 */
[----:B------:R-:W3:Y:S04]  /*53d50*/  LDL R10, [R1+0x3bb4] ;  /* 0x003bb400010a7983 */ /* 0x000ee80000100800 */
[----:B------:R-:W3:Y:S04]  /*53d60*/  LDL R7, [R1+0x3b8c] ;  /* 0x003b8c0001077983 */ /* 0x000ee80000100800 */
[----:B------:R-:W3:Y:S01]  /*53d70*/  LDL R6, [R1+0x3bc0] ;  /* 0x003bc00001067983 */ /* 0x000ee20000100800 */
[----:B0-----:R-:W-:-:S06]  /*53d80*/  PRMT R3, RZ, 0x7610, R3 ;  /* 0x00007610ff037816 */ /* 0x001fcc0000000003 */
[----:B------:R4:W3:Y:S01]  /*53d90*/  @!P0 LDG.E.U8 R3, desc[UR32][R4.64] ;  /* 0x0000002004038981 */ /* 0x0008e2000c1e1100 */
[----:B------:R-:W-:Y:S01]  /*53da0*/  PRMT R2, RZ, 0x7610, R2 ;  /* 0x00007610ff027816 */ /* 0x000fe20000000002 */
[----:B----4-:R-:W-:Y:S02]  /*53db0*/  @!P1 IMAD.MOV.U32 R5, RZ, RZ, R9 ;  /* 0x000000ffff059224 */ /* 0x010fe400078e0009 */
[----:B--2---:R-:W-:-:S05]  /*53dc0*/  @!P1 IMAD.MOV.U32 R4, RZ, RZ, R8 ;  /* 0x000000ffff049224 */ /* 0x004fca00078e0008 */
[----:B------:R0:W2:Y:S04]  /*53dd0*/  @!P1 LDG.E.U8 R2, desc[UR32][R4.64] ;  /* 0x0000002004029981 */ /* 0x0000a8000c1e1100 */
[----:B---3--:R-:W3:Y:S04]  /*53de0*/  @!P1 LDG.E.U8 R16, desc[UR32][R6.64] ;  /* 0x0000002006109981 */ /* 0x008ee8000c1e1100 */
[----:B------:R-:W-:Y:S04]  /*53df0*/  STL [R1+0x7768], R3 ;  /* 0x0077680301007387 */ /* 0x000fe80000100800 */
[----:B------:R1:W-:Y:S04]  /*53e00*/  STL [R1+0xc], R13 ;  /* 0x00000c0d01007387 */ /* 0x0003e80000100800 */
[----:B-1----:R-:W4:Y:S04]  /*53e10*/  LDL R13, [R1+0x3b88] ;  /* 0x003b8800010d7983 */ /* 0x002f280000100800 */
[----:B------:R1:W-:Y:S04]  /*53e20*/  STL [R1+0x8], R12 ;  /* 0x0000080c01007387 */ /* 0x0003e80000100800 */
[----:B------:R-:W-:Y:S04]  /*53e30*/  STL [R1+0x18], R24 ;  /* 0x0000181801007387 */ /* 0x000fe80000100800 */
[----:B------:R-:W3:Y:S04]  /*53e40*/  LDL R9, [R1+0x3b9c] ;  /* 0x003b9c0001097983 */ /* 0x000ee80000100800 */
[----:B------:R-:W3:Y:S01]  /*53e50*/  LDL R8, [R1+0x3bd0] ;  /* 0x003bd00001087983 */ /* 0x000ee20000100800 */
[----:B0-----:R-:W-:-:S02]  /*53e60*/  @!P0 IMAD.MOV.U32 R4, RZ, RZ, R10 ;  /* 0x000000ffff048224 */ /* 0x001fc400078e000a */
[----:B------:R-:W-:Y:S01]  /*53e70*/  @!P0 IMAD.MOV.U32 R5, RZ, RZ, R11 ;  /* 0x000000ffff058224 */ /* 0x000fe200078e000b */
[----:B------:R-:W-:Y:S04]  /*53e80*/  LDS.U8 R24, [R0+UR4+0x8] ;  /* 0x0000080400187984 */ /* 0x000fe80008000000 */
[----:B-1----:R-:W3:Y:S04]  /*53e90*/  LDL R12, [R1+0x3bc4] ;  /* 0x003bc400010c7983 */ /* 0x002ee80000100800 */
[----:B------:R0:W3:Y:S02]  /*53ea0*/  @!P0 LDG.E.U8 R18, desc[UR32][R4.64] ;  /* 0x0000002004128981 */ /* 0x0000e4000c1e1100 */
[----:B0-----:R-:W-:-:S02]  /*53eb0*/  PRMT R4, RZ, 0x7610, R4 ;  /* 0x00007610ff047816 */ /* 0x001fc40000000004 */
[----:B------:R-:W-:Y:S01]  /*53ec0*/  PRMT R5, RZ, 0x7610, R5 ;  /* 0x00007610ff057816 */ /* 0x000fe20000000005 */
[----:B--2---:R0:W-:Y:S04]  /*53ed0*/  STL [R1+0x776c], R2 ;  /* 0x00776c0201007387 */ /* 0x0041e80000100800 */
[----:B------:R-:W2:Y:S04]  /*53ee0*/  LDL R11, [R1+0x3b98] ;  /* 0x003b9800010b7983 */ /* 0x000ea80000100800 */
[----:B------:R-:W2:Y:S01]  /*53ef0*/  LDL R10, [R1+0x3bd4] ;  /* 0x003bd400010a7983 */ /* 0x000ea20000100800 */
[----:B----4-:R-:W-:-:S03]  /*53f00*/  @!P0 IMAD.MOV.U32 R7, RZ, RZ, R13 ;  /* 0x000000ffff078224 */ /* 0x010fc600078e000d */
[----:B---3--:R-:W3:Y:S01]  /*53f10*/  @!P1 LDG.E.U8 R5, desc[UR32][R8.64] ;  /* 0x0000002008059981 */ /* 0x008ee2000c1e1100 */
[----:B------:R-:W-:-:S05]  /*53f20*/  @!P0 IMAD.MOV.U32 R6, RZ, RZ, R12 ;  /* 0x000000ffff068224 */ /* 0x000fca00078e000c */
[----:B------:R1:W4:Y:S04]  /*53f30*/  @!P0 LDG.E.U8 R4, desc[UR32][R6.64] ;  /* 0x0000002006048981 */ /* 0x000328000c1e1100 */
[----:B------:R-:W-:Y:S04]  /*53f40*/  STL [R1+0x7744], R18 ;  /* 0x0077441201007387 */ /* 0x000fe80000100800 */
[----:B------:R-:W3:Y:S04]  /*53f50*/  LDL R3, [R1+0x3bac] ;  /* 0x003bac0001037983 */ /* 0x000ee80000100800 */
[----:B0-----:R-:W3:Y:S04]  /*53f60*/  LDL R2, [R1+0x3be0] ;  /* 0x003be00001027983 */ /* 0x001ee80000100800 */
[----:B------:R-:W-:Y:S01]  /*53f70*/  STL [R1+0x7748], R16 ;  /* 0x0077481001007387 */ /* 0x000fe20000100800 */
[----:B-1----:R-:W-:Y:S01]  /*53f80*/  PRMT R6, RZ, 0x7610, R6 ;  /* 0x00007610ff067816 */ /* 0x002fe20000000006 */
[----:B--2---:R-:W-:-:S02]  /*53f90*/  @!P0 IMAD.MOV.U32 R9, RZ, RZ, R11 ;  /* 0x000000ffff098224 */ /* 0x004fc400078e000b */
[----:B------:R-:W-:-:S05]  /*53fa0*/  @!P0 IMAD.MOV.U32 R8, RZ, RZ, R10 ;  /* 0x000000ffff088224 */ /* 0x000fca00078e000a */
[----:B------:R0:W2:Y:S04]  /*53fb0*/  @!P0 LDG.E.U8 R6, desc[UR32][R8.64] ;  /* 0x0000002008068981 */ /* 0x0000a8000c1e1100 */
[----:B----4-:R1:W-:Y:S04]  /*53fc0*/  STL [R1+0x7720], R4 ;  /* 0x0077200401007387 */ /* 0x0103e80000100800 */
[----:B------:R-:W4:Y:S04]  /*53fd0*/  LDL R15, [R1+0x3ba8] ;  /* 0x003ba800010f7983 */ /* 0x000f280000100800 */
[----:B------:R-:W4:Y:S04]  /*53fe0*/  LDL R13, [R1+0x3be4] ;  /* 0x003be400010d7983 */ /* 0x000f280000100800 */
[----:B---3--:R3:W-:Y:S04]  /*53ff0*/  STL [R1+0x7724], R5 ;  /* 0x0077240501007387 */ /* 0x0087e80000100800 */
[----:B------:R-:W4:Y:S04]  /*54000*/  LDL R12, [R1+0x3bbc] ;  /* 0x003bbc00010c7983 */ /* 0x000f280000100800 */
[----:B-1----:R-:W4:Y:S01]  /*54010*/  LDL R4, [R1+0x3bf0] ;  /* 0x003bf00001047983 */ /* 0x002f220000100800 */
[----:B------:R-:W-:Y:S01]  /*54020*/  PRMT R7, RZ, 0x7610, R7 ;  /* 0x00007610ff077816 */ /* 0x000fe20000000007 */
[----:B------:R-:W-:-:S02]  /*54030*/  @!P1 IMAD.MOV.U32 R10, RZ, RZ, R2 ;  /* 0x000000ffff0a9224 */ /* 0x000fc400078e0002 */
[----:B------:R-:W-:-:S05]  /*54040*/  @!P1 IMAD.MOV.U32 R11, RZ, RZ, R3 ;  /* 0x000000ffff0b9224 */ /* 0x000fca00078e0003 */
[----:B------:R4:W4:Y:S01]  /*54050*/  @!P1 LDG.E.U8 R7, desc[UR32][R10.64] ;  /* 0x000000200a079981 */ /* 0x000922000c1e1100 */
[----:B0-----:R-:W-:Y:S02]  /*54060*/  PRMT R8, RZ, 0x7610, R8 ;  /* 0x00007610ff087816 */ /* 0x001fe40000000008 */
[----:B------:R-:W-:Y:S01]  /*54070*/  PRMT R9, RZ, 0x7610, R9 ;  /* 0x00007610ff097816 */ /* 0x000fe20000000009 */
[----:B--2---:R0:W-:Y:S04]  /*54080*/  STL [R1+0x777c], R6 ;  /* 0x00777c0601007387 */ /* 0x0041e80000100800 */
[----:B------:R-:W2:Y:S04]  /*54090*/  LDL R14, [R1+0x3bb8] ;  /* 0x003bb800010e7983 */ /* 0x000ea80000100800 */
[----:B---3--:R-:W3:Y:S04]  /*540a0*/  LDL R5, [R1+0x3bf4] ;  /* 0x003bf40001057983 */ /* 0x008ee80000100800 */
[----:B------:R-:W3:Y:S04]  /*540b0*/  LDL R3, [R1+0x3bcc] ;  /* 0x003bcc0001037983 */ /* 0x000ee80000100800 */
[----:B------:R-:W3:Y:S01]  /*540c0*/  LDL R2, [R1+0x3c00] ;  /* 0x003c000001027983 */ /* 0x000ee20000100800 */
[----:B----4-:R-:W-:-:S02]  /*540d0*/  @!P0 IMAD.MOV.U32 R11, RZ, RZ, R15 ;  /* 0x000000ffff0b8224 */ /* 0x010fc400078e000f */
[----:B------:R-:W-:Y:S02]  /*540e0*/  @!P0 IMAD.MOV.U32 R10, RZ, RZ, R13 ;  /* 0x000000ffff0a8224 */ /* 0x000fe400078e000d */
[----:B------:R-:W-:-:S03]  /*540f0*/  @!P1 IMAD.MOV.U32 R13, RZ, RZ, R12 ;  /* 0x000000ffff0d9224 */ /* 0x000fc600078e000c */
[----:B------:R1:W4:Y:S01]  /*54100*/  @!P0 LDG.E.U8 R8, desc[UR32][R10.64] ;  /* 0x000000200a088981 */ /* 0x000322000c1e1100 */
[----:B------:R-:W-:-:S05]  /*54110*/  @!P1 IMAD.MOV.U32 R12, RZ, RZ, R4 ;  /* 0x000000ffff0c9224 */ /* 0x000fca00078e0004 */
[----:B------:R2:W4:Y:S04]  /*54120*/  @!P1 LDG.E.U8 R9, desc[UR32][R12.64] ;  /* 0x000000200c099981 */ /* 0x000528000c1e1100 */
[----:B------:R1:W-:Y:S04]  /*54130*/  STL [R1+0x7780], R7 ;  /* 0x0077800701007387 */ /* 0x0003e80000100800 */
[----:B0-----:R-:W4:Y:S04]  /*54140*/  LDL R6, [R1+0x3c04] ;  /* 0x003c040001067983 */ /* 0x001f280000100800 */
[----:B-1----:R-:W4:Y:S01]  /*54150*/  LDL R7, [R1+0x3bc8] ;  /* 0x003bc80001077983 */ /* 0x002f220000100800 */
[----:B------:R-:W-:Y:S01]  /*54160*/  PRMT R10, RZ, 0x7610, R10 ;  /* 0x00007610ff0a7816 */ /* 0x000fe2000000000a */
[----:B--2---:R-:W-:-:S02]  /*54170*/  @!P0 IMAD.MOV.U32 R13, RZ, RZ, R14 ;  /* 0x000000ffff0d8224 */ /* 0x004fc400078e000e */
[----:B---3--:R-:W-:-:S05]  /*54180*/  @!P0 IMAD.MOV.U32 R12, RZ, RZ, R5 ;  /* 0x000000ffff0c8224 */ /* 0x008fca00078e0005 */
[----:B------:R0:W2:Y:S04]  /*54190*/  @!P0 LDG.E.U8 R10, desc[UR32][R12.64] ;  /* 0x000000200c0a8981 */ /* 0x0000a8000c1e1100 */
[----:B----4-:R-:W-:Y:S04]  /*541a0*/  STL [R1+0x7770], R8 ;  /* 0x0077700801007387 */ /* 0x010fe80000100800 */
[----:B------:R-:W3:Y:S04]  /*541b0*/  LDL R4, [R1+0x3c10] ;  /* 0x003c100001047983 */ /* 0x000ee80000100800 */
[----:B------:R-:W-:Y:S04]  /*541c0*/  STL [R1+0x7774], R9 ;  /* 0x0077740901007387 */ /* 0x000fe80000100800 */
[----:B------:R-:W4:Y:S01]  /*541d0*/  LDL R5, [R1+0x3bdc] ;  /* 0x003bdc0001057983 */ /* 0x000f220000100800 */
[----:B------:R-:W-:Y:S01]  /*541e0*/  PRMT R11, RZ, 0x7610, R11 ;  /* 0x00007610ff0b7816 */ /* 0x000fe2000000000b */
[----:B------:R-:W-:-:S02]  /*541f0*/  @!P1 IMAD.MOV.U32 R14, RZ, RZ, R2 ;  /* 0x000000ffff0e9224 */ /* 0x000fc400078e0002 */
[----:B------:R-:W-:Y:S01]  /*54200*/  @!P1 IMAD.MOV.U32 R15, RZ, RZ, R3 ;  /* 0x000000ffff0f9224 */ /* 0x000fe200078e0003 */
[----:B0-----:R-:W-:-:S04]  /*54210*/  PRMT R12, RZ, 0x7610, R12 ;  /* 0x00007610ff0c7816 */ /* 0x001fc8000000000c */
[----:B------:R0:W4:Y:S02]  /*54220*/  @!P1 LDG.E.U8 R11, desc[UR32][R14.64] ;  /* 0x000000200e0b9981 */ /* 0x000124000c1e1100 */
[----:B0-----:R-:W-:Y:S02]  /*54230*/  @!P0 IMAD.MOV.U32 R14, RZ, RZ, R6 ;  /* 0x000000ffff0e8224 */ /* 0x001fe400078e0006 */
[----:B------:R-:W-:-:S05]  /*54240*/  @!P0 IMAD.MOV.U32 R15, RZ, RZ, R7 ;  /* 0x000000ffff0f8224 */ /* 0x000fca00078e0007 */
[----:B------:R3:W4:Y:S01]  /*54250*/  @!P0 LDG.E.U8 R12, desc[UR32][R14.64] ;  /* 0x000000200e0c8981 */ /* 0x000722000c1e1100 */
[----:B------:R-:W-:-:S03]  /*54260*/  PRMT R13, RZ, 0x7610, R13 ;  /* 0x00007610ff0d7816 */ /* 0x000fc6000000000d */
[----:B--2---:R0:W-:Y:S04]  /*54270*/  STL [R1+0x774c], R10 ;  /* 0x00774c0a01007387 */ /* 0x0041e80000100800 */
[----:B------:R-:W2:Y:S04]  /*54280*/  LDL R3, [R1+0x3bd8] ;  /* 0x003bd80001037983 */ /* 0x000ea80000100800 */
[----:B------:R-:W2:Y:S01]  /*54290*/  LDL R2, [R1+0x3c14] ;  /* 0x003c140001027983 */ /* 0x000ea20000100800 */
[----:B---3--:R-:W-:Y:S02]  /*542a0*/  @!P1 IMAD.MOV.U32 R14, RZ, RZ, R4 ;  /* 0x000000ffff0e9224 */ /* 0x008fe400078e0004 */
[----:B----4-:R-:W-:-:S05]  /*542b0*/  @!P1 IMAD.MOV.U32 R15, RZ, RZ, R5 ;  /* 0x000000ffff0f9224 */ /* 0x010fca00078e0005 */
[----:B------:R2:W3:Y:S04]  /*542c0*/  @!P1 LDG.E.U8 R13, desc[UR32][R14.64] ;  /* 0x000000200e0d9981 */ /* 0x0004e8000c1e1100 */
[----:B------:R1:W-:Y:S04]  /*542d0*/  STL [R1+0x7750], R11 ;  /* 0x0077500b01007387 */ /* 0x0003e80000100800 */
[----:B0-----:R-:W4:Y:S04]  /*542e0*/  LDL R10, [R1+0x3c20] ;  /* 0x003c2000010a7983 */ /* 0x001f280000100800 */
[----:B------:R-:W4:Y:S04]  /*542f0*/  LDL R8, [R1+0x3c1c] ;  /* 0x003c1c0001087983 */ /* 0x000f280000100800 */
[----:B-1----:R-:W4:Y:S04]  /*54300*/  LDL R11, [R1+0x3bec] ;  /* 0x003bec00010b7983 */ /* 0x002f280000100800 */
[----:B------:R-:W-:Y:S04]  /*54310*/  STL [R1+0x7728], R12 ;  /* 0x0077280c01007387 */ /* 0x000fe80000100800 */
[----:B------:R-:W4:Y:S04]  /*54320*/  LDL R9, [R1+0x3be8] ;  /* 0x003be80001097983 */ /* 0x000f280000100800 */
[----:B------:R-:W4:Y:S04]  /*54330*/  LDL R7, [R1+0x3bfc] ;  /* 0x003bfc0001077983 */ /* 0x000f280000100800 */
[----:B------:R-:W4:Y:S04]  /*54340*/  LDL R6, [R1+0x3c28] ;  /* 0x003c280001067983 */ /* 0x000f280000100800 */
[----:B------:R-:W4:Y:S04]  /*54350*/  LDL R5, [R1+0x3bf8] ;  /* 0x003bf80001057983 */ /* 0x000f280000100800 */
[----:B------:R-:W4:Y:S01]  /*54360*/  LDL R4, [R1+0x3c24] ;  /* 0x003c240001047983 */ /* 0x000f220000100800 */
[----:B--2---:R-:W-:-:S02]  /*54370*/  @!P0 IMAD.MOV.U32 R15, RZ, RZ, R3 ;  /* 0x000000ffff0f8224 */ /* 0x004fc400078e0003 */
[----:B------:R-:W-:-:S05]  /*54380*/  @!P0 IMAD.MOV.U32 R14, RZ, RZ, R2 ;  /* 0x000000ffff0e8224 */ /* 0x000fca00078e0002 */
[----:B------:R4:W2:Y:S04]  /*54390*/  @!P0 LDG.E.U8 R17, desc[UR32][R14.64] ;  /* 0x000000200e118981 */ /* 0x0008a8000c1e1100 */
[----:B---3--:R-:W-:Y:S04]  /*543a0*/  STL [R1+0x772c], R13 ;  /* 0x00772c0d01007387 */ /* 0x008fe80000100800 */
[----:B------:R-:W3:Y:S04]  /*543b0*/  LDL R3, [R1+0x3c0c] ;  /* 0x003c0c0001037983 */ /* 0x000ee80000100800 */
[----:B------:R-:W2:Y:S01]  /*543c0*/  LDL R2, [R1+0x3c30] ;  /* 0x003c300001027983 */ /* 0x000ea20000100800 */
[----:B----4-:R-:W-:-:S02]  /*543d0*/  @!P1 IMAD.MOV.U32 R14, RZ, RZ, R10 ;  /* 0x000000ffff0e9224 */ /* 0x010fc400078e000a */
[----:B------:R-:W-:-:S05]  /*543e0*/  @!P1 IMAD.MOV.U32 R15, RZ, RZ, R11 ;  /* 0x000000ffff0f9224 */ /* 0x000fca00078e000b */
[----:B------:R0:W4:Y:S02]  /*543f0*/  @!P1 LDG.E.U8 R19, desc[UR32][R14.64] ;  /* 0x000000200e139981 */ /* 0x000124000c1e1100 */
[----:B0-----:R-:W-:Y:S02]  /*54400*/  @!P0 IMAD.MOV.U32 R14, RZ, RZ, R8 ;  /* 0x000000ffff0e8224 */ /* 0x001fe400078e0008 */
[----:B------:R-:W-:-:S05]  /*54410*/  @!P0 IMAD.MOV.U32 R15, RZ, RZ, R9 ;  /* 0x000000ffff0f8224 */ /* 0x000fca00078e0009 */
[----:B------:R0:W4:Y:S02]  /*54420*/  @!P0 LDG.E.U8 R20, desc[UR32][R14.64] ;  /* 0x000000200e148981 */ /* 0x000124000c1e1100 */
[----:B0-----:R-:W-:Y:S02]  /*54430*/  @!P1 IMAD.MOV.U32 R14, RZ, RZ, R6 ;  /* 0x000000ffff0e9224 */ /* 0x001fe400078e0006 */
[----:B------:R-:W-:-:S05]  /*54440*/  @!P1 IMAD.MOV.U32 R15, RZ, RZ, R7 ;  /* 0x000000ffff0f9224 */ /* 0x000fca00078e0007 */
[----:B------:R0:W4:Y:S02]  /*54450*/  @!P1 LDG.E.U8 R21, desc[UR32][R14.64] ;  /* 0x000000200e159981 */ /* 0x000124000c1e1100 */
[----:B0-----:R-:W-:Y:S02]  /*54460*/  @!P0 IMAD.MOV.U32 R14, RZ, RZ, R4 ;  /* 0x000000ffff0e8224 */ /* 0x001fe400078e0004 */
[----:B------:R-:W-:Y:S01]  /*54470*/  @!P0 IMAD.MOV.U32 R15, RZ, RZ, R5 ;  /* 0x000000ffff0f8224 */ /* 0x000fe200078e0005 */
[----:B------:R-:W-:Y:S04]  /*54480*/  LDS.U8 R4, [R0+UR4+0x4008] ;  /* 0x0040080400047984 */ /* 0x000fe80008000000 */
[----:B------:R3:W4:Y:S02]  /*54490*/  @!P0 LDG.E.U8 R22, desc[UR32][R14.64] ;  /* 0x000000200e168981 */ /* 0x000724000c1e1100 */
[----:B---3--:R-:W-:-:S02]  /*544a0*/  @!P1 IMAD.MOV.U32 R15, RZ, RZ, R3 ;  /* 0x000000ffff0f9224 */ /* 0x008fc400078e0003 */
[----:B--2---:R-:W-:Y:S01]  /*544b0*/  @!P1 IMAD.MOV.U32 R14, RZ, RZ, R2 ;  /* 0x000000ffff0e9224 */ /* 0x004fe200078e0002 */
[----:B------:R-:W-:Y:S04]  /*544c0*/  STL [R1+0x7784], R17 ;  /* 0x0077841101007387 */ /* 0x000fe80000100800 */
[----:B------:R-:W-:Y:S04]  /*544d0*/  LDS.U8 R2, [R0+UR4+0x4000] ;  /* 0x0040000400027984 */ /* 0x000fe80008000000 */
[----:B------:R0:W2:Y:S04]  /*544e0*/  @!P1 LDG.E.U8 R23, desc[UR32][R14.64] ;  /* 0x000000200e179981 */ /* 0x0000a8000c1e1100 */
[----:B------:R-:W-:Y:S04]  /*544f0*/  LDS.U8 R3, [R0+UR4+0x4208] ;  /* 0x0042080400037984 */ /* 0x000fe80008000000 */
[----:B0-----:R-:W0:Y:S04]  /*54500*/  LDS.U8 R14, [R0+UR4] ;  /* 0x00000004000e7984 */ /* 0x001e280008000000 */
[----:B------:R-:W1:Y:S04]  /*54510*/  LDS.U8 R15, [R0+UR4+0x208] ;  /* 0x00020804000f7984 */ /* 0x000e680008000000 */
[----:B----4-:R-:W-:Y:S04]  /*54520*/  STL [R1+0x7788], R19 ;  /* 0x0077881301007387 */ /* 0x010fe80000100800 */
[----:B------:R-:W-:Y:S04]  /*54530*/  STL [R1+0x7778], R20 ;  /* 0x0077781401007387 */ /* 0x000fe80000100800 */
[----:B------:R-:W-:Y:S04]  /*54540*/  STL [R1+0x778c], R21 ;  /* 0x00778c1501007387 */ /* 0x000fe80000100800 */
[----:B------:R-:W-:Y:S04]  /*54550*/  STL [R1+0x7754], R22 ;  /* 0x0077541601007387 */ /* 0x000fe80000100800 */
[----:B--2---:R-:W-:Y:S04]  /*54560*/  STL [R1+0x7758], R23 ;  /* 0x0077581701007387 */ /* 0x004fe80000100800 */
[----:B0-----:R-:W-:Y:S04]  /*54570*/  STL [R1+0x7730], R14 ;  /* 0x0077300e01007387 */ /* 0x001fe80000100800 */
[----:B-1----:R-:W-:Y:S04]  /*54580*/  STL [R1+0x7734], R15 ;  /* 0x0077340f01007387 */ /* 0x002fe80000100800 */
[----:B------:R-:W-:Y:S04]  /*54590*/  STL [R1+0x7738], R24 ;  /* 0x0077381801007387 */ /* 0x000fe80000100800 */
[----:B------:R-:W-:Y:S04]  /*545a0*/  STL [R1+0x773c], R25 ;  /* 0x00773c1901007387 */ /* 0x000fe80000100800 */
[----:B------:R-:W-:Y:S04]  /*545b0*/  STL [R1+0x7740], R26 ;  /* 0x0077401a01007387 */ /* 0x000fe80000100800 */
[----:B------:R-:W-:Y:S04]  /*545c0*/  STL [R1+0x775c], R27 ;  /* 0x00775c1b01007387 */ /* 0x000fe80000100800 */
[----:B------:R-:W-:Y:S04]  /*545d0*/  STL [R1+0x7760], R28 ;  /* 0x0077601c01007387 */ /* 0x000fe80000100800 */
[----:B------:R-:W-:Y:S04]  /*545e0*/  STL [R1+0x7764], R29 ;  /* 0x0077641d01007387 */ /* 0x000fe80000100800 */
[----:B------:R-:W-:Y:S04]  /*545f0*/  STL [R1+0x1014], R2 ;  /* 0x0010140201007387 */ /* 0x000fe80000100800 */
[----:B------:R-:W0:Y:S04]  /*54600*/  LDS.U8 R2, [R0+UR4+0x4200] ;  /* 0x0042000400027984 */ /* 0x000e280008000000 */
[----:B------:R-:W-:Y:S04]  /*54610*/  STL [R1+0x1010], R3 ;  /* 0x0010100301007387 */ /* 0x000fe80000100800 */
[----:B------:R-:W1:Y:S04]  /*54620*/  LDS.U8 R3, [R0+UR4+0x6000] ;  /* 0x0060000400037984 */ /* 0x000e680008000000 */
[----:B------:R-:W-:Y:S04]  /*54630*/  STL [R1+0x101c], R4 ;  /* 0x00101c0401007387 */ /* 0x000fe80000100800 */
[----:B------:R-:W2:Y:S04]  /*54640*/  LDS.U8 R4, [R0+UR4+0x6208] ;  /* 0x0062080400047984 */ /* 0x000ea80008000000 */
[----:B0-----:R-:W-:Y:S04]  /*54650*/  STL [R1+0x1018], R2 ;  /* 0x0010180201007387 */ /* 0x001fe80000100800 */
[----:B------:R-:W0:Y:S04]  /*54660*/  LDS.U8 R2, [R0+UR4+0x6008] ;  /* 0x0060080400027984 */ /* 0x000e280008000000 */
[----:B-1----:R-:W-:Y:S04]  /*54670*/  STL [R1+0x1024], R3 ;  /* 0x0010240301007387 */ /* 0x002fe80000100800 */
[----:B------:R-:W1:Y:S04]  /*54680*/  LDS.U8 R3, [R0+UR4+0x6200] ;  /* 0x0062000400037984 */ /* 0x000e680008000000 */
[----:B--2---:R-:W-:Y:S04]  /*54690*/  STL [R1+0x1020], R4 ;  /* 0x0010200401007387 */ /* 0x004fe80000100800 */
        /* <DEDUP_REMOVED lines=219> */
[----:B-1----:R1:W-:Y:S04]  /*55450*/  STL [R1+0x3de8], R3 ;  /* 0x003de80301007387 */ /* 0x0023e80000100800 */
[----:B--2---:R-:W-:Y:S04]  /*55460*/  STL [R1+0x3df4], R4 ;  /* 0x003df40401007387 */ /* 0x004fe80000100800 */
[----:B------:R-:W2:Y:S04]  /*55470*/  LDS.U8 R4, [R0+UR4+0xe188] ;  /* 0x00e1880400047984 */ /* 0x000ea80008000000 */
[----:B0-----:R-:W-:Y:S04]  /*55480*/  STL [R1+0x3df0], R2 ;  /* 0x003df00201007387 */ /* 0x001fe80000100800 */
[----:B------:R-:W0:Y:S01]  /*55490*/  LDS.U8 R2, [R0+UR4+0xe380] ;  /* 0x00e3800400027984 */ /* 0x000e220008000000 */
[----:B-1----:R-:W-:-:S03]  /*554a0*/  LOP3.LUT R3, R0, 0x410, RZ, 0x3c, !PT ;  /* 0x0000041000037812 */ /* 0x002fc600078e3cff */
[----:B------:R-:W-:Y:S04]  /*554b0*/  STL [R1+0x4068], R0 ;  /* 0x0040680001007387 */ /* 0x000fe80000100800 */
[----:B--2---:R-:W-:Y:S04]  /*554c0*/  STL [R1+0x3dfc], R4 ;  /* 0x003dfc0401007387 */ /* 0x004fe80000100800 */
[----:B------:R-:W1:Y:S04]  /*554d0*/  LDS.U8 R4, [R3+UR4] ;  /* 0x0000000403047984 */ /* 0x000e680008000000 */
[----:B------:R-:W2:Y:S04]  /*554e0*/  LDS.U8 R0, [R3+UR4+0x208] ;  /* 0x0002080403007984 */ /* 0x000ea80008000000 */
[----:B------:R-:W-:Y:S04]  /*554f0*/  LDS.U8 R5, [R3+UR4+0x8188] ;  /* 0x0081880403057984 */ /* 0x000fe80008000000 */
        /* <DEDUP_REMOVED lines=219> */
[----:B--2---:R-:W-:Y:S04]  /*562b0*/  STL [R1+0x13e8], R0 ;  /* 0x0013e80001007387 */ /* 0x004fe80000100800 */
[----:B------:R-:W1:Y:S04]  /*562c0*/  LDS.U8 R4, [R3+UR4+0x6380] ;  /* 0x0063800403047984 */ /* 0x000e680008000000 */
[----:B------:R-:W2:Y:S04]  /*562d0*/  LDS.U8 R0, [R3+UR4+0x8180] ;  /* 0x0081800403007984 */ /* 0x000ea80008000000 */
[----:B0-----:R0:W-:Y:S04]  /*562e0*/  STL [R1+0x13f4], R2 ;  /* 0x0013f40201007387 */ /* 0x0011e80000100800 */
[----:B0-----:R-:W3:Y:S04]  /*562f0*/  LDL R2, [R1+0x1820] ;  /* 0x0018200001027983 */ /* 0x001ee80000100800 */
[----:B-1----:R-:W-:Y:S04]  /*56300*/  STL [R1+0x13f0], R4 ;  /* 0x0013f00401007387 */ /* 0x002fe80000100800 */
[----:B------:R-:W0:Y:S04]  /*56310*/  LDS.U8 R4, [R3+UR4+0x8388] ;  /* 0x0083880403047984 */ /* 0x000e280008000000 */
[----:B--2---:R-:W-:Y:S04]  /*56320*/  STL [R1+0x17e4], R0 ;  /* 0x0017e40001007387 */ /* 0x004fe80000100800 */
[----:B------:R-:W1:Y:S04]  /*56330*/  LDS.U8 R0, [R3+UR4+0x8380] ;  /* 0x0083800403007984 */ /* 0x000e680008000000 */
[----:B0-----:R-:W-:Y:S04]  /*56340*/  STL [R1+0x17e0], R4 ;  /* 0x0017e00401007387 */ /* 0x001fe80000100800 */
[----:B------:R-:W0:Y:S04]  /*56350*/  LDS.U8 R4, [R3+UR4+0xa180] ;  /* 0x00a1800403047984 */ /* 0x000e280008000000 */
[----:B------:R-:W-:Y:S04]  /*56360*/  STL [R1+0x17ec], R5 ;  /* 0x0017ec0501007387 */ /* 0x000fe80000100800 */
[----:B------:R-:W2:Y:S04]  /*56370*/  LDS.U8 R5, [R3+UR4+0xa388] ;  /* 0x00a3880403057984 */ /* 0x000ea80008000000 */
[----:B-1----:R-:W-:Y:S04]  /*56380*/  STL [R1+0x17e8], R0 ;  /* 0x0017e80001007387 */ /* 0x002fe80000100800 */
[----:B------:R-:W1:Y:S04]  /*56390*/  LDS.U8 R0, [R3+UR4+0xa188] ;  /* 0x00a1880403007984 */ /* 0x000e680008000000 */
[----:B0-----:R-:W-:Y:S04]  /*563a0*/  STL [R1+0x17f4], R4 ;  /* 0x0017f40401007387 */ /* 0x001fe80000100800 */
[----:B------:R-:W0:Y:S04]  /*563b0*/  LDS.U8 R4, [R3+UR4+0xa380] ;  /* 0x00a3800403047984 */ /* 0x000e280008000000 */
[----:B--2---:R-:W-:Y:S04]  /*563c0*/  STL [R1+0x17f0], R5 ;  /* 0x0017f00501007387 */ /* 0x004fe80000100800 */
        /* <DEDUP_REMOVED lines=16> */
[----:B--2---:R-:W-:Y:S04]  /*564d0*/  STL [R1+0x3ffc], R5 ;  /* 0x003ffc0501007387 */ /* 0x004fe80000100800 */
[----:B-1----:R-:W-:Y:S04]  /*564e0*/  STL [R1+0x3ff8], R0 ;  /* 0x003ff80001007387 */ /* 0x002fe80000100800 */
[----:B---3--:R-:W0:Y:S04]  /*564f0*/  LDS.U8 R4, [R2+UR4] ;  /* 0x0000000402047984 */ /* 0x008e280008000000 */
[----:B------:R-:W1:Y:S04]  /*56500*/  LDS.U8 R3, [R2+UR4+0x208] ;  /* 0x0002080402037984 */ /* 0x000e680008000000 */
        /* <DEDUP_REMOVED lines=219> */
[----:B-1----:R-:W-:Y:S04]  /*572c0*/  STL [R1+0x1200], R3 ;  /* 0x0012000301007387 */ /* 0x002fe80000100800 */
[----:B------:R-:W0:Y:S04]  /*572d0*/  LDS.U8 R4, [R2+UR4+0x6380] ;  /* 0x0063800402047984 */ /* 0x000e280008000000 */
[----:B------:R-:W1:Y:S04]  /*572e0*/  LDS.U8 R3, [R2+UR4+0x8180] ;  /* 0x0081800402037984 */ /* 0x000e680008000000 */
[----:B--2---:R2:W-:Y:S04]  /*572f0*/  STL [R1+0x120c], R0 ;  /* 0x00120c0001007387 */ /* 0x0045e80000100800 */
[----:B--2---:R-:W2:Y:S04]  /*57300*/  LDL R0, [R1+0x181c] ;  /* 0x00181c0001007983 */ /* 0x004ea80000100800 */
[----:B0-----:R-:W-:Y:S04]  /*57310*/  STL [R1+0x1208], R4 ;  /* 0x0012080401007387 */ /* 0x001fe80000100800 */
[----:B------:R-:W0:Y:S04]  /*57320*/  LDS.U8 R4, [R2+UR4+0x8388] ;  /* 0x0083880402047984 */ /* 0x000e280008000000 */
[----:B-1----:R-:W-:Y:S04]  /*57330*/  STL [R1+0x1600], R3 ;  /* 0x0016000301007387 */ /* 0x002fe80000100800 */
[----:B------:R-:W1:Y:S04]  /*57340*/  LDS.U8 R3, [R2+UR4+0x8188] ;  /* 0x0081880402037984 */ /* 0x000e680008000000 */
[----:B0-----:R-:W-:Y:S04]  /*57350*/  STL [R1+0x15fc], R4 ;  /* 0x0015fc0401007387 */ /* 0x001fe80000100800 */
[----:B------:R-:W0:Y:S04]  /*57360*/  LDS.U8 R4, [R2+UR4+0xa180] ;  /* 0x00a1800402047984 */ /* 0x000e280008000000 */
[----:B-1----:R-:W-:Y:S04]  /*57370*/  STL [R1+0x1608], R3 ;  /* 0x0016080301007387 */ /* 0x002fe80000100800 */
[----:B------:R-:W1:Y:S04]  /*57380*/  LDS.U8 R3, [R2+UR4+0xa388] ;  /* 0x00a3880402037984 */ /* 0x000e680008000000 */
[----:B------:R-:W-:Y:S04]  /*57390*/  STL [R1+0x1604], R5 ;  /* 0x0016040501007387 */ /* 0x000fe80000100800 */
[----:B------:R-:W3:Y:S04]  /*573a0*/  LDS.U8 R5, [R2+UR4+0xa188] ;  /* 0x00a1880402057984 */ /* 0x000ee80008000000 */
[----:B0-----:R-:W-:Y:S04]  /*573b0*/  STL [R1+0x1610], R4 ;  /* 0x0016100401007387 */ /* 0x001fe80000100800 */
[----:B------:R-:W0:Y:S04]  /*573c0*/  LDS.U8 R4, [R2+UR4+0xa380] ;  /* 0x00a3800402047984 */ /* 0x000e280008000000 */
[----:B-1----:R-:W-:Y:S04]  /*573d0*/  STL [R1+0x160c], R3 ;  /* 0x00160c0301007387 */ /* 0x002fe80000100800 */
[----:B------:R-:W1:Y:S04]  /*573e0*/  LDS.U8 R3, [R2+UR4+0xc180] ;  /* 0x00c1800402037984 */ /* 0x000e680008000000 */
[----:B---3--:R-:W-:Y:S04]  /*573f0*/  STL [R1+0x1618], R5 ;  /* 0x0016180501007387 */ /* 0x008fe80000100800 */
        /* <DEDUP_REMOVED lines=11> */
[----:B------:R-:W4:Y:S04]  /*574b0*/  LDS.U8 R2, [R2+UR4+0xe380] ;  /* 0x00e3800402027984 */ /* 0x000f280008000000 */
[----:B---3--:R-:W-:Y:S04]  /*574c0*/  STL [R1+0x3e14], R5 ;  /* 0x003e140501007387 */ /* 0x008fe80000100800 */
[----:B0-----:R-:W-:Y:S04]  /*574d0*/  STL [R1+0x3e10], R4 ;  /* 0x003e100401007387 */ /* 0x001fe80000100800 */
[----:B-1----:R-:W-:Y:S04]  /*574e0*/  STL [R1+0x3e1c], R3 ;  /* 0x003e1c0301007387 */ /* 0x002fe80000100800 */
[----:B----4-:R-:W-:Y:S04]  /*574f0*/  STL [R1+0x3e18], R2 ;  /* 0x003e180201007387 */ /* 0x010fe80000100800 */
[----:B--2---:R-:W0:Y:S04]  /*57500*/  LDS.U8 R4, [R0+UR4] ;  /* 0x0000000400047984 */ /* 0x004e280008000000 */
        /* <DEDUP_REMOVED lines=483> */
[----:B-1----:R-:W-:Y:S04]  /*59340*/  STL [R1+0x1620], R3 ;  /* 0x0016200301007387 */ /* 0x002fe80000100800 */
[----:B------:R-:W0:Y:S04]  /*59350*/  LDS.U8 R4, [R2+UR4+0x8188] ;  /* 0x0081880402047984 */ /* 0x000e280008000000 */
        /* <DEDUP_REMOVED lines=26> */
[----:B0-----:R-:W-:Y:S04]  /*59500*/  STL [R1+0x3e3c], R4 ;  /* 0x003e3c0401007387 */ /* 0x001fe80000100800 */
[----:B-1----:R-:W-:Y:S04]  /*59510*/  STL [R1+0x3e38], R3 ;  /* 0x003e380301007387 */ /* 0x002fe80000100800 */
        /* <DEDUP_REMOVED lines=232> */
[----:B------:R-:W-:Y:S04]  /*5a3a0*/  STL [R1+0x1850], R5 ;  /* 0x0018500501007387 */ /* 0x000fe80000100800 */
[----:B------:R-:W3:Y:S04]  /*5a3b0*/  LDS.U8 R5, [R0+UR4+0xa388] ;  /* 0x00a3880400057984 */ /* 0x000ee80008000000 */
[----:B-1----:R-:W-:Y:S04]  /*5a3c0*/  STL [R1+0x184c], R4 ;  /* 0x00184c0401007387 */ /* 0x002fe80000100800 */
[----:B------:R-:W1:Y:S04]  /*5a3d0*/  LDS.U8 R4, [R0+UR4+0xa188] ;  /* 0x00a1880400047984 */ /* 0x000e680008000000 */
[----:B0-----:R-:W-:Y:S04]  /*5a3e0*/  STL [R1+0x1858], R2 ;  /* 0x0018580201007387 */ /* 0x001fe80000100800 */
[----:B------:R-:W0:Y:S04]  /*5a3f0*/  LDS.U8 R2, [R0+UR4+0xa380] ;  /* 0x00a3800400027984 */ /* 0x000e280008000000 */
[----:B---3--:R-:W-:Y:S04]  /*5a400*/  STL [R1+0x1854], R5 ;  /* 0x0018540501007387 */ /* 0x008fe80000100800 */
        /* <DEDUP_REMOVED lines=16> */
[----:B---3--:R-:W-:Y:S04]  /*5a510*/  STL [R1+0x403c], R5 ;  /* 0x00403c0501007387 */ /* 0x008fe80000100800 */
        /* <DEDUP_REMOVED lines=244> */
[----:B------:R-:W-:Y:S04]  /*5b460*/  LDS.U8 R4, [R3+UR4+0xc188] ;  /* 0x00c1880403047984 */ /* 0x000fe80008000000 */
[----:B0-----:R-:W-:Y:S04]  /*5b470*/  STL [R1+0x3e44], R0 ;  /* 0x003e440001007387 */ /* 0x001fe80000100800 */
[----:B------:R-:W0:Y:S04]  /*5b480*/  LDS.U8 R0, [R3+UR4+0xc380] ;  /* 0x00c3800403007984 */ /* 0x000e280008000000 */
[----:B--2---:R-:W-:Y:S04]  /*5b490*/  STL [R1+0x3e40], R5 ;  /* 0x003e400501007387 */ /* 0x004fe80000100800 */
[----:B------:R-:W-:Y:S04]  /*5b4a0*/  LDS.U8 R5, [R3+UR4+0xe388] ;  /* 0x00e3880403057984 */ /* 0x000fe80008000000 */
[----:B0-----:R-:W-:Y:S04]  /*5b4b0*/  STL [R1+0x4838], R0 ;  /* 0x0048380001007387 */ /* 0x001fe80000100800 */
[----:B------:R-:W-:Y:S04]  /*5b4c0*/  STL [R1+0x3e4c], R4 ;  /* 0x003e4c0401007387 */ /* 0x000fe80000100800 */
[----:B------:R-:W0:Y:S04]  /*5b4d0*/  LDS.U8 R4, [R3+UR4+0xe180] ;  /* 0x00e1800403047984 */ /* 0x000e280008000000 */
[----:B------:R-:W1:Y:S04]  /*5b4e0*/  LDS.U8 R0, [R3+UR4+0xe188] ;  /* 0x00e1880403007984 */ /* 0x000e680008000000 */
[----:B0-----:R-:W-:Y:S04]  /*5b4f0*/  STL [R1+0x3e54], R4 ;  /* 0x003e540401007387 */ /* 0x001fe80000100800 */
[----:B------:R-:W0:Y:S04]  /*5b500*/  LDS.U8 R4, [R3+UR4+0xe380] ;  /* 0x00e3800403047984 */ /* 0x000e280008000000 */
[----:B------:R-:W-:Y:S04]  /*5b510*/  STL [R1+0x3e50], R5 ;  /* 0x003e500501007387 */ /* 0x000fe80000100800 */
[----:B-1----:R-:W-:Y:S04]  /*5b520*/  STL [R1+0x3e5c], R0 ;  /* 0x003e5c0001007387 */ /* 0x002fe80000100800 */
[----:B0-----:R-:W-:Y:S04]  /*5b530*/  STL [R1+0x3e58], R4 ;  /* 0x003e580401007387 */ /* 0x001fe80000100800 */
        /* <DEDUP_REMOVED lines=230> */
[----:B--2---:R-:W-:Y:S04]  /*5c3a0*/  STL [R1+0x3c38], R4 ;  /* 0x003c380401007387 */ /* 0x004fe80000100800 */
[----:B------:R-:W-:Y:S04]  /*5c3b0*/  LDS.U8 R4, [R2+UR4+0xa188] ;  /* 0x00a1880402047984 */ /* 0x000fe80008000000 */
        /* <DEDUP_REMOVED lines=9> */
[----:B------:R-:W2:Y:S04]  /*5c450*/  LDS.U8 R4, [R2+UR4+0xc388] ;  /* 0x00c3880402047984 */ /* 0x000ea80008000000 */
[----:B0-----:R-:W-:Y:S04]  /*5c460*/  STL [R1+0x3c50], R0 ;  /* 0x003c500001007387 */ /* 0x001fe80000100800 */
[----:B------:R-:W0:Y:S04]  /*5c470*/  LDS.U8 R0, [R2+UR4+0xc188] ;  /* 0x00c1880402007984 */ /* 0x000e280008000000 */
[----:B-1----:R1:W-:Y:S04]  /*5c480*/  STL [R1+0x4044], R3 ;  /* 0x0040440301007387 */ /* 0x0023e80000100800 */
[----:B--2---:R-:W-:Y:S04]  /*5c490*/  STL [R1+0x4040], R4 ;  /* 0x0040400401007387 */ /* 0x004fe80000100800 */
[----:B------:R-:W2:Y:S01]  /*5c4a0*/  LDS.U8 R4, [R2+UR4+0xe180] ;  /* 0x00e1800402047984 */ /* 0x000ea20008000000 */
[----:B-1----:R-:W1:Y:S03]  /*5c4b0*/  S2R R3, SR_TID.X ;  /* 0x0000000000037919 */ /* 0x002e660000002100 */
[----:B0-----:R-:W-:Y:S04]  /*5c4c0*/  STL [R1+0x404c], R0 ;  /* 0x00404c0001007387 */ /* 0x001fe80000100800 */
[----:B------:R-:W0:Y:S01]  /*5c4d0*/  LDS.U8 R0, [R2+UR4+0xe388] ;  /* 0x00e3880402007984 */ /* 0x000e220008000000 */
[----:B-1----:R-:W-:-:S03]  /*5c4e0*/  LOP3.LUT R29, R3, 0x3f, RZ, 0xc0, !PT ;  /* 0x0000003f031d7812 */ /* 0x002fc600078ec0ff */
[----:B------:R-:W-:Y:S04]  /*5c4f0*/  STL [R1+0x4048], R5 ;  /* 0x0040480501007387 */ /* 0x000fe80000100800 */
[----:B--2---:R-:W-:Y:S04]  /*5c500*/  STL [R1+0x4054], R4 ;  /* 0x0040540401007387 */ /* 0x004fe80000100800 */
[----:B------:R1:W-:Y:S04]  /*5c510*/  STL [R1+0x7790], R29 ;  /* 0x0077901d01007387 */ /* 0x0003e80000100800 */
[----:B0-----:R0:W-:Y:S04]  /*5c520*/  STL [R1+0x4050], R0 ;  /* 0x0040500001007387 */ /* 0x0011e80000100800 */
[----:B-1----:R-:W2:Y:S04]  /*5c530*/  LDL R29, [R1+0x180c] ;  /* 0x00180c00011d7983 */ /* 0x002ea80000100800 */
[----:B------:R-:W3:Y:S04]  /*5c540*/  LDL.LU R21, [R1+0x1cc] ;  /* 0x0001cc0001157983 */ /* 0x000ee80000300800 */
[----:B---3--:R-:W-:Y:S04]  /*5c550*/  STL [R1+0x7794], R21 ;  /* 0x0077941501007387 */ /* 0x008fe80000100800 */
[----:B--2---:R-:W1:Y:S04]  /*5c560*/  LDS.U8 R21, [R29+UR4+0xe188] ;  /* 0x00e188041d157984 */ /* 0x004e680008000000 */
[----:B------:R-:W2:Y:S04]  /*5c570*/  LDS.U8 R29, [R29+UR4+0xe380] ;  /* 0x00e380041d1d7984 */ /* 0x000ea80008000000 */
[----:B------:R-:W3:Y:S04]  /*5c580*/  LDL.LU R19, [R1+0x1c8] ;  /* 0x0001c80001137983 */ /* 0x000ee80000300800 */
[----:B------:R-:W4:Y:S04]  /*5c590*/  LDL.LU R17, [R1+0x1ac] ;  /* 0x0001ac0001117983 */ /* 0x000f280000300800 */
[----:B------:R-:W4:Y:S04]  /*5c5a0*/  LDL.LU R7, [R1+0x1a8] ;  /* 0x0001a80001077983 */ /* 0x000f280000300800 */
        /* <DEDUP_REMOVED lines=24> */
[----:B------:R-:W-:Y:S06]  /*5c730*/  BAR.SYNC.DEFER_BLOCKING 0x0 ;  /* 0x0000000000007b1d */ /* 0x000fec0000010000 */
[----:B-1----:R0:W-:Y:S04]  /*5c740*/  STL [R1+0x405c], R21 ;  /* 0x00405c1501007387 */ /* 0x0021e80000100800 */
[----:B0-----:R-:W3:Y:S04]  /*5c750*/  LDL.LU R21, [R1+0x7794] ;  /* 0x0077940001157983 */ /* 0x001ee80000300800 */
[----:B--2---:R0:W-:Y:S04]  /*5c760*/  STL [R1+0x4058], R29 ;  /* 0x0040581d01007387 */ /* 0x0041e80000100800 */
[----:B0-----:R-:W3:Y:S04]  /*5c770*/  LDL.LU R29, [R1+0x7790] ;  /* 0x00779000011d7983 */ /* 0x001ee80000300800 */
[----:B---3--:R0:W-:Y:S04]  /*5c780*/  STS.U8 [R29+UR4], R21 ;  /* 0x000000151d007988 */ /* 0x0081e80008000004 */
[----:B------:R1:W-:Y:S04]  /*5c790*/  STS.U8 [R29+UR4+0x40], R19 ;  /* 0x000040131d007988 */ /* 0x0003e80008000004 */
[----:B----4-:R2:W-:Y:S04]  /*5c7a0*/  STS.U8 [R29+UR4+0x240], R17 ;  /* 0x000240111d007988 */ /* 0x0105e80008000004 */
[----:B------:R3:W-:Y:S04]  /*5c7b0*/  STS.U8 [R29+UR4+0x200], R7 ;  /* 0x000200071d007988 */ /* 0x0007e80008000004 */
[----:B------:R4:W-:Y:S04]  /*5c7c0*/  STS.U8 [R29+UR4+0x400], R6 ;  /* 0x000400061d007988 */ /* 0x0009e80008000004 */
[----:B0-----:R-:W4:Y:S04]  /*5c7d0*/  LDL.LU R21, [R1+0x778c] ;  /* 0x00778c0001157983 */ /* 0x001f280000300800 */
[----:B-1----:R-:W4:Y:S04]  /*5c7e0*/  LDL.LU R19, [R1+0x7788] ;  /* 0x0077880001137983 */ /* 0x002f280000300800 */
[----:B--2---:R-:W2:Y:S04]  /*5c7f0*/  LDL.LU R17, [R1+0x7784] ;  /* 0x0077840001117983 */ /* 0x004ea80000300800 */
[----:B---3--:R-:W3:Y:S04]  /*5c800*/  LDL.LU R7, [R1+0x7780] ;  /* 0x0077800001077983 */ /* 0x008ee80000300800 */
[----:B----4-:R-:W4:Y:S04]  /*5c810*/  LDL.LU R6, [R1+0x777c] ;  /* 0x00777c0001067983 */ /* 0x010f280000300800 */
        /* <DEDUP_REMOVED lines=15> */
[----:B------:R1:W-:Y:S04]  /*5c910*/  STS.U8 [R29+UR4+0x1400], R9 ;  /* 0x001400091d007988 */ /* 0x0003e80008000004 */
[----:B------:R1:W-:Y:S04]  /*5c920*/  STS.U8 [R29+UR4+0x1440], R8 ;  /* 0x001440081d007988 */ /* 0x0003e80008000004 */
[----:B------:R-:W-:Y:S04]  /*5c930*/  STS.U8 [R29+UR4+0x1640], R5 ;  /* 0x001640051d007988 */ /* 0x000fe80008000004 */
[----:B------:R-:W-:Y:S04]  /*5c940*/  STS.U8 [R29+UR4+0x1600], R4 ;  /* 0x001600041d007988 */ /* 0x000fe80008000004 */
[----:B------:R-:W-:Y:S04]  /*5c950*/  STS.U8 [R29+UR4+0x1800], R16 ;  /* 0x001800101d007988 */ /* 0x000fe80008000004 */
[----:B0-----:R-:W2:Y:S04]  /*5c960*/  LDL.LU R20, [R1+0x1c4] ;  /* 0x0001c40001147983 */ /* 0x001ea80000300800 */
[----:B------:R-:W-:Y:S04]  /*5c970*/  STS.U8 [R29+UR4+0x1840], R18 ;  /* 0x001840121d007988 */ /* 0x000fe80008000004 */
[----:B------:R0:W-:Y:S04]  /*5c980*/  STS.U8 [R29+UR4+0x1a40], R2 ;  /* 0x001a40021d007988 */ /* 0x0001e80008000004 */
[----:B------:R0:W-:Y:S04]  /*5c990*/  STS.U8 [R29+UR4+0x1a00], R3 ;  /* 0x001a00031d007988 */ /* 0x0001e80008000004 */
[----:B-1----:R-:W2:Y:S04]  /*5c9a0*/  LDL.LU R9, [R1+0x1c0] ;  /* 0x0001c00001097983 */ /* 0x002ea80000300800 */
[----:B------:R-:W2:Y:S04]  /*5c9b0*/  LDL.LU R8, [R1+0x1a4] ;  /* 0x0001a40001087983 */ /* 0x000ea80000300800 */
        /* <DEDUP_REMOVED lines=20> */
[----:B----4-:R0:W-:Y:S02]  /*5cb00*/  STS.U8 [R29+UR4+0x1c00], R6 ;  /* 0x001c00061d007988 */ /* 0x0101e40008000004 */
[----:B0-----:R-:W0:Y:S01]  /*5cb10*/  S2R R6, SR_TID.X ;  /* 0x0000000000067919 */ /* 0x001e220000002100 */
[----:B------:R-:W-:-:S02]  /*5cb20*/  LOP3.LUT R29, R29, 0x10, RZ, 0x3c, !PT ;  /* 0x000000101d1d7812 */ /* 0x000fc400078e3cff */
[----:B0-----:R-:W-:-:S05]  /*5cb30*/  LOP3.LUT R6, R6, 0x3f, RZ, 0xc0, !PT ;  /* 0x0000003f06067812 */ /* 0x001fca00078ec0ff */
[----:B---3--:R0:W-:Y:S04]  /*5cb40*/  STS.U8 [R6+UR4+0x1c40], R7 ;  /* 0x001c400706007988 */ /* 0x0081e80008000004 */
[----:B--2---:R1:W-:Y:S04]  /*5cb50*/  STS.U8 [R6+UR4+0x1e40], R17 ;  /* 0x001e401106007988 */ /* 0x0043e80008000004 */
[----:B------:R2:W-:Y:S04]  /*5cb60*/  STS.U8 [R6+UR4+0x1e00], R19 ;  /* 0x001e001306007988 */ /* 0x0005e80008000004 */
[----:B0-----:R-:W3:Y:S04]  /*5cb70*/  LDL.LU R7, [R1+0x140] ;  /* 0x0001400001077983 */ /* 0x001ee80000300800 */
[----:B-1----:R-:W4:Y:S04]  /*5cb80*/  LDL.LU R17, [R1+0x144] ;  /* 0x0001440001117983 */ /* 0x002f280000300800 */
[----:B--2---:R-:W2:Y:S04]  /*5cb90*/  LDL.LU R19, [R1+0x180] ;  /* 0x0001800001137983 */ /* 0x004ea80000300800 */
        /* <DEDUP_REMOVED lines=8> */
[----:B------:R-:W3:Y:S04]  /*5cc20*/  LDL.LU R2, [R1+0x776c] ;  /* 0x00776c0001027983 */ /* 0x000ee80000300800 */
[----:B------:R-:W3:Y:S04]  /*5cc30*/  LDL.LU R3, [R1+0x7768] ;  /* 0x0077680001037983 */ /* 0x000ee80000300800 */
[----:B--2---:R-:W-:Y:S04]  /*5cc40*/  STS.U8 [R29+UR4+0x4c0], R19 ;  /* 0x0004c0131d007988 */ /* 0x004fe80008000004 */
[----:B----4-:R-:W-:Y:S04]  /*5cc50*/  STS.U8 [R29+UR4+0x6c0], R17 ;  /* 0x0006c0111d007988 */ /* 0x010fe80008000004 */
[----:B---3--:R-:W-:Y:S04]  /*5cc60*/  STS.U8 [R29+UR4+0x680], R7 ;  /* 0x000680071d007988 */ /* 0x008fe80008000004 */
        /* <DEDUP_REMOVED lines=12> */
[----:B0-----:R-:W4:Y:S04]  /*5cd30*/  LDL.LU R28, [R1+0x1bc] ;  /* 0x0001bc00011c7983 */ /* 0x001f280000300800 */
[----:B------:R0:W-:Y:S04]  /*5cd40*/  STS.U8 [R29+UR4+0x1480], R11 ;  /* 0x0014800b1d007988 */ /* 0x0001e80008000004 */
[----:B-1----:R-:W4:Y:S04]  /*5cd50*/  LDL.LU R27, [R1+0x1b8] ;  /* 0x0001b800011b7983 */ /* 0x002f280000300800 */
[----:B------:R1:W-:Y:S04]  /*5cd60*/  STS.U8 [R29+UR4+0x14c0], R10 ;  /* 0x0014c00a1d007988 */ /* 0x0003e80008000004 */
[----:B------:R-:W-:Y:S04]  /*5cd70*/  STS.U8 [R29+UR4+0x16c0], R5 ;  /* 0x0016c0051d007988 */ /* 0x000fe80008000004 */
[----:B--2---:R-:W2:Y:S04]  /*5cd80*/  LDL.LU R23, [R1+0x19c] ;  /* 0x00019c0001177983 */ /* 0x004ea80000300800 */
[----:B---3--:R-:W3:Y:S04]  /*5cd90*/  LDL.LU R22, [R1+0x198] ;  /* 0x0001980001167983 */ /* 0x008ee80000300800 */
[----:B------:R-:W-:Y:S04]  /*5cda0*/  STS.U8 [R29+UR4+0x1680], R4 ;  /* 0x001680041d007988 */ /* 0x000fe80008000004 */
[----:B------:R1:W-:Y:S04]  /*5cdb0*/  STS.U8 [R29+UR4+0x1880], R16 ;  /* 0x001880101d007988 */ /* 0x0003e80008000004 */
[----:B------:R1:W-:Y:S04]  /*5cdc0*/  STS.U8 [R29+UR4+0x18c0], R18 ;  /* 0x0018c0121d007988 */ /* 0x0003e80008000004 */
[----:B0-----:R-:W3:Y:S04]  /*5cdd0*/  LDL.LU R11, [R1+0x17c] ;  /* 0x00017c00010b7983 */ /* 0x001ee80000300800 */
[----:B-1----:R-:W3:Y:S04]  /*5cde0*/  LDL.LU R10, [R1+0x170] ;  /* 0x00017000010a7983 */ /* 0x002ee80000300800 */
[----:B------:R-:W3:Y:S04]  /*5cdf0*/  LDL.LU R16, [R1+0x13c] ;  /* 0x00013c0001107983 */ /* 0x000ee80000300800 */
        /* <DEDUP_REMOVED lines=25> */
[----:B------:R-:W3:Y:S01]  /*5cf90*/  LDL.LU R21, [R1+0x11c] ;  /* 0x00011c0001157983 */ /* 0x000ee20000300800 */
[----:B------:R-:W-:-:S05]  /*5cfa0*/  LOP3.LUT R26, R6, 0x20, RZ, 0x3c, !PT ;  /* 0x00000020061a7812 */ /* 0x000fca00078e3cff */
[----:B----4-:R0:W-:Y:S04]  /*5cfb0*/  STS.U8 [R26+UR4+0x100], R28 ;  /* 0x0001001c1a007988 */ /* 0x0101e80008000004 */
[----:B------:R1:W-:Y:S04]  /*5cfc0*/  STS.U8 [R26+UR4+0x140], R27 ;  /* 0x0001401b1a007988 */ /* 0x0003e80008000004 */
[----:B--2---:R2:W-:Y:S04]  /*5cfd0*/  STS.U8 [R26+UR4+0x340], R23 ;  /* 0x000340171a007988 */ /* 0x0045e80008000004 */
[----:B---3--:R3:W-:Y:S04]  /*5cfe0*/  STS.U8 [R26+UR4+0x300], R22 ;  /* 0x000300161a007988 */ /* 0x0087e80008000004 */
[----:B0-----:R-:W4:Y:S04]  /*5cff0*/  LDL.LU R28, [R1+0x7760] ;  /* 0x00776000011c7983 */ /* 0x001f280000300800 */
[----:B-1----:R-:W4:Y:S04]  /*5d000*/  LDL.LU R27, [R1+0x775c] ;  /* 0x00775c00011b7983 */ /* 0x002f280000300800 */
[----:B------:R0:W-:Y:S04]  /*5d010*/  STS.U8 [R26+UR4+0x500], R11 ;  /* 0x0005000b1a007988 */ /* 0x0001e80008000004 */
[----:B--2---:R-:W2:Y:S04]  /*5d020*/  LDL.LU R23, [R1+0x7758] ;  /* 0x0077580001177983 */ /* 0x004ea80000300800 */
[----:B---3--:R-:W3:Y:S04]  /*5d030*/  LDL.LU R22, [R1+0x7754] ;  /* 0x0077540001167983 */ /* 0x008ee80000300800 */
[----:B------:R1:W-:Y:S04]  /*5d040*/  STS.U8 [R26+UR4+0x540], R10 ;  /* 0x0005400a1a007988 */ /* 0x0003e80008000004 */
[----:B------:R1:W-:Y:S04]  /*5d050*/  STS.U8 [R26+UR4+0x740], R16 ;  /* 0x000740101a007988 */ /* 0x0003e80008000004 */
[----:B------:R1:W-:Y:S04]  /*5d060*/  STS.U8 [R26+UR4+0x700], R18 ;  /* 0x000700121a007988 */ /* 0x0003e80008000004 */
[----:B0-----:R-:W4:Y:S04]  /*5d070*/  LDL.LU R11, [R1+0x7750] ;  /* 0x00775000010b7983 */ /* 0x001f280000300800 */
[----:B-1----:R-:W2:Y:S04]  /*5d080*/  LDL.LU R10, [R1+0x774c] ;  /* 0x00774c00010a7983 */ /* 0x002ea80000300800 */
[----:B------:R-:W3:Y:S04]  /*5d090*/  LDL.LU R16, [R1+0x7748] ;  /* 0x0077480001107983 */ /* 0x000ee80000300800 */
[----:B------:R-:W4:Y:S04]  /*5d0a0*/  LDL.LU R18, [R1+0x7744] ;  /* 0x0077440001127983 */ /* 0x000f280000300800 */
        /* <DEDUP_REMOVED lines=35> */
[----:B------:R-:W2:Y:S01]  /*5d2e0*/  LDL.LU R0, [R1+0x30] ;  /* 0x0000300001007983 */ /* 0x000ea20000300800 */
[----:B------:R-:W-:-:S03]  /*5d2f0*/  LOP3.LUT R6, R6, 0x30, RZ, 0x3c, !PT ;  /* 0x0000003006067812 */ /* 0x000fc600078e3cff */
[----:B----4-:R0:W-:Y:S04]  /*5d300*/  STS.U8 [R26+UR4+0x1b40], R18 ;  /* 0x001b40121a007988 */ /* 0x0101e80008000004 */
[----:B---3--:R1:W-:Y:S04]  /*5d310*/  STS.U8 [R26+UR4+0x1b00], R16 ;  /* 0x001b00101a007988 */ /* 0x0083e80008000004 */
[----:B--2---:R2:W-:Y:S04]  /*5d320*/  STS.U8 [R26+UR4+0x1d00], R10 ;  /* 0x001d000a1a007988 */ /* 0x0045e80008000004 */
        /* <DEDUP_REMOVED lines=9> */
[----:B------:R-:W3:Y:S04]  /*5d3c0*/  LDL.LU R23, [R1+0xf4] ;  /* 0x0000f40001177983 */ /* 0x000ee80000300800 */
        /* <DEDUP_REMOVED lines=20> */
[----:B---3--:R-:W-:Y:S04]  /*5d510*/  STS.U8 [R6+UR4+0xbc0], R23 ;  /* 0x000bc01706007988 */ /* 0x008fe80008000004 */
[----:B----4-:R-:W-:Y:S04]  /*5d520*/  STS.U8 [R6+UR4+0xb80], R22 ;  /* 0x000b801606007988 */ /* 0x010fe80008000004 */
[----:B------:R-:W-:Y:S04]  /*5d530*/  STS.U8 [R6+UR4+0xd80], R11 ;  /* 0x000d800b06007988 */ /* 0x000fe80008000004 */
        /* <DEDUP_REMOVED lines=14> */
[----:B-1----:R-:W3:Y:S01]  /*5d620*/  LDL.LU R3, [R1+0x7710] ;  /* 0x0077100001037983 */ /* 0x002ee20000300800 */
[----:B------:R-:W0:Y:S03]  /*5d630*/  S2R R0, SR_TID.X ;  /* 0x0000000000007919 */ /* 0x000e260000002100 */
[----:B------:R-:W-:Y:S04]  /*5d640*/  STS.U8 [R6+UR4+0x1bc0], R4 ;  /* 0x001bc00406007988 */ /* 0x000fe80008000004 */
[----:B------:R-:W-:Y:S04]  /*5d650*/  STS.U8 [R6+UR4+0x1b80], R5 ;  /* 0x001b800506007988 */ /* 0x000fe80008000004 */
[----:B------:R-:W-:Y:S04]  /*5d660*/  STS.U8 [R6+UR4+0x1d80], R12 ;  /* 0x001d800c06007988 */ /* 0x000fe80008000004 */
[----:B------:R-:W-:Y:S01]  /*5d670*/  STS.U8 [R6+UR4+0x1dc0], R13 ;  /* 0x001dc00d06007988 */ /* 0x000fe20008000004 */
[C---:B0-----:R-:W-:Y:S01]  /*5d680*/  IMAD.SHL.U32 R8, R0.reuse, 0x2, RZ ;  /* 0x0000000200087824 */ /* 0x041fe200078e00ff */
[----:B------:R-:W-:-:S05]  /*5d690*/  LOP3.LUT R0, R0, 0x7, RZ, 0xc0, !PT ;  /* 0x0000000700007812 */ /* 0x000fca00078ec0ff */
[----:B------:R-:W-:-:S05]  /*5d6a0*/  IMAD R0, R0, 0x90, RZ ;  /* 0x0000009000007824 */ /* 0x000fca00078e02ff */
[----:B------:R-:W-:Y:S01]  /*5d6b0*/  LOP3.LUT R0, R0, 0x30, R8, 0x78, !PT ;  /* 0x0000003000007812 */ /* 0x000fe200078e7808 */
[----:B--2---:R-:W-:Y:S04]  /*5d6c0*/  STS.U8 [R6+UR4+0x1fc0], R2 ;  /* 0x001fc00206007988 */ /* 0x004fe80008000004 */
[----:B---3--:R-:W-:Y:S01]  /*5d6d0*/  STS.U8 [R6+UR4+0x1f80], R3 ;  /* 0x001f800306007988 */ /* 0x008fe20008000004 */
[----:B------:R-:W-:Y:S06]  /*5d6e0*/  BAR.SYNC.DEFER_BLOCKING 0x0 ;  /* 0x0000000000007b1d */ /* 0x000fec0000010000 */
[----:B------:R-:W0:Y:S04]  /*5d6f0*/  LDSM.16.M88.4 R4, [R0+UR4] ;  /* 0x000000040004783b */ /* 0x000e280008000200 */
[----:B------:R-:W1:Y:S04]  /*5d700*/  LDSM.16.M88.4 R8, [R0+UR4+0x400] ;  /* 0x000400040008783b */ /* 0x000e680008000200 */
[----:B0-----:R0:W-:Y:S04]  /*5d710*/  STL.64 [R1+0xa58], R6 ;  /* 0x000a580601007387 */ /* 0x0011e80000100a00 */
[----:B-1----:R1:W-:Y:S04]  /*5d720*/  STL.64 [R1+0xa40], R8 ;  /* 0x000a400801007387 */ /* 0x0023e80000100a00 */
[----:B------:R2:W-:Y:S04]  /*5d730*/  STL.64 [R1+0xa48], R10 ;  /* 0x000a480a01007387 */ /* 0x0005e80000100a00 */
[----:B------:R-:W3:Y:S04]  /*5d740*/  LDL.LU.64 R16, [R1+0x7b0] ;  /* 0x0007b00001107983 */ /* 0x000ee80000300a00 */
[----:B------:R-:W3:Y:S01]  /*5d750*/  LDL.LU.64 R18, [R1+0x7b8] ;  /* 0x0007b80001127983 */ /* 0x000ee20000300a00 */
[----:B0-----:R-:W-:-:S02]  /*5d760*/  IMAD.MOV.U32 R7, RZ, RZ, R8 ;  /* 0x000000ffff077224 */ /* 0x001fc400078e0008 */
[----:B------:R-:W-:Y:S02]  /*5d770*/  IMAD.MOV.U32 R6, RZ, RZ, R9 ;  /* 0x000000ffff067224 */ /* 0x000fe400078e0009 */
[----:B-1----:R-:W4:Y:S04]  /*5d780*/  LDL.LU.64 R8, [R1+0x7c0] ;  /* 0x0007c00001087983 */ /* 0x002f280000300a00 */
[----:B--2---:R-:W4:Y:S01]  /*5d790*/  LDL.LU.64 R10, [R1+0x7c8] ;  /* 0x0007c800010a7983 */ /* 0x004f220000300a00 */
[----:B------:R-:W-:Y:S02]  /*5d7a0*/  IMAD R3, R15, 0x100, R14 ;  /* 0x000001000f037824 */ /* 0x000fe400078e020e */
[----:B------:R-:W-:-:S03]  /*5d7b0*/  IMAD.MOV.U32 R22, RZ, RZ, R4 ;  /* 0x000000ffff167224 */ /* 0x000fc600078e0004 */
[----:B------:R-:W-:Y:S01]  /*5d7c0*/  F2FP.F16.E5M2.UNPACK_B R12, R3 ;  /* 0x00000003ff0c723e */ /* 0x000fe200020004ff */
[----:B------:R-:W-:Y:S02]  /*5d7d0*/  IMAD.MOV.U32 R3, RZ, RZ, R0 ;  /* 0x000000ffff037224 */ /* 0x000fe400078e0000 */
[----:B------:R-:W-:Y:S02]  /*5d7e0*/  IMAD.MOV.U32 R23, RZ, RZ, R5 ;  /* 0x000000ffff177224 */ /* 0x000fe400078e0005 */
[----:B------:R-:W-:Y:S02]  /*5d7f0*/  IMAD R4, R25, 0x100, R24 ;  /* 0x0000010019047824 */ /* 0x000fe400078e0218 */
[----:B------:R-:W-:Y:S02]  /*5d800*/  IMAD R5, R27, 0x100, R26 ;  /* 0x000001001b057824 */ /* 0x000fe400078e021a */
[----:B------:R-:W0:Y:S01]  /*5d810*/  LDSM.16.M88.4 R24, [R3+UR4+0x800] ;  /* 0x000800040318783b */ /* 0x000e220008000200 */
[----:B------:R-:W-:Y:S01]  /*5d820*/  IMAD R2, R29, 0x100, R28 ;  /* 0x000001001d027824 */ /* 0x000fe200078e021c */
[----:B------:R-:W-:-:S02]  /*5d830*/  F2FP.F16.E5M2.UNPACK_B R13, R4 ;  /* 0x00000004ff0d723e */ /* 0x000fc400020004ff */
[----:B------:R-:W-:Y:S02]  /*5d840*/  F2FP.F16.E5M2.UNPACK_B R14, R5 ;  /* 0x00000005ff0e723e */ /* 0x000fe400020004ff */
[----:B------:R-:W-:Y:S02]  /*5d850*/  F2FP.F16.E5M2.UNPACK_B R20, R22 ;  /* 0x00000016ff14723e */ /* 0x000fe400020004ff */
[----:B------:R-:W-:Y:S02]  /*5d860*/  F2FP.F16.E5M2.UNPACK_B R21, R23 ;  /* 0x00000017ff15723e */ /* 0x000fe400020004ff */
[----:B------:R-:W-:Y:S01]  /*5d870*/  F2FP.F16.E5M2.UNPACK_B R15, R2 ;  /* 0x00000002ff0f723e */ /* 0x000fe200020004ff */
[----:B0-----:R-:W-:Y:S01]  /*5d880*/  STL.64 [R1+0xa20], R24 ;  /* 0x000a201801007387 */ /* 0x001fe20000100a00 */
[----:B------:R-:W-:-:S03]  /*5d890*/  IMAD.MOV.U32 R5, RZ, RZ, R24 ;  /* 0x000000ffff057224 */ /* 0x000fc600078e0018 */
[----:B------:R3:W-:Y:S01]  /*5d8a0*/  STL.64 [R1+0xa28], R26 ;  /* 0x000a281a01007387 */ /* 0x0007e20000100a00 */
[----:B------:R-:W-:-:S03]  /*5d8b0*/  IMAD.MOV.U32 R4, RZ, RZ, R25 ;  /* 0x000000ffff047224 */ /* 0x000fc600078e0019 */
[----:B------:R-:W-:Y:S04]  /*5d8c0*/  STL [R1+0x7180], R22 ;  /* 0x0071801601007387 */ /* 0x000fe80000100800 */
[----:B------:R-:W-:Y:S01]  /*5d8d0*/  STL [R1+0x7184], R23 ;  /* 0x0071841701007387 */ /* 0x000fe20000100800 */
[----:B---3--:R-:W-:Y:S03]  /*5d8e0*/  HMMA.16816.F32 R24, R12, R20, R16 ;  /* 0x000000140c18723c */ /* 0x008fe60000001810 */
[----:B------:R-:W0:-:S15]  /*5d8f0*/  LDSM.16.M88.4 R16, [R3+UR4+0xc00] ;  /* 0x000c00040310783b */ /* 0x000e1e0008000200 */
[----:B------:R-:W-:-:S05]  /*5d900*/  NOP ;  /* 0x0000000000007918 */ /* 0x000fca0000000000 */
[----:B------:R-:W-:Y:S04]  /*5d910*/  STL [R1+0x7194], R24 ;  /* 0x0071941801007387 */ /* 0x000fe80000100800 */
[----:B------:R-:W-:Y:S04]  /*5d920*/  STL [R1+0x7190], R25 ;  /* 0x0071901901007387 */ /* 0x000fe80000100800 */
[----:B------:R-:W-:Y:S04]  /*5d930*/  STL [R1+0x718c], R26 ;  /* 0x00718c1a01007387 */ /* 0x000fe80000100800 */
[----:B------:R-:W-:Y:S04]  /*5d940*/  STL [R1+0x7188], R27 ;  /* 0x0071881b01007387 */ /* 0x000fe80000100800 */
[----:B0-----:R-:W-:Y:S04]  /*5d950*/  STL.64 [R1+0xa30], R16 ;  /* 0x000a301001007387 */ /* 0x001fe80000100a00 */
[----:B------:R0:W-:Y:S04]  /*5d960*/  STL.64 [R1+0xa38], R18 ;  /* 0x000a381201007387 */ /* 0x0001e80000100a00 */
[----:B------:R-:W-:Y:S04]  /*5d970*/  STL.64 [R1+0x7708], R14 ;  /* 0x0077080e01007387 */ /* 0x000fe80000100a00 */
[----:B------:R-:W-:Y:S01]  /*5d980*/  STL.64 [R1+0x7700], R12 ;  /* 0x0077000c01007387 */ /* 0x000fe20000100a00 */
[----:B0-----:R-:W-:-:S02]  /*5d990*/  F2FP.F16.E5M2.UNPACK_B R18, R7 ;  /* 0x00000007ff12723e */ /* 0x001fc400020004ff */
[----:B------:R-:W-:-:S07]  /*5d9a0*/  F2FP.F16.E5M2.UNPACK_B R19, R6 ;  /* 0x00000006ff13723e */ /* 0x000fce00020004ff */
[----:B----4-:R-:W-:Y:S01]  /*5d9b0*/  HMMA.16816.F32 R8, R12, R18, R8 ;  /* 0x000000120c08723c */ /* 0x010fe20000001808 */
[----:B------:R-:W0:-:S15]  /*5d9c0*/  LDSM.16.M88.4 R12, [R3+UR4+0x1000] ;  /* 0x00100004030c783b */ /* 0x000e1e0008000200 */
[----:B------:R-:W-:-:S08]  /*5d9d0*/  NOP ;  /* 0x0000000000007918 */ /* 0x000fd00000000000 */
[----:B------:R-:W-:Y:S02]  /*5d9e0*/  IMAD.MOV.U32 R22, RZ, RZ, R11 ;  /* 0x000000ffff167224 */ /* 0x000fe400078e000b */
[----:B------:R-:W-:Y:S02]  /*5d9f0*/  IMAD.MOV.U32 R27, RZ, RZ, R9 ;  /* 0x000000ffff1b7224 */ /* 0x000fe400078e0009 */
[----:B------:R-:W-:Y:S02]  /*5da00*/  IMAD.MOV.U32 R26, RZ, RZ, R8 ;  /* 0x000000ffff1a7224 */ /* 0x000fe400078e0008 */
[----:B------:R-:W-:Y:S01]  /*5da10*/  IMAD.MOV.U32 R23, RZ, RZ, R10 ;  /* 0x000000ffff177224 */ /* 0x000fe200078e000a */
[----:B------:R-:W-:Y:S04]  /*5da20*/  STL [R1+0x7290], R22 ;  /* 0x0072901601007387 */ /* 0x000fe80000100800 */
[----:B------:R-:W-:Y:S04]  /*5da30*/  STL [R1+0x719c], R27 ;  /* 0x00719c1b01007387 */ /* 0x000fe80000100800 */
[----:B------:R1:W-:Y:S04]  /*5da40*/  STL [R1+0x76f8], R26 ;  /* 0x0076f81a01007387 */ /* 0x0003e80000100800 */
[----:B------:R-:W2:Y:S04]  /*5da50*/  LDL.LU.64 R24, [R1+0x810] ;  /* 0x0008100001187983 */ /* 0x000ea80000300a00 */
[----:B-1----:R-:W2:Y:S04]  /*5da60*/  LDL.LU.64 R26, [R1+0x818] ;  /* 0x00081800011a7983 */ /* 0x002ea80000300a00 */
[----:B------:R-:W-:Y:S04]  /*5da70*/  STL [R1+0x7198], R23 ;  /* 0x0071981701007387 */ /* 0x000fe80000100800 */
[----:B0-----:R-:W-:Y:S01]  /*5da80*/  STL.64 [R1+0xa60], R12 ;  /* 0x000a600c01007387 */ /* 0x001fe20000100a00 */
[----:B------:R-:W-:-:S03]  /*5da90*/  IMAD.MOV.U32 R8, RZ, RZ, R12 ;  /* 0x000000ffff087224 */ /* 0x000fc600078e000c */
[----:B------:R-:W-:Y:S01]  /*5daa0*/  STL.64 [R1+0xa68], R14 ;  /* 0x000a680e01007387 */ /* 0x000fe20000100a00 */
[----:B------:R-:W-:-:S03]  /*5dab0*/  IMAD.MOV.U32 R9, RZ, RZ, R13 ;  /* 0x000000ffff097224 */ /* 0x000fc600078e000d */
[----:B------:R-:W0:Y:S04]  /*5dac0*/  LDSM.16.M88.4 R12, [R3+UR4+0x1400] ;  /* 0x00140004030c783b */ /* 0x000e280008000200 */
[----:B0-----:R-:W-:Y:S04]  /*5dad0*/  STL.64 [R1+0xa70], R12 ;  /* 0x000a700c01007387 */ /* 0x001fe80000100a00 */
[----:B------:R0:W-:Y:S01]  /*5dae0*/  STL.64 [R1+0xa78], R14 ;  /* 0x000a780e01007387 */ /* 0x0001e20000100a00 */
[----:B------:R-:W-:Y:S02]  /*5daf0*/  IMAD.MOV.U32 R6, RZ, RZ, R12 ;  /* 0x000000ffff067224 */ /* 0x000fe400078e000c */
[----:B------:R-:W-:Y:S01]  /*5db00*/  IMAD.MOV.U32 R7, RZ, RZ, R13 ;  /* 0x000000ffff077224 */ /* 0x000fe200078e000d */
[----:B0-----:R-:W2:Y:S04]  /*5db10*/  LDL.LU.64 R14, [R1+0x7708] ;  /* 0x00770800010e7983 */ /* 0x001ea80000300a00 */
[----:B------:R-:W2:Y:S01]  /*5db20*/  LDL.LU.64 R12, [R1+0x7700] ;  /* 0x00770000010c7983 */ /* 0x000ea20000300a00 */
[----:B------:R-:W-:-:S02]  /*5db30*/  IMAD.MOV.U32 R2, RZ, RZ, R16 ;  /* 0x000000ffff027224 */ /* 0x000fc400078e0010 */
[----:B------:R-:W-:Y:S01]  /*5db40*/  IMAD.MOV.U32 R0, RZ, RZ, R17 ;  /* 0x000000ffff007224 */ /* 0x000fe200078e0011 */
[----:B------:R-:W-:Y:S02]  /*5db50*/  F2FP.F16.E5M2.UNPACK_B R16, R5 ;  /* 0x00000005ff10723e */ /* 0x000fe400020004ff */
[----:B------:R-:W-:Y:S01]  /*5db60*/  F2FP.F16.E5M2.UNPACK_B R17, R4 ;  /* 0x00000004ff11723e */ /* 0x000fe200020004ff */
[----:B------:R-:W3:Y:S04]  /*5db70*/  LDL.LU R22, [R1+0x168] ;  /* 0x0001680001167983 */ /* 0x000ee80000300800 */
[----:B------:R-:W3:Y:S02]  /*5db80*/  LDL.LU R29, [R1+0x164] ;  /* 0x00016400011d7983 */ /* 0x000ee40000300800 */
[----:B--2---:R-:W-:-:S15]  /*5db90*/  HMMA.16816.F32 R24, R12, R16, R24 ;  /* 0x000000100c18723c */ /* 0x004fde0000001818 */
[----:B------:R-:W-:-:S08]  /*5dba0*/  NOP ;  /* 0x0000000000007918 */ /* 0x000fd00000000000 */
[----:B------:R-:W-:Y:S04]  /*5dbb0*/  STL.64 [R1+0x10], R24 ;  /* 0x0000101801007387 */ /* 0x000fe80000100a00 */
[----:B------:R-:W-:Y:S04]  /*5dbc0*/  STL.64 [R1+0x18], R26 ;  /* 0x0000181a01007387 */ /* 0x000fe80000100a00 */
[----:B------:R0:W-:Y:S04]  /*5dbd0*/  STL.64 [R1+0x76d0], R18 ;  /* 0x0076d01201007387 */ /* 0x0001e80000100a00 */
[----:B------:R-:W1:Y:S04]  /*5dbe0*/  LDSM.16.M88.4 R24, [R3+UR4+0x1800] ;  /* 0x001800040318783b */ /* 0x000e680008000200 */
[----:B0-----:R-:W2:Y:S04]  /*5dbf0*/  LDL.LU R18, [R1+0x15c] ;  /* 0x00015c0001127983 */ /* 0x001ea80000300800 */
[----:B------:R-:W2:Y:S04]  /*5dc00*/  LDL.LU R19, [R1+0x154] ;  /* 0x0001540001137983 */ /* 0x000ea80000300800 */
[----:B------:R0:W-:Y:S04]  /*5dc10*/  STL.64 [R1+0x76c8], R16 ;  /* 0x0076c81001007387 */ /* 0x0001e80000100a00 */
[----:B0-----:R-:W4:Y:S04]  /*5dc20*/  LDL.LU R16, [R1+0x14c] ;  /* 0x00014c0001107983 */ /* 0x001f280000300800 */
[----:B------:R-:W4:Y:S01]  /*5dc30*/  LDL.LU R17, [R1+0x148] ;  /* 0x0001480001117983 */ /* 0x000f220000300800 */
[----:B-1----:R-:W-:-:S02]  /*5dc40*/  IMAD.MOV.U32 R4, RZ, RZ, R24 ;  /* 0x000000ffff047224 */ /* 0x002fc400078e0018 */
[----:B------:R-:W-:Y:S01]  /*5dc50*/  IMAD.MOV.U32 R5, RZ, RZ, R25 ;  /* 0x000000ffff057224 */ /* 0x000fe200078e0019 */
[----:B------:R-:W-:Y:S02]  /*5dc60*/  F2FP.F16.E5M2.UNPACK_B R11, R0 ;  /* 0x00000000ff0b723e */ /* 0x000fe400020004ff */
[----:B------:R-:W-:Y:S01]  /*5dc70*/  F2FP.F16.E5M2.UNPACK_B R10, R2 ;  /* 0x00000002ff0a723e */ /* 0x000fe200020004ff */
[----:B--2---:R-:W-:Y:S04]  /*5dc80*/  STL.64 [R1+0x76e0], R18 ;  /* 0x0076e01201007387 */ /* 0x004fe80000100a00 */
[----:B----4-:R0:W-:Y:S04]  /*5dc90*/  STL.64 [R1+0x76d8], R16 ;  /* 0x0076d81001007387 */ /* 0x0101e80000100a00 */
[----:B0-----:R-:W2:Y:S04]  /*5dca0*/  LDL.LU.64 R16, [R1+0x870] ;  /* 0x0008700001107983 */ /* 0x001ea80000300a00 */
[----:B------:R-:W2:Y:S04]  /*5dcb0*/  LDL.LU.64 R18, [R1+0x878] ;  /* 0x0008780001127983 */ /* 0x000ea80000300a00 */
[----:B------:R-:W-:Y:S04]  /*5dcc0*/  STL.64 [R1+0xa80], R24 ;  /* 0x000a801801007387 */ /* 0x000fe80000100a00 */
[----:B------:R0:W-:Y:S04]  /*5dcd0*/  STL.64 [R1+0xa88], R26 ;  /* 0x000a881a01007387 */ /* 0x0001e80000100a00 */
[----:B0-----:R-:W4:Y:S04]  /*5dce0*/  LDL.LU R26, [R1+0x76f8] ;  /* 0x0076f800011a7983 */ /* 0x001f280000300800 */
[----:B------:R-:W-:Y:S04]  /*5dcf0*/  STL.64 [R1+0x76f0], R6 ;  /* 0x0076f00601007387 */ /* 0x000fe80000100a00 */
[----:B------:R-:W-:Y:S04]  /*5dd00*/  STL.64 [R1+0x76e8], R4 ;  /* 0x0076e80401007387 */ /* 0x000fe80000100a00 */
[----:B------:R-:W0:Y:S04]  /*5dd10*/  LDSM.16.M88.4 R4, [R3+UR4+0x1c00] ;  /* 0x001c00040304783b */ /* 0x000e280008000200 */
[----:B------:R-:W3:Y:S04]  /*5dd20*/  LDL.LU R28, [R1+0x178] ;  /* 0x00017800011c7983 */ /* 0x000ee80000300800 */
[----:B------:R-:W3:Y:S04]  /*5dd30*/  LDL.LU R0, [R1+0x174] ;  /* 0x0001740001007983 */ /* 0x000ee80000300800 */
[----:B0-----:R0:W-:Y:S01]  /*5dd40*/  STL.64 [R1+0xa90], R4 ;  /* 0x000a900401007387 */ /* 0x0011e20000100a00 */
[----:B------:R-:W-:-:S03]  /*5dd50*/  IMAD.MOV.U32 R2, RZ, RZ, R4 ;  /* 0x000000ffff027224 */ /* 0x000fc600078e0004 */
[----:B------:R1:W-:Y:S01]  /*5dd60*/  STL.64 [R1+0xa98], R6 ;  /* 0x000a980601007387 */ /* 0x0003e20000100a00 */
[----:B------:R-:W-:-:S03]  /*5dd70*/  IMAD.MOV.U32 R3, RZ, RZ, R5 ;  /* 0x000000ffff037224 */ /* 0x000fc600078e0005 */
[----:B0-----:R-:W3:Y:S04]  /*5dd80*/  LDL.LU.64 R4, [R1+0x7f0] ;  /* 0x0007f00001047983 */ /* 0x001ee80000300a00 */
[----:B-1----:R-:W3:Y:S01]  /*5dd90*/  LDL.LU.64 R6, [R1+0x7f8] ;  /* 0x0007f80001067983 */ /* 0x002ee20000300a00 */
[----:B------:R-:W-:Y:S02]  /*5dda0*/  F2FP.F16.E5M2.UNPACK_B R8, R8 ;  /* 0x00000008ff08723e */ /* 0x000fe400020004ff */
[----:B------:R-:W-:Y:S01]  /*5ddb0*/  F2FP.F16.E5M2.UNPACK_B R9, R9 ;  /* 0x00000009ff09723e */ /* 0x000fe200020004ff */
[----:B--2---:R-:W-:-:S15]  /*5ddc0*/  HMMA.16816.F32 R16, R12, R10, R16 ;  /* 0x0000000a0c10723c */ /* 0x004fde0000001810 */
[----:B------:R-:W-:-:S09]  /*5ddd0*/  NOP ;  /* 0x0000000000007918 */ /* 0x000fd20000000000 */
[----:B------:R-:W-:Y:S02]  /*5dde0*/  IMAD.MOV.U32 R23, RZ, RZ, R17 ;  /* 0x000000ffff177224 */ /* 0x000fe400078e0011 */
[----:B------:R-:W-:Y:S02]  /*5ddf0*/  IMAD.MOV.U32 R27, RZ, RZ, R16 ;  /* 0x000000ffff1b7224 */ /* 0x000fe400078e0010 */
[----:B------:R-:W-:Y:S02]  /*5de00*/  IMAD.MOV.U32 R24, RZ, RZ, R18 ;  /* 0x000000ffff187224 */ /* 0x000fe400078e0012 */
[----:B------:R-:W-:Y:S01]  /*5de10*/  IMAD.MOV.U32 R25, RZ, RZ, R19 ;  /* 0x000000ffff197224 */ /* 0x000fe200078e0013 */
[----:B------:R-:W2:Y:S04]  /*5de20*/  LDL.LU.64 R16, [R1+0x7a0] ;  /* 0x0007a00001107983 */ /* 0x000ea80000300a00 */
[----:B------:R-:W2:Y:S04]  /*5de30*/  LDL.LU.64 R18, [R1+0x7a8] ;  /* 0x0007a80001127983 */ /* 0x000ea80000300a00 */
[----:B------:R-:W-:Y:S04]  /*5de40*/  STL [R1+0x73a8], R23 ;  /* 0x0073a81701007387 */ /* 0x000fe80000100800 */
[----:B----4-:R-:W-:Y:S04]  /*5de50*/  STL.64 [R1+0x71a8], R26 ;  /* 0x0071a81a01007387 */ /* 0x010fe80000100a00 */
[----:B------:R0:W-:Y:S04]  /*5de60*/  STL.64 [R1+0x71a0], R24 ;  /* 0x0071a01801007387 */ /* 0x0001e80000100a00 */
[----:B0-----:R-:W4:Y:S04]  /*5de70*/  LDL.LU.64 R24, [R1+0x780] ;  /* 0x0007800001187983 */ /* 0x001f280000300a00 */
[----:B------:R-:W4:Y:S01]  /*5de80*/  LDL.LU.64 R26, [R1+0x788] ;  /* 0x00078800011a7983 */ /* 0x000f220000300a00 */
[----:B---3--:R-:W-:-:S15]  /*5de90*/  HMMA.16816.F32 R4, R12, R8, R4 ;  /* 0x000000080c04723c */ /* 0x008fde0000001804 */
[----:B------:R-:W-:-:S08]  /*5dea0*/  NOP ;  /* 0x0000000000007918 */ /* 0x000fd00000000000 */
[----:B------:R-:W-:Y:S04]  /*5deb0*/  STL.64 [R1+0x1c0], R4 ;  /* 0x0001c00401007387 */ /* 0x000fe80000100a00 */
[----:B------:R0:W-:Y:S04]  /*5dec0*/  STL.64 [R1+0x1c8], R6 ;  /* 0x0001c80601007387 */ /* 0x0001e80000100a00 */
[----:B0-----:R-:W3:Y:S04]  /*5ded0*/  LDL.LU.64 R6, [R1+0x76f0] ;  /* 0x0076f00001067983 */ /* 0x001ee80000300a00 */
[----:B------:R-:W4:Y:S04]  /*5dee0*/  LDL.LU.64 R4, [R1+0x76e8] ;  /* 0x0076e80001047983 */ /* 0x000f280000300a00 */
[----:B------:R-:W-:Y:S04]  /*5def0*/  STL.64 [R1+0x76b0], R10 ;  /* 0x0076b00a01007387 */ /* 0x000fe80000100a00 */
[----:B------:R0:W-:Y:S04]  /*5df00*/  STL.64 [R1+0x76a8], R8 ;  /* 0x0076a80801007387 */ /* 0x0001e80000100a00 */
[----:B0-----:R-:W4:Y:S04]  /*5df10*/  LDL.LU.64 R8, [R1+0x790] ;  /* 0x0007900001087983 */ /* 0x001f280000300a00 */
[----:B------:R-:W4:Y:S01]  /*5df20*/  LDL.LU.64 R10, [R1+0x798] ;  /* 0x00079800010a7983 */ /* 0x000f220000300a00 */
[----:B---3--:R-:W-:-:S02]  /*5df30*/  F2FP.F16.E5M2.UNPACK_B R6, R6 ;  /* 0x00000006ff06723e */ /* 0x008fc400020004ff */
[----:B------:R-:W-:-:S07]  /*5df40*/  F2FP.F16.E5M2.UNPACK_B R7, R7 ;  /* 0x00000007ff07723e */ /* 0x000fce00020004ff */
[----:B--2---:R-:W-:-:S15]  /*5df50*/  HMMA.16816.F32 R16, R12, R6, R16 ;  /* 0x000000060c10723c */ /* 0x004fde0000001810 */
[----:B------:R-:W-:-:S08]  /*5df60*/  NOP ;  /* 0x0000000000007918 */ /* 0x000fd00000000000 */
[----:B------:R-:W-:Y:S04]  /*5df70*/  STL.64 [R1+0x1b0], R16 ;  /* 0x0001b01001007387 */ /* 0x000fe80000100a00 */
[----:B------:R0:W-:Y:S04]  /*5df80*/  STL.64 [R1+0x1b8], R18 ;  /* 0x0001b81201007387 */ /* 0x0001e80000100a00 */
[----:B0-----:R-:W2:Y:S04]  /*5df90*/  LDL.LU.64 R18, [R1+0x76e0] ;  /* 0x0076e00001127983 */ /* 0x001ea80000300a00 */
[----:B------:R-:W3:Y:S01]  /*5dfa0*/  LDL.LU.64 R16, [R1+0x76d8] ;  /* 0x0076d80001107983 */ /* 0x000ee20000300a00 */
[----:B----4-:R-:W-:-:S02]  /*5dfb0*/  F2FP.F16.E5M2.UNPACK_B R4, R4 ;  /* 0x00000004ff04723e */ /* 0x010fc400020004ff */
[----:B------:R-:W-:Y:S02]  /*5dfc0*/  F2FP.F16.E5M2.UNPACK_B R5, R5 ;  /* 0x00000005ff05723e */ /* 0x000fe400020004ff */
[----:B------:R-:W-:Y:S02]  /*5dfd0*/  F2FP.F16.E5M2.UNPACK_B R2, R2 ;  /* 0x00000002ff02723e */ /* 0x000fe400020004ff */
[----:B------:R-:W-:Y:S01]  /*5dfe0*/  F2FP.F16.E5M2.UNPACK_B R3, R3 ;  /* 0x00000003ff03723e */ /* 0x000fe200020004ff */
[----:B------:R-:W-:Y:S04]  /*5dff0*/  STL.64 [R1+0x7690], R6 ;  /* 0x0076900601007387 */ /* 0x000fe80000100a00 */
[----:B------:R0:W-:Y:S01]  /*5e000*/  STL.64 [R1+0x7688], R4 ;  /* 0x0076880401007387 */ /* 0x0001e20000100a00 */
[C---:B------:R-:W-:Y:S06]  /*5e010*/  HMMA.16816.F32 R8, R12.reuse, R4, R8 ;  /* 0x000000040c08723c */ /* 0x040fec0000001808 */
[----:B0-----:R-:W-:-:S15]  /*5e020*/  HMMA.16816.F32 R4, R12, R2, R24 ;  /* 0x000000020c04723c */ /* 0x001fde0000001818 */
[----:B------:R-:W-:-:S02]  /*5e030*/  NOP ;  /* 0x0000000000007918 */ /* 0x000fc40000000000 */
[----:B------:R0:W-:Y:S04]  /*5e040*/  STL.64 [R1+0x1a0], R8 ;  /* 0x0001a00801007387 */ /* 0x0001e80000100a00 */
[----:B------:R1:W-:Y:S04]  /*5e050*/  STL.64 [R1+0x1a8], R10 ;  /* 0x0001a80a01007387 */ /* 0x0003e80000100a00 */
[----:B------:R-:W-:Y:S04]  /*5e060*/  STL.64 [R1+0x40], R4 ;  /* 0x0000400401007387 */ /* 0x000fe80000100a00 */
[----:B------:R-:W-:Y:S01]  /*5e070*/  STL.64 [R1+0x48], R6 ;  /* 0x0000480601007387 */ /* 0x000fe20000100a00 */
[----:B--2---:R-:W-:-:S02]  /*5e080*/  IMAD R13, R19, 0x100, R18 ;  /* 0x00000100130d7824 */ /* 0x004fc400078e0212 */
[----:B---3--:R-:W-:Y:S02]  /*5e090*/  IMAD R12, R17, 0x100, R16 ;  /* 0x00000100110c7824 */ /* 0x008fe400078e0210 */
[----:B------:R-:W2:Y:S04]  /*5e0a0*/  LDL.LU.64 R16, [R1+0xd20] ;  /* 0x000d200001107983 */ /* 0x000ea80000300a00 */
[----:B------:R-:W2:Y:S04]  /*5e0b0*/  LDL.LU.64 R18, [R1+0xd28] ;  /* 0x000d280001127983 */ /* 0x000ea80000300a00 */
[----:B0-----:R-:W3:Y:S04]  /*5e0c0*/  LDL.LU.64 R8, [R1+0xd00] ;  /* 0x000d000001087983 */ /* 0x001ee80000300a00 */
[----:B-1----:R-:W4:Y:S01]  /*5e0d0*/  LDL.LU.64 R10, [R1+0xd08] ;  /* 0x000d0800010a7983 */ /* 0x002f220000300a00 */
[----:B------:R-:W-:-:S02]  /*5e0e0*/  IMAD R14, R29, 0x100, R22 ;  /* 0x000001001d0e7824 */ /* 0x000fc400078e0216 */
[----:B------:R-:W-:Y:S01]  /*5e0f0*/  IMAD R15, R0, 0x100, R28 ;  /* 0x00000100000f7824 */ /* 0x000fe200078e021c */
[----:B------:R-:W-:Y:S02]  /*5e100*/  F2FP.F16.E5M2.UNPACK_B R12, R12 ;  /* 0x0000000cff0c723e */ /* 0x000fe400020004ff */
[----:B------:R-:W-:Y:S02]  /*5e110*/  F2FP.F16.E5M2.UNPACK_B R13, R13 ;  /* 0x0000000dff0d723e */ /* 0x000fe400020004ff */
[----:B------:R-:W-:Y:S02]  /*5e120*/  F2FP.F16.E5M2.UNPACK_B R14, R14 ;  /* 0x0000000eff0e723e */ /* 0x000fe400020004ff */
[----:B------:R-:W-:Y:S01]  /*5e130*/  F2FP.F16.E5M2.UNPACK_B R15, R15 ;  /* 0x0000000fff0f723e */ /* 0x000fe200020004ff */
[----:B----4-:R-:W-:Y:S04]  /*5e140*/  STL.64 [R1+0x76c0], R10 ;  /* 0x0076c00a01007387 */ /* 0x010fe80000100a00 */
[----:B---3--:R0:W-:Y:S04]  /*5e150*/  STL.64 [R1+0x76b8], R8 ;  /* 0x0076b80801007387 */ /* 0x0081e80000100a00 */
[----:B0-----:R-:W3:Y:S04]  /*5e160*/  LDL.LU.64 R8, [R1+0xd10] ;  /* 0x000d100001087983 */ /* 0x001ee80000300a00 */
[----:B------:R-:W3:Y:S04]  /*5e170*/  LDL.LU.64 R10, [R1+0xd18] ;  /* 0x000d1800010a7983 */ /* 0x000ee80000300a00 */
[----:B------:R-:W4:Y:S04]  /*5e180*/  LDL.LU.64 R4, [R1+0xce0] ;  /* 0x000ce00001047983 */ /* 0x000f280000300a00 */
[----:B------:R-:W3:Y:S01]  /*5e190*/  LDL.LU.64 R6, [R1+0xce8] ;  /* 0x000ce80001067983 */ /* 0x000ee20000300a00 */
[C---:B--2---:R-:W-:Y:S03]  /*5e1a0*/  HMMA.16816.F32 R16, R12.reuse, R20, R16 ;  /* 0x000000140c10723c */ /* 0x044fe60000001810 */
[----:B---3--:R-:W-:Y:S04]  /*5e1b0*/  STL.64 [R1+0x76a0], R6 ;  /* 0x0076a00601007387 */ /* 0x008fe80000100a00 */
[----:B----4-:R0:W-:Y:S04]  /*5e1c0*/  STL.64 [R1+0x7698], R4 ;  /* 0x0076980401007387 */ /* 0x0101e80000100a00 */
[----:B0-----:R-:W2:Y:S04]  /*5e1d0*/  LDL.LU.64 R4, [R1+0xcf0] ;  /* 0x000cf00001047983 */ /* 0x001ea80000300a00 */
[----:B------:R-:W2:Y:S04]  /*5e1e0*/  LDL.LU.64 R6, [R1+0xcf8] ;  /* 0x000cf80001067983 */ /* 0x000ea80000300a00 */
[----:B------:R-:W3:Y:S04]  /*5e1f0*/  LDL.LU R25, [R1+0x1d4] ;  /* 0x0001d40001197983 */ /* 0x000ee80000300800 */
[----:B------:R-:W3:Y:S04]  /*5e200*/  LDL.LU R26, [R1+0x1d0] ;  /* 0x0001d000011a7983 */ /* 0x000ee80000300800 */
[----:B------:R-:W4:Y:S04]  /*5e210*/  LDL.LU R27, [R1+0x1dc] ;  /* 0x0001dc00011b7983 */ /* 0x000f280000300800 */
[----:B------:R-:W4:Y:S04]  /*5e220*/  LDL.LU R23, [R1+0x1d8] ;  /* 0x0001d80001177983 */ /* 0x000f280000300800 */
[----:B------:R-:W4:Y:S04]  /*5e230*/  LDL.LU R22, [R1+0x1e4] ;  /* 0x0001e40001167983 */ /* 0x000f280000300800 */
[----:B------:R-:W4:Y:S04]  /*5e240*/  LDL.LU R29, [R1+0x1e0] ;  /* 0x0001e000011d7983 */ /* 0x000f280000300800 */
[----:B------:R-:W4:Y:S04]  /*5e250*/  LDL.LU R28, [R1+0x1ec] ;  /* 0x0001ec00011c7983 */ /* 0x000f280000300800 */
[----:B------:R-:W4:Y:S04]  /*5e260*/  LDL.LU R0, [R1+0x1e8] ;  /* 0x0001e80001007983 */ /* 0x000f280000300800 */
[----:B------:R-:W-:Y:S04]  /*5e270*/  STL.64 [R1+0x190], R16 ;  /* 0x0001901001007387 */ /* 0x000fe80000100a00 */
[----:B------:R0:W-:Y:S04]  /*5e280*/  STL.64 [R1+0x198], R18 ;  /* 0x0001981201007387 */ /* 0x0001e80000100a00 */
[----:B0-----:R-:W2:Y:S04]  /*5e290*/  LDL.LU.64 R18, [R1+0x76d0] ;  /* 0x0076d00001127983 */ /* 0x001ea80000300a00 */
[----:B------:R-:W3:Y:S01]  /*5e2a0*/  LDL.LU.64 R16, [R1+0x76c8] ;  /* 0x0076c80001107983 */ /* 0x000ee20000300a00 */
[----:B--2---:R-:W-:-:S15]  /*5e2b0*/  HMMA.16816.F32 R8, R12, R18, R8 ;  /* 0x000000120c08723c */ /* 0x004fde0000001808 */
[----:B------:R-:W-:-:S08]  /*5e2c0*/  NOP ;  /* 0x0000000000007918 */ /* 0x000fd00000000000 */
[----:B------:R-:W-:Y:S04]  /*5e2d0*/  STL.64 [R1+0x180], R8 ;  /* 0x0001800801007387 */ /* 0x000fe80000100a00 */
[----:B------:R0:W-:Y:S04]  /*5e2e0*/  STL.64 [R1+0x188], R10 ;  /* 0x0001880a01007387 */ /* 0x0001e80000100a00 */
[----:B0-----:R-:W3:Y:S04]  /*5e2f0*/  LDL.LU.64 R10, [R1+0x76c0] ;  /* 0x0076c000010a7983 */ /* 0x001ee80000300a00 */
[----:B------:R-:W3:Y:S02]  /*5e300*/  LDL.LU.64 R8, [R1+0x76b8] ;  /* 0x0076b80001087983 */ /* 0x000ee40000300a00 */
[----:B---3--:R-:W-:-:S15]  /*5e310*/  HMMA.16816.F32 R8, R12, R16, R8 ;  /* 0x000000100c08723c */ /* 0x008fde0000001808 */
[----:B------:R-:W-:-:S08]  /*5e320*/  NOP ;  /* 0x0000000000007918 */ /* 0x000fd00000000000 */
[----:B------:R-:W-:Y:S04]  /*5e330*/  STL.64 [R1+0x170], R8 ;  /* 0x0001700801007387 */ /* 0x000fe80000100a00 */
[----:B------:R0:W-:Y:S04]  /*5e340*/  STL.64 [R1+0x178], R10 ;  /* 0x0001780a01007387 */ /* 0x0001e80000100a00 */
[----:B0-----:R-:W2:Y:S04]  /*5e350*/  LDL.LU.64 R10, [R1+0x76b0] ;  /* 0x0076b000010a7983 */ /* 0x001ea80000300a00 */
[----:B------:R-:W3:Y:S04]  /*5e360*/  LDL.LU.64 R8, [R1+0x76a8] ;  /* 0x0076a80001087983 */ /* 0x000ee80000300a00 */
[----:B------:R-:W-:Y:S04]  /*5e370*/  STL.64 [R1+0x7680], R18 ;  /* 0x0076801201007387 */ /* 0x000fe80000100a00 */
[----:B------:R0:W-:Y:S04]  /*5e380*/  STL.64 [R1+0x7678], R16 ;  /* 0x0076781001007387 */ /* 0x0001e80000100a00 */
[----:B0-----:R-:W4:Y:S04]  /*5e390*/  LDL.LU.64 R16, [R1+0x710] ;  /* 0x0007100001107983 */ /* 0x001f280000300a00 */
[----:B------:R-:W4:Y:S01]  /*5e3a0*/  LDL.LU.64 R18, [R1+0x718] ;  /* 0x0007180001127983 */ /* 0x000f220000300a00 */
        /* <DEDUP_REMOVED lines=11> */
[----:B------:R-:W4:Y:S04]  /*5e460*/  LDL.LU.64 R4, [R1+0x7688] ;  /* 0x0076880001047983 */ /* 0x000f280000300a00 */
[----:B------:R-:W-:Y:S04]  /*5e470*/  STL.64 [R1+0x7660], R10 ;  /* 0x0076600a01007387 */ /* 0x000fe80000100a00 */
[----:B------:R0:W-:Y:S04]  /*5e480*/  STL.64 [R1+0x7658], R8 ;  /* 0x0076580801007387 */ /* 0x0001e80000100a00 */
[----:B0-----:R-:W2:Y:S04]  /*5e490*/  LDL.LU.64 R8, [R1+0x750] ;  /* 0x0007500001087983 */ /* 0x001ea80000300a00 */
[----:B------:R-:W2:Y:S02]  /*5e4a0*/  LDL.LU.64 R10, [R1+0x758] ;  /* 0x00075800010a7983 */ /* 0x000ea40000300a00 */
[----:B--2---:R-:W-:-:S15]  /*5e4b0*/  HMMA.16816.F32 R8, R12, R6, R8 ;  /* 0x000000060c08723c */ /* 0x004fde0000001808 */
[----:B------:R-:W-:-:S08]  /*5e4c0*/  NOP ;  /* 0x0000000000007918 */ /* 0x000fd00000000000 */
[----:B------:R-:W-:Y:S04]  /*5e4d0*/  STL.64 [R1+0x140], R8 ;  /* 0x0001400801007387 */ /* 0x000fe80000100a00 */
[----:B------:R4:W-:Y:S02]  /*5e4e0*/  STL.64 [R1+0x148], R10 ;  /* 0x0001480a01007387 */ /* 0x0009e40000100a00 */
[----:B----4-:R-:W-:Y:S02]  /*5e4f0*/  HMMA.16816.F32 R8, R12, R4, R16 ;  /* 0x000000040c08723c */ /* 0x010fe40000001810 */
[----:B------:R-:W2:Y:S04]  /*5e500*/  LDL.LU.64 R16, [R1+0xcd0] ;  /* 0x000cd00001107983 */ /* 0x000ea80000300a00 */
[----:B------:R-:W2:-:S15]  /*5e510*/  LDL.LU.64 R18, [R1+0xcd8] ;  /* 0x000cd80001127983 */ /* 0x000e9e0000300a00 */
[----:B------:R-:W-:-:S02]  /*5e520*/  NOP ;  /* 0x0000000000007918 */ /* 0x000fc40000000000 */
[----:B------:R0:W-:Y:S04]  /*5e530*/  STL.64 [R1+0x130], R8 ;  /* 0x0001300801007387 */ /* 0x0001e80000100a00 */
[----:B------:R1:W-:Y:S04]  /*5e540*/  STL.64 [R1+0x138], R10 ;  /* 0x0001380a01007387 */ /* 0x0003e80000100a00 */
[----:B0-----:R-:W3:Y:S04]  /*5e550*/  LDL.LU.64 R8, [R1+0xcb0] ;  /* 0x000cb00001087983 */ /* 0x001ee80000300a00 */
[----:B-1----:R-:W4:Y:S04]  /*5e560*/  LDL.LU.64 R10, [R1+0xcb8] ;  /* 0x000cb800010a7983 */ /* 0x002f280000300a00 */
[----:B----4-:R-:W-:Y:S04]  /*5e570*/  STL.64 [R1+0x7670], R10 ;  /* 0x0076700a01007387 */ /* 0x010fe80000100a00 */
[----:B---3--:R0:W-:Y:S04]  /*5e580*/  STL.64 [R1+0x7668], R8 ;  /* 0x0076680801007387 */ /* 0x0081e80000100a00 */
[----:B0-----:R-:W3:Y:S04]  /*5e590*/  LDL.LU.64 R8, [R1+0xcc0] ;  /* 0x000cc00001087983 */ /* 0x001ee80000300a00 */
[----:B------:R-:W3:Y:S04]  /*5e5a0*/  LDL.LU.64 R10, [R1+0xcc8] ;  /* 0x000cc800010a7983 */ /* 0x000ee80000300a00 */
[----:B------:R-:W-:Y:S04]  /*5e5b0*/  STL.64 [R1+0x7650], R6 ;  /* 0x0076500601007387 */ /* 0x000fe80000100a00 */
[----:B------:R0:W-:Y:S04]  /*5e5c0*/  STL.64 [R1+0x7648], R4 ;  /* 0x0076480401007387 */ /* 0x0001e80000100a00 */
[----:B0-----:R-:W4:Y:S04]  /*5e5d0*/  LDL.LU.64 R4, [R1+0x700] ;  /* 0x0007000001047983 */ /* 0x001f280000300a00 */
[----:B------:R-:W4:Y:S02]  /*5e5e0*/  LDL.LU.64 R6, [R1+0x708] ;  /* 0x0007080001067983 */ /* 0x000f240000300a00 */
[----:B----4-:R-:W-:Y:S07]  /*5e5f0*/  HMMA.16816.F32 R4, R12, R2, R4 ;  /* 0x000000020c04723c */ /* 0x010fee0000001804 */
[----:B------:R-:W-:-:S02]  /*5e600*/  IMAD R12, R26, 0x100, R25 ;  /* 0x000001001a0c7824 */ /* 0x000fc400078e0219 */
[----:B------:R-:W-:Y:S02]  /*5e610*/  IMAD R13, R23, 0x100, R27 ;  /* 0x00000100170d7824 */ /* 0x000fe400078e021b */
[----:B------:R-:W-:Y:S02]  /*5e620*/  IMAD R14, R29, 0x100, R22 ;  /* 0x000001001d0e7824 */ /* 0x000fe400078e0216 */
[----:B------:R-:W-:Y:S01]  /*5e630*/  IMAD R15, R0, 0x100, R28 ;  /* 0x00000100000f7824 */ /* 0x000fe200078e021c */
[----:B------:R-:W-:Y:S02]  /*5e640*/  F2FP.F16.E5M2.UNPACK_B R12, R12 ;  /* 0x0000000cff0c723e */ /* 0x000fe400020004ff */
[----:B------:R-:W-:Y:S02]  /*5e650*/  F2FP.F16.E5M2.UNPACK_B R13, R13 ;  /* 0x0000000dff0d723e */ /* 0x000fe400020004ff */
[----:B------:R-:W-:Y:S02]  /*5e660*/  F2FP.F16.E5M2.UNPACK_B R14, R14 ;  /* 0x0000000eff0e723e */ /* 0x000fe400020004ff */
[----:B------:R-:W-:-:S07]  /*5e670*/  F2FP.F16.E5M2.UNPACK_B R15, R15 ;  /* 0x0000000fff0f723e */ /* 0x000fce00020004ff */
[C---:B--2---:R-:W-:Y:S01]  /*5e680*/  HMMA.16816.F32 R16, R12.reuse, R20, R16 ;  /* 0x000000140c10723c */ /* 0x044fe20000001810 */
[----:B------:R0:W-:Y:S04]  /*5e690*/  STL.64 [R1+0x30], R4 ;  /* 0x0000300401007387 */ /* 0x0001e80000100a00 */
[----:B------:R1:W-:Y:S04]  /*5e6a0*/  STL.64 [R1+0x38], R6 ;  /* 0x0000380601007387 */ /* 0x0003e80000100a00 */
[----:B0-----:R-:W2:Y:S04]  /*5e6b0*/  LDL.LU.64 R4, [R1+0xca0] ;  /* 0x000ca00001047983 */ /* 0x001ea80000300a00 */
[----:B-1----:R-:W2:Y:S04]  /*5e6c0*/  LDL.LU.64 R6, [R1+0xca8] ;  /* 0x000ca80001067983 */ /* 0x002ea80000300a00 */
[----:B------:R-:W4:Y:S04]  /*5e6d0*/  LDL.LU R25, [R1+0x22c] ;  /* 0x00022c0001197983 */ /* 0x000f280000300800 */
[----:B------:R-:W4:Y:S04]  /*5e6e0*/  LDL.LU R26, [R1+0x228] ;  /* 0x00022800011a7983 */ /* 0x000f280000300800 */
[----:B------:R-:W-:Y:S04]  /*5e6f0*/  STL.64 [R1+0x120], R16 ;  /* 0x0001201001007387 */ /* 0x000fe80000100a00 */
[----:B------:R0:W-:Y:S04]  /*5e700*/  STL.64 [R1+0x128], R18 ;  /* 0x0001281201007387 */ /* 0x0001e80000100a00 */
[----:B0-----:R-:W3:Y:S04]  /*5e710*/  LDL.LU.64 R18, [R1+0x7680] ;  /* 0x0076800001127983 */ /* 0x001ee80000300a00 */
[----:B------:R-:W2:Y:S01]  /*5e720*/  LDL.LU.64 R16, [R1+0x7678] ;  /* 0x0076780001107983 */ /* 0x000ea20000300a00 */
[----:B---3--:R-:W-:-:S15]  /*5e730*/  HMMA.16816.F32 R8, R12, R18, R8 ;  /* 0x000000120c08723c */ /* 0x008fde0000001808 */
[----:B------:R-:W-:-:S08]  /*5e740*/  NOP ;  /* 0x0000000000007918 */ /* 0x000fd00000000000 */
[----:B------:R-:W-:Y:S04]  /*5e750*/  STL.64 [R1+0x110], R8 ;  /* 0x0001100801007387 */ /* 0x000fe80000100a00 */
[----:B------:R0:W-:Y:S04]  /*5e760*/  STL.64 [R1+0x118], R10 ;  /* 0x0001180a01007387 */ /* 0x0001e80000100a00 */
[----:B0-----:R-:W2:Y:S04]  /*5e770*/  LDL.LU.64 R10, [R1+0x7670] ;  /* 0x00767000010a7983 */ /* 0x001ea80000300a00 */
[----:B------:R-:W2:Y:S02]  /*5e780*/  LDL.LU.64 R8, [R1+0x7668] ;  /* 0x0076680001087983 */ /* 0x000ea40000300a00 */
[----:B--2---:R-:W-:-:S15]  /*5e790*/  HMMA.16816.F32 R8, R12, R16, R8 ;  /* 0x000000100c08723c */ /* 0x004fde0000001808 */
[----:B------:R-:W-:-:S08]  /*5e7a0*/  NOP ;  /* 0x0000000000007918 */ /* 0x000fd00000000000 */
[----:B------:R-:W-:Y:S04]  /*5e7b0*/  STL.64 [R1+0x100], R8 ;  /* 0x0001000801007387 */ /* 0x000fe80000100a00 */
[----:B------:R0:W-:Y:S04]  /*5e7c0*/  STL.64 [R1+0x108], R10 ;  /* 0x0001080a01007387 */ /* 0x0001e80000100a00 */
[----:B0-----:R-:W2:Y:S04]  /*5e7d0*/  LDL.LU.64 R10, [R1+0x7660] ;  /* 0x00766000010a7983 */ /* 0x001ea80000300a00 */
[----:B------:R-:W3:Y:S04]  /*5e7e0*/  LDL.LU.64 R8, [R1+0x7658] ;  /* 0x0076580001087983 */ /* 0x000ee80000300a00 */
[----:B------:R-:W-:Y:S04]  /*5e7f0*/  STL.64 [R1+0x7630], R18 ;  /* 0x0076301201007387 */ /* 0x000fe80000100a00 */
[----:B------:R0:W-:Y:S04]  /*5e800*/  STL.64 [R1+0x7628], R16 ;  /* 0x0076281001007387 */ /* 0x0001e80000100a00 */
[----:B0-----:R-:W3:Y:S04]  /*5e810*/  LDL.LU.64 R16, [R1+0xc90] ;  /* 0x000c900001107983 */ /* 0x001ee80000300a00 */
[----:B------:R-:W3:Y:S01]  /*5e820*/  LDL.LU.64 R18, [R1+0xc98] ;  /* 0x000c980001127983 */ /* 0x000ee20000300a00 */
[C---:B--2---:R-:W-:Y:S06]  /*5e830*/  HMMA.16816.F32 R4, R12.reuse, R10, R4 ;  /* 0x0000000a0c04723c */ /* 0x044fec0000001804 */
[----:B---3--:R-:W-:-:S15]  /*5e840*/  HMMA.16816.F32 R16, R12, R8, R16 ;  /* 0x000000080c10723c */ /* 0x008fde0000001810 */
[----:B------:R-:W-:-:S02]  /*5e850*/  NOP ;  /* 0x0000000000007918 */ /* 0x000fc40000000000 */
[----:B------:R-:W-:Y:S04]  /*5e860*/  STL.64 [R1+0xf0], R4 ;  /* 0x0000f00401007387 */ /* 0x000fe80000100a00 */
[----:B------:R0:W-:Y:S04]  /*5e870*/  STL.64 [R1+0xf8], R6 ;  /* 0x0000f80601007387 */ /* 0x0001e80000100a00 */
[----:B0-----:R-:W2:Y:S04]  /*5e880*/  LDL.LU.64 R6, [R1+0x7650] ;  /* 0x0076500001067983 */ /* 0x001ea80000300a00 */
[----:B------:R-:W3:Y:S04]  /*5e890*/  LDL.LU.64 R4, [R1+0x7648] ;  /* 0x0076480001047983 */ /* 0x000ee80000300a00 */
[----:B------:R0:W-:Y:S04]  /*5e8a0*/  STL.64 [R1+0xe0], R16 ;  /* 0x0000e01001007387 */ /* 0x0001e80000100a00 */
[----:B------:R1:W-:Y:S04]  /*5e8b0*/  STL.64 [R1+0xe8], R18 ;  /* 0x0000e81201007387 */ /* 0x0003e80000100a00 */
[----:B0-----:R-:W4:Y:S04]  /*5e8c0*/  LDL.LU.64 R16, [R1+0x690] ;  /* 0x0006900001107983 */ /* 0x001f280000300a00 */
[----:B-1----:R-:W2:Y:S04]  /*5e8d0*/  LDL.LU.64 R18, [R1+0x698] ;  /* 0x0006980001127983 */ /* 0x002ea80000300a00 */
[----:B--2---:R-:W-:Y:S04]  /*5e8e0*/  STL.64 [R1+0x7640], R18 ;  /* 0x0076401201007387 */ /* 0x004fe80000100a00 */
[----:B----4-:R0:W-:Y:S04]  /*5e8f0*/  STL.64 [R1+0x7638], R16 ;  /* 0x0076381001007387 */ /* 0x0101e80000100a00 */
[----:B0-----:R-:W2:Y:S04]  /*5e900*/  LDL.LU.64 R16, [R1+0x740] ;  /* 0x0007400001107983 */ /* 0x001ea80000300a00 */
[----:B------:R-:W2:Y:S04]  /*5e910*/  LDL.LU.64 R18, [R1+0x748] ;  /* 0x0007480001127983 */ /* 0x000ea80000300a00 */
[----:B------:R0:W-:Y:S04]  /*5e920*/  STL.64 [R1+0x7610], R10 ;  /* 0x0076100a01007387 */ /* 0x0001e80000100a00 */
[----:B0-----:R-:W4:Y:S04]  /*5e930*/  LDL.LU R10, [R1+0x224] ;  /* 0x00022400010a7983 */ /* 0x001f280000300800 */
[----:B------:R-:W4:Y:S04]  /*5e940*/  LDL.LU R11, [R1+0x220] ;  /* 0x00022000010b7983 */ /* 0x000f280000300800 */
[----:B------:R0:W-:Y:S04]  /*5e950*/  STL.64 [R1+0x7608], R8 ;  /* 0x0076080801007387 */ /* 0x0001e80000100a00 */
[----:B0-----:R-:W4:Y:S04]  /*5e960*/  LDL.LU R8, [R1+0x21c] ;  /* 0x00021c0001087983 */ /* 0x001f280000300800 */
[----:B------:R-:W4:Y:S04]  /*5e970*/  LDL.LU R9, [R1+0x218] ;  /* 0x0002180001097983 */ /* 0x000f280000300800 */
[----:B------:R-:W3:Y:S04]  /*5e980*/  LDL.LU R24, [R1+0x230] ;  /* 0x0002300001187983 */ /* 0x000ee80000300800 */
[----:B------:R-:W4:Y:S01]  /*5e990*/  LDL.LU R27, [R1+0x23c] ;  /* 0x00023c00011b7983 */ /* 0x000f220000300800 */
[C---:B--2---:R-:W-:Y:S03]  /*5e9a0*/  HMMA.16816.F32 R16, R12.reuse, R6, R16 ;  /* 0x000000060c10723c */ /* 0x044fe60000001810 */
[----:B----4-:R0:W-:Y:S04]  /*5e9b0*/  STL [R1+0x7604], R27 ;  /* 0x0076041b01007387 */ /* 0x0101e80000100800 */
[----:B0-----:R-:W2:Y:S04]  /*5e9c0*/  LDL.LU R27, [R1+0x210] ;  /* 0x00021000011b7983 */ /* 0x001ea80000300800 */
[----:B---3--:R0:W-:Y:S04]  /*5e9d0*/  STL [R1+0x7600], R24 ;  /* 0x0076001801007387 */ /* 0x0081e80000100800 */
[----:B0-----:R-:W2:Y:S04]  /*5e9e0*/  LDL.LU R24, [R1+0x214] ;  /* 0x0002140001187983 */ /* 0x001ea80000300800 */
[----:B------:R-:W3:Y:S04]  /*5e9f0*/  LDL.LU R23, [R1+0x238] ;  /* 0x0002380001177983 */ /* 0x000ee80000300800 */
[----:B------:R-:W3:Y:S04]  /*5ea00*/  LDL.LU R22, [R1+0x244] ;  /* 0x0002440001167983 */ /* 0x000ee80000300800 */
[----:B------:R-:W4:Y:S04]  /*5ea10*/  LDL.LU R29, [R1+0x240] ;  /* 0x00024000011d7983 */ /* 0x000f280000300800 */
[----:B------:R-:W4:Y:S04]  /*5ea20*/  LDL.LU R28, [R1+0x24c] ;  /* 0x00024c00011c7983 */ /* 0x000f280000300800 */
[----:B------:R-:W4:Y:S04]  /*5ea30*/  LDL.LU R0, [R1+0x248] ;  /* 0x0002480001007983 */ /* 0x000f280000300800 */
        /* <DEDUP_REMOVED lines=9> */
[----:B------:R-:W4:Y:S04]  /*5ead0*/  LDL.LU.64 R16, [R1+0x7628] ;  /* 0x0076280001107983 */ /* 0x000f280000300a00 */
[----:B------:R-:W-:Y:S04]  /*5eae0*/  STL.64 [R1+0x75f8], R6 ;  /* 0x0075f80601007387 */ /* 0x000fe80000100a00 */
[----:B------:R0:W-:Y:S04]  /*5eaf0*/  STL.64 [R1+0x75f0], R4 ;  /* 0x0075f00401007387 */ /* 0x0001e80000100a00 */
[----:B0-----:R-:W3:Y:S04]  /*5eb00*/  LDL.LU.64 R4, [R1+0x680] ;  /* 0x0006800001047983 */ /* 0x001ee80000300a00 */
[----:B------:R-:W3:Y:S02]  /*5eb10*/  LDL.LU.64 R6, [R1+0x688] ;  /* 0x0006880001067983 */ /* 0x000ee40000300a00 */
[----:B---3--:R-:W-:Y:S02]  /*5eb20*/  HMMA.16816.F32 R12, R12, R2, R4 ;  /* 0x000000020c0c723c */ /* 0x008fe40000001804 */
[----:B------:R-:W3:Y:S04]  /*5eb30*/  LDL.LU.64 R4, [R1+0xc80] ;  /* 0x000c800001047983 */ /* 0x000ee80000300a00 */
[----:B------:R-:W3:-:S15]  /*5eb40*/  LDL.LU.64 R6, [R1+0xc88] ;  /* 0x000c880001067983 */ /* 0x000ede0000300a00 */
[----:B------:R-:W-:-:S02]  /*5eb50*/  NOP ;  /* 0x0000000000007918 */ /* 0x000fc40000000000 */
[----:B------:R0:W-:Y:S04]  /*5eb60*/  STL.64 [R1+0xd0], R12 ;  /* 0x0000d00c01007387 */ /* 0x0001e80000100a00 */
[----:B------:R1:W-:Y:S01]  /*5eb70*/  STL.64 [R1+0xd8], R14 ;  /* 0x0000d80e01007387 */ /* 0x0003e20000100a00 */
[----:B0-----:R-:W-:Y:S02]  /*5eb80*/  IMAD R13, R9, 0x100, R8 ;  /* 0x00000100090d7824 */ /* 0x001fe400078e0208 */
[----:B-1----:R-:W-:Y:S01]  /*5eb90*/  IMAD R14, R11, 0x100, R10 ;  /* 0x000001000b0e7824 */ /* 0x002fe200078e020a */
[----:B------:R-:W2:Y:S04]  /*5eba0*/  LDL.LU.64 R8, [R1+0xc60] ;  /* 0x000c600001087983 */ /* 0x000ea80000300a00 */
[----:B------:R-:W4:Y:S01]  /*5ebb0*/  LDL.LU.64 R10, [R1+0xc68] ;  /* 0x000c6800010a7983 */ /* 0x000f220000300a00 */
[----:B------:R-:W-:-:S02]  /*5ebc0*/  IMAD R12, R27, 0x100, R24 ;  /* 0x000001001b0c7824 */ /* 0x000fc400078e0218 */
[----:B------:R-:W-:Y:S01]  /*5ebd0*/  IMAD R15, R26, 0x100, R25 ;  /* 0x000001001a0f7824 */ /* 0x000fe200078e0219 */
[----:B------:R-:W-:Y:S02]  /*5ebe0*/  F2FP.F16.E5M2.UNPACK_B R13, R13 ;  /* 0x0000000dff0d723e */ /* 0x000fe400020004ff */
[----:B------:R-:W-:Y:S02]  /*5ebf0*/  F2FP.F16.E5M2.UNPACK_B R14, R14 ;  /* 0x0000000eff0e723e */ /* 0x000fe400020004ff */
[----:B------:R-:W-:Y:S02]  /*5ec00*/  F2FP.F16.E5M2.UNPACK_B R12, R12 ;  /* 0x0000000cff0c723e */ /* 0x000fe400020004ff */
[----:B------:R-:W-:-:S07]  /*5ec10*/  F2FP.F16.E5M2.UNPACK_B R15, R15 ;  /* 0x0000000fff0f723e */ /* 0x000fce00020004ff */
[C---:B---3--:R-:W-:Y:S01]  /*5ec20*/  HMMA.16816.F32 R4, R12.reuse, R20, R4 ;  /* 0x000000140c04723c */ /* 0x048fe20000001804 */
[----:B----4-:R-:W-:Y:S04]  /*5ec30*/  STL.64 [R1+0x7620], R10 ;  /* 0x0076200a01007387 */ /* 0x010fe80000100a00 */
[----:B--2---:R0:W-:Y:S04]  /*5ec40*/  STL.64 [R1+0x7618], R8 ;  /* 0x0076180801007387 */ /* 0x0041e80000100a00 */
[----:B0-----:R-:W2:Y:S04]  /*5ec50*/  LDL.LU.64 R8, [R1+0xc70] ;  /* 0x000c700001087983 */ /* 0x001ea80000300a00 */
[----:B------:R-:W2:Y:S04]  /*5ec60*/  LDL.LU.64 R10, [R1+0xc78] ;  /* 0x000c7800010a7983 */ /* 0x000ea80000300a00 */
[----:B------:R-:W3:Y:S04]  /*5ec70*/  LDL.LU.64 R24, [R1+0xc50] ;  /* 0x000c500001187983 */ /* 0x000ee80000300a00 */
[----:B------:R-:W3:Y:S04]  /*5ec80*/  LDL.LU.64 R26, [R1+0xc58] ;  /* 0x000c5800011a7983 */ /* 0x000ee80000300a00 */
[----:B------:R0:W-:Y:S04]  /*5ec90*/  STL.64 [R1+0xc0], R4 ;  /* 0x0000c00401007387 */ /* 0x0001e80000100a00 */
[----:B------:R1:W-:Y:S04]  /*5eca0*/  STL.64 [R1+0xc8], R6 ;  /* 0x0000c80601007387 */ /* 0x0003e80000100a00 */
[----:B0-----:R-:W4:Y:S04]  /*5ecb0*/  LDL.LU.64 R4, [R1+0xc40] ;  /* 0x000c400001047983 */ /* 0x001f280000300a00 */
[----:B-1----:R-:W4:Y:S04]  /*5ecc0*/  LDL.LU.64 R6, [R1+0xc48] ;  /* 0x000c480001067983 */ /* 0x002f280000300a00 */
[----:B------:R-:W-:Y:S04]  /*5ecd0*/  STL.64 [R1+0x75d8], R22 ;  /* 0x0075d81601007387 */ /* 0x000fe80000100a00 */
[----:B------:R0:W-:Y:S04]  /*5ece0*/  STL.64 [R1+0x75d0], R20 ;  /* 0x0075d01401007387 */ /* 0x0001e80000100a00 */
[----:B0-----:R-:W3:Y:S04]  /*5ecf0*/  LDL.LU.64 R20, [R1+0x640] ;  /* 0x0006400001147983 */ /* 0x001ee80000300a00 */
[----:B------:R-:W4:Y:S01]  /*5ed00*/  LDL.LU.64 R22, [R1+0x648] ;  /* 0x0006480001167983 */ /* 0x000f220000300a00 */
[C---:B--2---:R-:W-:Y:S03]  /*5ed10*/  HMMA.16816.F32 R8, R12.reuse, R18, R8 ;  /* 0x000000120c08723c */ /* 0x044fe60000001808 */
[----:B----4-:R-:W-:Y:S04]  /*5ed20*/  STL.64 [R1+0x75e8], R22 ;  /* 0x0075e81601007387 */ /* 0x010fe80000100a00 */
[----:B---3--:R0:W-:Y:S04]  /*5ed30*/  STL.64 [R1+0x75e0], R20 ;  /* 0x0075e01401007387 */ /* 0x0081e80000100a00 */
[----:B0-----:R-:W2:Y:S04]  /*5ed40*/  LDL.LU.64 R20, [R1+0x6f0] ;  /* 0x0006f00001147983 */ /* 0x001ea80000300a00 */
[----:B------:R-:W2:Y:S08]  /*5ed50*/  LDL.LU.64 R22, [R1+0x6f8] ;  /* 0x0006f80001167983 */ /* 0x000eb00000300a00 */
        /* <DEDUP_REMOVED lines=8> */
[----:B0-----:R-:W3:Y:S04]  /*5ede0*/  LDL.LU.64 R10, [R1+0x7610] ;  /* 0x00761000010a7983 */ /* 0x001ee80000300a00 */
[----:B------:R-:W4:Y:S04]  /*5edf0*/  LDL.LU.64 R8, [R1+0x7608] ;  /* 0x0076080001087983 */ /* 0x000f280000300a00 */
[----:B------:R0:W-:Y:S04]  /*5ee00*/  STL.64 [R1+0x75c8], R18 ;  /* 0x0075c81201007387 */ /* 0x0001e80000100a00 */
[----:B0-----:R-:W2:Y:S04]  /*5ee10*/  LDL.LU R19, [R1+0x234] ;  /* 0x0002340001137983 */ /* 0x001ea80000300800 */
[----:B------:R-:W-:Y:S01]  /*5ee20*/  STL.64 [R1+0x75c0], R16 ;  /* 0x0075c01001007387 */ /* 0x000fe20000100a00 */
[C---:B---3--:R-:W-:Y:S06]  /*5ee30*/  HMMA.16816.F32 R24, R12.reuse, R10, R24 ;  /* 0x0000000a0c18723c */ /* 0x048fec0000001818 */
[----:B----4-:R-:W-:-:S15]  /*5ee40*/  HMMA.16816.F32 R4, R12, R8, R4 ;  /* 0x000000080c04723c */ /* 0x010fde0000001804 */
[----:B------:R-:W-:-:S02]  /*5ee50*/  NOP ;  /* 0x0000000000007918 */ /* 0x000fc40000000000 */
[----:B------:R-:W-:Y:S04]  /*5ee60*/  STL.64 [R1+0x90], R24 ;  /* 0x0000901801007387 */ /* 0x000fe80000100a00 */
[----:B------:R0:W-:Y:S04]  /*5ee70*/  STL.64 [R1+0x98], R26 ;  /* 0x0000981a01007387 */ /* 0x0001e80000100a00 */
[----:B0-----:R-:W3:Y:S04]  /*5ee80*/  LDL.LU R27, [R1+0x7604] ;  /* 0x00760400011b7983 */ /* 0x001ee80000300800 */
[----:B------:R-:W4:Y:S04]  /*5ee90*/  LDL.LU R24, [R1+0x7600] ;  /* 0x0076000001187983 */ /* 0x000f280000300800 */
[----:B------:R-:W3:Y:S04]  /*5eea0*/  LDL.LU R25, [R1+0x254] ;  /* 0x0002540001197983 */ /* 0x000ee80000300800 */
[----:B------:R-:W3:Y:S04]  /*5eeb0*/  LDL.LU R26, [R1+0x250] ;  /* 0x00025000011a7983 */ /* 0x000ee80000300800 */
[----:B------:R-:W-:Y:S04]  /*5eec0*/  STL.64 [R1+0x80], R4 ;  /* 0x0000800401007387 */ /* 0x000fe80000100a00 */
[----:B------:R0:W-:Y:S04]  /*5eed0*/  STL.64 [R1+0x88], R6 ;  /* 0x0000880601007387 */ /* 0x0001e80000100a00 */
[----:B0-----:R-:W2:Y:S04]  /*5eee0*/  LDL.LU.64 R6, [R1+0x75f8] ;  /* 0x0075f80001067983 */ /* 0x001ea80000300a00 */
[----:B------:R-:W4:Y:S04]  /*5eef0*/  LDL.LU.64 R4, [R1+0x75f0] ;  /* 0x0075f00001047983 */ /* 0x000f280000300a00 */
[----:B------:R-:W-:Y:S04]  /*5ef00*/  STL.64 [R1+0x75a8], R10 ;  /* 0x0075a80a01007387 */ /* 0x000fe80000100a00 */
[----:B------:R0:W-:Y:S04]  /*5ef10*/  STL.64 [R1+0x75a0], R8 ;  /* 0x0075a00801007387 */ /* 0x0001e80000100a00 */
[----:B0-----:R-:W3:Y:S04]  /*5ef20*/  LDL.LU.64 R8, [R1+0x610] ;  /* 0x0006100001087983 */ /* 0x001ee80000300a00 */
[----:B------:R-:W3:Y:S01]  /*5ef30*/  LDL.LU.64 R10, [R1+0x618] ;  /* 0x00061800010a7983 */ /* 0x000ee20000300a00 */
[----:B--2---:R-:W-:-:S15]  /*5ef40*/  HMMA.16816.F32 R20, R12, R6, R20 ;  /* 0x000000060c14723c */ /* 0x004fde0000001814 */
[----:B------:R-:W-:-:S08]  /*5ef50*/  NOP ;  /* 0x0000000000007918 */ /* 0x000fd00000000000 */
[----:B------:R-:W-:Y:S04]  /*5ef60*/  STL.64 [R1+0x1e0], R20 ;  /* 0x0001e01401007387 */ /* 0x000fe80000100a00 */
[----:B------:R0:W-:Y:S04]  /*5ef70*/  STL.64 [R1+0x1e8], R22 ;  /* 0x0001e81601007387 */ /* 0x0001e80000100a00 */
[----:B0-----:R-:W4:Y:S04]  /*5ef80*/  LDL.LU.64 R22, [R1+0x75e8] ;  /* 0x0075e80001167983 */ /* 0x001f280000300a00 */
[----:B------:R-:W4:Y:S02]  /*5ef90*/  LDL.LU.64 R20, [R1+0x75e0] ;  /* 0x0075e00001147983 */ /* 0x000f240000300a00 */
[----:B----4-:R-:W-:-:S15]  /*5efa0*/  HMMA.16816.F32 R20, R12, R4, R20 ;  /* 0x000000040c14723c */ /* 0x010fde0000001814 */
[----:B------:R-:W-:-:S08]  /*5efb0*/  NOP ;  /* 0x0000000000007918 */ /* 0x000fd00000000000 */
[----:B------:R-:W-:Y:S04]  /*5efc0*/  STL.64 [R1+0x1d0], R20 ;  /* 0x0001d01401007387 */ /* 0x000fe80000100a00 */
[----:B------:R0:W-:Y:S04]  /*5efd0*/  STL.64 [R1+0x1d8], R22 ;  /* 0x0001d81601007387 */ /* 0x0001e80000100a00 */
[----:B0-----:R-:W2:Y:S04]  /*5efe0*/  LDL.LU.64 R22, [R1+0x75d8] ;  /* 0x0075d80001167983 */ /* 0x001ea80000300a00 */
[----:B------:R-:W4:Y:S04]  /*5eff0*/  LDL.LU.64 R20, [R1+0x75d0] ;  /* 0x0075d00001147983 */ /* 0x000f280000300a00 */
[----:B------:R-:W-:Y:S04]  /*5f000*/  STL.64 [R1+0x7588], R6 ;  /* 0x0075880601007387 */ /* 0x000fe80000100a00 */
[----:B------:R3:W-:Y:S02]  /*5f010*/  STL.64 [R1+0x7580], R4 ;  /* 0x0075800401007387 */ /* 0x0007e40000100a00 */
[----:B---3--:R-:W-:Y:S07]  /*5f020*/  HMMA.16816.F32 R4, R12, R2, R8 ;  /* 0x000000020c04723c */ /* 0x008fee0000001808 */
[----:B------:R-:W-:-:S15]  /*5f030*/  IMAD R12, R24, 0x100, R19 ;  /* 0x00000100180c7824 */ /* 0x000fde00078e0213 */
[----:B------:R-:W-:-:S01]  /*5f040*/  NOP ;  /* 0x0000000000007918 */ /* 0x000fc20000000000 */
[----:B------:R-:W-:Y:S04]  /*5f050*/  STL.64 [R1+0x70], R4 ;  /* 0x0000700401007387 */ /* 0x000fe80000100a00 */
[----:B------:R-:W-:Y:S04]  /*5f060*/  STL.64 [R1+0x78], R6 ;  /* 0x0000780601007387 */ /* 0x000fe80000100a00 */
[----:B------:R-:W4:Y:S04]  /*5f070*/  LDL.LU.64 R16, [R1+0xc30] ;  /* 0x000c300001107983 */ /* 0x000f280000300a00 */
[----:B------:R-:W4:Y:S04]  /*5f080*/  LDL.LU.64 R18, [R1+0xc38] ;  /* 0x000c380001127983 */ /* 0x000f280000300a00 */
[----:B------:R-:W3:Y:S04]  /*5f090*/  LDL.LU.64 R8, [R1+0xc10] ;  /* 0x000c100001087983 */ /* 0x000ee80000300a00 */
[----:B------:R-:W2:Y:S04]  /*5f0a0*/  LDL.LU.64 R10, [R1+0xc18] ;  /* 0x000c1800010a7983 */ /* 0x000ea80000300a00 */
[----:B--2---:R-:W-:Y:S04]  /*5f0b0*/  STL.64 [R1+0x75b8], R10 ;  /* 0x0075b80a01007387 */ /* 0x004fe80000100a00 */
[----:B---3--:R0:W-:Y:S04]  /*5f0c0*/  STL.64 [R1+0x75b0], R8 ;  /* 0x0075b00801007387 */ /* 0x0081e80000100a00 */
[----:B0-----:R-:W2:Y:S04]  /*5f0d0*/  LDL.LU.64 R8, [R1+0xc20] ;  /* 0x000c200001087983 */ /* 0x001ea80000300a00 */
[----:B------:R-:W2:Y:S04]  /*5f0e0*/  LDL.LU.64 R10, [R1+0xc28] ;  /* 0x000c2800010a7983 */ /* 0x000ea80000300a00 */
[----:B------:R-:W3:Y:S04]  /*5f0f0*/  LDL.LU.64 R4, [R1+0xbf0] ;  /* 0x000bf00001047983 */ /* 0x000ee80000300a00 */
[----:B------:R-:W4:Y:S01]  /*5f100*/  LDL.LU.64 R6, [R1+0xbf8] ;  /* 0x000bf80001067983 */ /* 0x000f220000300a00 */
[----:B------:R-:W-:-:S02]  /*5f110*/  IMAD R15, R0, 0x100, R28 ;  /* 0x00000100000f7824 */ /* 0x000fc400078e021c */
[----:B------:R-:W-:Y:S01]  /*5f120*/  IMAD R13, R23, 0x100, R27 ;  /* 0x00000100170d7824 */ /* 0x000fe200078e021b */
[----:B----4-:R-:W-:Y:S04]  /*5f130*/  STL.64 [R1+0x7598], R6 ;  /* 0x0075980601007387 */ /* 0x010fe80000100a00 */
[----:B---3--:R0:W-:Y:S04]  /*5f140*/  STL.64 [R1+0x7590], R4 ;  /* 0x0075900401007387 */ /* 0x0081e80000100a00 */
[----:B0-----:R-:W3:Y:S04]  /*5f150*/  LDL.LU.64 R4, [R1+0xc00] ;  /* 0x000c000001047983 */ /* 0x001ee80000300a00 */
[----:B------:R-:W3:Y:S04]  /*5f160*/  LDL.LU.64 R6, [R1+0xc08] ;  /* 0x000c080001067983 */ /* 0x000ee80000300a00 */
[----:B------:R-:W4:Y:S04]  /*5f170*/  LDL.LU R28, [R1+0x25c] ;  /* 0x00025c00011c7983 */ /* 0x000f280000300800 */
[----:B------:R-:W4:Y:S04]  /*5f180*/  LDL.LU R0, [R1+0x258] ;  /* 0x0002580001007983 */ /* 0x000f280000300800 */
[----:B------:R-:W2:Y:S01]  /*5f190*/  LDL.LU R27, [R1+0x294] ;  /* 0x00029400011b7983 */ /* 0x000ea20000300800 */
[----:B------:R-:W-:Y:S01]  /*5f1a0*/  IMAD R14, R29, 0x100, R22 ;  /* 0x000001001d0e7824 */ /* 0x000fe200078e0216 */
[----:B------:R-:W-:-:S02]  /*5f1b0*/  F2FP.F16.E5M2.UNPACK_B R12, R12 ;  /* 0x0000000cff0c723e */ /* 0x000fc400020004ff */
[----:B------:R-:W-:Y:S02]  /*5f1c0*/  F2FP.F16.E5M2.UNPACK_B R13, R13 ;  /* 0x0000000dff0d723e */ /* 0x000fe400020004ff */
[----:B------:R-:W-:Y:S02]  /*5f1d0*/  F2FP.F16.E5M2.UNPACK_B R15, R15 ;  /* 0x0000000fff0f723e */ /* 0x000fe400020004ff */
[----:B------:R-:W-:-:S07]  /*5f1e0*/  F2FP.F16.E5M2.UNPACK_B R14, R14 ;  /* 0x0000000eff0e723e */ /* 0x000fce00020004ff */
[C---:B------:R-:W-:Y:S01]  /*5f1f0*/  HMMA.16816.F32 R16, R12.reuse, R20, R16 ;  /* 0x000000140c10723c */ /* 0x040fe20000001810 */
[----:B--2---:R-:W-:Y:S04]  /*5f200*/  STL.64 [R1+0x7568], R26 ;  /* 0x0075681a01007387 */ /* 0x004fe80000100a00 */
[----:B------:R0:W-:Y:S04]  /*5f210*/  STL [R1+0x7560], R25 ;  /* 0x0075601901007387 */ /* 0x0001e80000100800 */
[----:B0-----:R-:W2:Y:S04]  /*5f220*/  LDL.LU.64 R24, [R1+0x5b0] ;  /* 0x0005b00001187983 */ /* 0x001ea80000300a00 */
[----:B------:R-:W3:Y:S04]  /*5f230*/  LDL.LU.64 R26, [R1+0x5b8] ;  /* 0x0005b800011a7983 */ /* 0x000ee80000300a00 */
[----:B---3--:R-:W-:Y:S04]  /*5f240*/  STL.64 [R1+0x7578], R26 ;  /* 0x0075781a01007387 */ /* 0x008fe80000100a00 */
[----:B--2---:R0:W-:Y:S04]  /*5f250*/  STL.64 [R1+0x7570], R24 ;  /* 0x0075701801007387 */ /* 0x0041e80000100a00 */
[----:B0-----:R-:W2:Y:S04]  /*5f260*/  LDL.LU.64 R24, [R1+0x6e0] ;  /* 0x0006e00001187983 */ /* 0x001ea80000300a00 */
[----:B------:R-:W2:Y:S04]  /*5f270*/  LDL.LU.64 R26, [R1+0x6e8] ;  /* 0x0006e800011a7983 */ /* 0x000ea80000300a00 */
[----:B------:R-:W3:Y:S04]  /*5f280*/  LDL.LU R23, [R1+0x290] ;  /* 0x0002900001177983 */ /* 0x000ee80000300800 */
[----:B------:R-:W3:Y:S04]  /*5f290*/  LDL.LU R22, [R1+0x29c] ;  /* 0x00029c0001167983 */ /* 0x000ee80000300800 */
[----:B------:R-:W3:Y:S04]  /*5f2a0*/  LDL.LU R29, [R1+0x298] ;  /* 0x00029800011d7983 */ /* 0x000ee80000300800 */
[----:B------:R-:W-:Y:S04]  /*5f2b0*/  STL.64 [R1+0x60], R16 ;  /* 0x0000601001007387 */ /* 0x000fe80000100a00 */
[----:B------:R0:W-:Y:S04]  /*5f2c0*/  STL.64 [R1+0x68], R18 ;  /* 0x0000681201007387 */ /* 0x0001e80000100a00 */
[----:B0-----:R-:W4:Y:S04]  /*5f2d0*/  LDL.LU.64 R18, [R1+0x75c8] ;  /* 0x0075c80001127983 */ /* 0x001f280000300a00 */
[----:B------:R-:W2:Y:S01]  /*5f2e0*/  LDL.LU.64 R16, [R1+0x75c0] ;  /* 0x0075c00001107983 */ /* 0x000ea20000300a00 */
[----:B----4-:R-:W-:-:S15]  /*5f2f0*/  HMMA.16816.F32 R8, R12, R18, R8 ;  /* 0x000000120c08723c */ /* 0x010fde0000001808 */
        /* <DEDUP_REMOVED lines=10> */
[----:B------:R-:W4:Y:S01]  /*5f3a0*/  LDL.LU.64 R8, [R1+0x75a0] ;  /* 0x0075a00001087983 */ /* 0x000f220000300a00 */
        /* <DEDUP_REMOVED lines=21> */
[----:B------:R-:W4:Y:S01]  /*5f500*/  LDL.LU.64 R24, [R1+0x7570] ;  /* 0x0075700001187983 */ /* 0x000f220000300a00 */
[C---:B---3--:R-:W-:Y:S06]  /*5f510*/  HMMA.16816.F32 R8, R12.reuse, R2, R8 ;  /* 0x000000020c08723c */ /* 0x048fec0000001808 */
[----:B----4-:R-:W-:-:S15]  /*5f520*/  HMMA.16816.F32 R24, R12, R4, R24 ;  /* 0x000000040c18723c */ /* 0x010fde0000001818 */
[----:B------:R-:W-:-:S08]  /*5f530*/  NOP ;  /* 0x0000000000007918 */ /* 0x000fd00000000000 */
[----:B------:R-:W-:Y:S04]  /*5f540*/  STL.64 [R1+0x280], R24 ;  /* 0x0002801801007387 */ /* 0x000fe80000100a00 */
[----:B------:R0:W-:Y:S04]  /*5f550*/  STL.64 [R1+0x288], R26 ;  /* 0x0002881a01007387 */ /* 0x0001e80000100a00 */
[----:B0-----:R-:W2:Y:S04]  /*5f560*/  LDL.LU.64 R26, [R1+0x7568] ;  /* 0x00756800011a7983 */ /* 0x001ea80000300a00 */
[----:B------:R-:W2:Y:S04]  /*5f570*/  LDL.LU R25, [R1+0x7560] ;  /* 0x0075600001197983 */ /* 0x000ea80000300800 */
[----:B------:R-:W-:Y:S04]  /*5f580*/  STL.64 [R1+0x7528], R6 ;  /* 0x0075280601007387 */ /* 0x000fe80000100a00 */
[----:B------:R0:W-:Y:S04]  /*5f590*/  STL.64 [R1+0x7520], R4 ;  /* 0x0075200401007387 */ /* 0x0001e80000100a00 */
[----:B0-----:R-:W3:Y:S04]  /*5f5a0*/  LDL.LU.64 R4, [R1+0xbe0] ;  /* 0x000be00001047983 */ /* 0x001ee80000300a00 */
[----:B------:R0:W-:Y:S04]  /*5f5b0*/  STL.64 [R1+0x270], R8 ;  /* 0x0002700801007387 */ /* 0x0001e80000100a00 */
[----:B------:R1:W-:Y:S04]  /*5f5c0*/  STL.64 [R1+0x278], R10 ;  /* 0x0002780a01007387 */ /* 0x0003e80000100a00 */
[----:B------:R-:W3:Y:S04]  /*5f5d0*/  LDL.LU.64 R6, [R1+0xbe8] ;  /* 0x000be80001067983 */ /* 0x000ee80000300a00 */
[----:B0-----:R-:W4:Y:S04]  /*5f5e0*/  LDL.LU.64 R8, [R1+0xbc0] ;  /* 0x000bc00001087983 */ /* 0x001f280000300a00 */
[----:B-1----:R-:W3:Y:S01]  /*5f5f0*/  LDL.LU.64 R10, [R1+0xbc8] ;  /* 0x000bc800010a7983 */ /* 0x002ee20000300a00 */
[----:B--2---:R-:W-:-:S03]  /*5f600*/  IMAD R12, R26, 0x100, R25 ;  /* 0x000001001a0c7824 */ /* 0x004fc600078e0219 */
[----:B---3--:R-:W-:Y:S04]  /*5f610*/  STL.64 [R1+0x7558], R10 ;  /* 0x0075580a01007387 */ /* 0x008fe80000100a00 */
[----:B----4-:R0:W-:Y:S04]  /*5f620*/  STL.64 [R1+0x7550], R8 ;  /* 0x0075500801007387 */ /* 0x0101e80000100a00 */
[----:B0-----:R-:W2:Y:S04]  /*5f630*/  LDL.LU.64 R8, [R1+0xbd0] ;  /* 0x000bd00001087983 */ /* 0x001ea80000300a00 */
[----:B------:R-:W2:Y:S04]  /*5f640*/  LDL.LU.64 R10, [R1+0xbd8] ;  /* 0x000bd800010a7983 */ /* 0x000ea80000300a00 */
[----:B------:R-:W3:Y:S04]  /*5f650*/  LDL.LU R24, [R1+0x348] ;  /* 0x0003480001187983 */ /* 0x000ee80000300800 */
[----:B------:R-:W3:Y:S04]  /*5f660*/  LDL.LU R25, [R1+0x354] ;  /* 0x0003540001197983 */ /* 0x000ee80000300800 */
[----:B------:R-:W4:Y:S01]  /*5f670*/  LDL.LU R26, [R1+0x350] ;  /* 0x00035000011a7983 */ /* 0x000f220000300800 */
[----:B------:R-:W-:-:S02]  /*5f680*/  IMAD R13, R0, 0x100, R28 ;  /* 0x00000100000d7824 */ /* 0x000fc400078e021c */
[----:B------:R-:W-:Y:S02]  /*5f690*/  IMAD R14, R23, 0x100, R27 ;  /* 0x00000100170e7824 */ /* 0x000fe400078e021b */
[----:B------:R-:W-:Y:S01]  /*5f6a0*/  IMAD R15, R29, 0x100, R22 ;  /* 0x000001001d0f7824 */ /* 0x000fe200078e0216 */
[----:B------:R-:W-:Y:S02]  /*5f6b0*/  F2FP.F16.E5M2.UNPACK_B R12, R12 ;  /* 0x0000000cff0c723e */ /* 0x000fe400020004ff */
[----:B------:R-:W-:Y:S02]  /*5f6c0*/  F2FP.F16.E5M2.UNPACK_B R13, R13 ;  /* 0x0000000dff0d723e */ /* 0x000fe400020004ff */
[----:B------:R-:W-:Y:S02]  /*5f6d0*/  F2FP.F16.E5M2.UNPACK_B R14, R14 ;  /* 0x0000000eff0e723e */ /* 0x000fe400020004ff */
[----:B------:R-:W-:-:S07]  /*5f6e0*/  F2FP.F16.E5M2.UNPACK_B R15, R15 ;  /* 0x0000000fff0f723e */ /* 0x000fce00020004ff */
[C---:B------:R-:W-:Y:S06]  /*5f6f0*/  HMMA.16816.F32 R4, R12.reuse, R20, R4 ;  /* 0x000000140c04723c */ /* 0x040fec0000001804 */
[C---:B--2---:R-:W-:Y:S01]  /*5f700*/  HMMA.16816.F32 R8, R12.reuse, R18, R8 ;  /* 0x000000120c08723c */ /* 0x044fe20000001808 */
[----:B----4-:R-:W-:Y:S04]  /*5f710*/  STL [R1+0x7538], R26 ;  /* 0x0075381a01007387 */ /* 0x010fe80000100800 */
[----:B---3--:R0:W-:Y:S04]  /*5f720*/  STL.64 [R1+0x7530], R24 ;  /* 0x0075301801007387 */ /* 0x0081e80000100a00 */
[----:B------:R-:W2:Y:S04]  /*5f730*/  LDL.LU R28, [R1+0x35c] ;  /* 0x00035c00011c7983 */ /* 0x000ea80000300800 */
[----:B------:R-:W2:Y:S04]  /*5f740*/  LDL.LU R0, [R1+0x358] ;  /* 0x0003580001007983 */ /* 0x000ea80000300800 */
[----:B0-----:R-:W3:Y:S04]  /*5f750*/  LDL.LU.64 R24, [R1+0xbb0] ;  /* 0x000bb00001187983 */ /* 0x001ee80000300a00 */
[----:B------:R-:W3:Y:S04]  /*5f760*/  LDL.LU.64 R26, [R1+0xbb8] ;  /* 0x000bb800011a7983 */ /* 0x000ee80000300a00 */
[----:B------:R0:W-:Y:S04]  /*5f770*/  STL.64 [R1+0x290], R4 ;  /* 0x0002900401007387 */ /* 0x0001e80000100a00 */
[----:B------:R1:W-:Y:S04]  /*5f780*/  STL.64 [R1+0x298], R6 ;  /* 0x0002980601007387 */ /* 0x0003e80000100a00 */
[----:B0-----:R-:W4:Y:S04]  /*5f790*/  LDL.LU.64 R4, [R1+0xba0] ;  /* 0x000ba00001047983 */ /* 0x001f280000300a00 */
[----:B-1----:R-:W4:Y:S04]  /*5f7a0*/  LDL.LU.64 R6, [R1+0xba8] ;  /* 0x000ba80001067983 */ /* 0x002f280000300a00 */
        /* <DEDUP_REMOVED lines=8> */
[----:B0-----:R-:W3:Y:S04]  /*5f830*/  LDL.LU.64 R10, [R1+0x7548] ;  /* 0x00754800010a7983 */ /* 0x001ee80000300a00 */
[----:B------:R-:W4:Y:S04]  /*5f840*/  LDL.LU.64 R8, [R1+0x7540] ;  /* 0x0075400001087983 */ /* 0x000f280000300a00 */
[----:B------:R0:W-:Y:S04]  /*5f850*/  STL.64 [R1+0x74f8], R18 ;  /* 0x0074f81201007387 */ /* 0x0001e80000100a00 */
[----:B0-----:R-:W2:Y:S04]  /*5f860*/  LDL.LU R18, [R1+0x340] ;  /* 0x0003400001127983 */ /* 0x001ea80000300800 */
[----:B------:R-:W2:Y:S04]  /*5f870*/  LDL.LU R19, [R1+0x34c] ;  /* 0x00034c0001137983 */ /* 0x000ea80000300800 */
[----:B------:R0:W-:Y:S04]  /*5f880*/  STL.64 [R1+0x74f0], R16 ;  /* 0x0074f01001007387 */ /* 0x0001e80000100a00 */
[----:B0-----:R-:W3:Y:S04]  /*5f890*/  LDL.LU R17, [R1+0x344] ;  /* 0x0003440001117983 */ /* 0x001ee80000300800 */
[----:B--2---:R-:W-:Y:S04]  /*5f8a0*/  STL.64 [R1+0x7508], R18 ;  /* 0x0075081201007387 */ /* 0x004fe80000100a00 */
[----:B---3--:R0:W-:Y:S04]  /*5f8b0*/  STL [R1+0x7500], R17 ;  /* 0x0075001101007387 */ /* 0x0081e80000100800 */
[----:B0-----:R-:W2:Y:S04]  /*5f8c0*/  LDL.LU.64 R16, [R1+0x590] ;  /* 0x0005900001107983 */ /* 0x001ea80000300a00 */
[----:B------:R-:W3:Y:S01]  /*5f8d0*/  LDL.LU.64 R18, [R1+0x598] ;  /* 0x0005980001127983 */ /* 0x000ee20000300a00 */
[C---:B------:R-:W-:Y:S06]  /*5f8e0*/  HMMA.16816.F32 R24, R12.reuse, R10, R24 ;  /* 0x0000000a0c18723c */ /* 0x040fec0000001818 */
[C---:B----4-:R-:W-:Y:S01]  /*5f8f0*/  HMMA.16816.F32 R4, R12.reuse, R8, R4 ;  /* 0x000000080c04723c */ /* 0x050fe20000001804 */
[----:B---3--:R-:W-:Y:S04]  /*5f900*/  STL.64 [R1+0x7518], R18 ;  /* 0x0075181201007387 */ /* 0x008fe80000100a00 */
[----:B--2---:R0:W-:Y:S04]  /*5f910*/  STL.64 [R1+0x7510], R16 ;  /* 0x0075101001007387 */ /* 0x0041e80000100a00 */
[----:B0-----:R-:W2:Y:S04]  /*5f920*/  LDL.LU.64 R16, [R1+0x6d0] ;  /* 0x0006d00001107983 */ /* 0x001ea80000300a00 */
[----:B------:R-:W2:Y:S04]  /*5f930*/  LDL.LU.64 R18, [R1+0x6d8] ;  /* 0x0006d80001127983 */ /* 0x000ea80000300a00 */
[----:B------:R-:W-:Y:S04]  /*5f940*/  STL.64 [R1+0x2c0], R24 ;  /* 0x0002c01801007387 */ /* 0x000fe80000100a00 */
[----:B------:R0:W-:Y:S04]  /*5f950*/  STL.64 [R1+0x2c8], R26 ;  /* 0x0002c81a01007387 */ /* 0x0001e80000100a00 */
[----:B0-----:R-:W3:Y:S04]  /*5f960*/  LDL.LU R26, [R1+0x7538] ;  /* 0x00753800011a7983 */ /* 0x001ee80000300800 */
[----:B------:R-:W4:Y:S04]  /*5f970*/  LDL.LU.64 R24, [R1+0x7530] ;  /* 0x0075300001187983 */ /* 0x000f280000300a00 */
[----:B------:R-:W-:Y:S04]  /*5f980*/  STL.64 [R1+0x2f0], R4 ;  /* 0x0002f00401007387 */ /* 0x000fe80000100a00 */
[----:B------:R0:W-:Y:S04]  /*5f990*/  STL.64 [R1+0x2f8], R6 ;  /* 0x0002f80601007387 */ /* 0x0001e80000100a00 */
[----:B0-----:R-:W2:Y:S04]  /*5f9a0*/  LDL.LU.64 R6, [R1+0x7528] ;  /* 0x0075280001067983 */ /* 0x001ea80000300a00 */
[----:B------:R-:W3:Y:S04]  /*5f9b0*/  LDL.LU.64 R4, [R1+0x7520] ;  /* 0x0075200001047983 */ /* 0x000ee80000300a00 */
[----:B------:R-:W-:Y:S04]  /*5f9c0*/  STL.64 [R1+0x74d8], R10 ;  /* 0x0074d80a01007387 */ /* 0x000fe80000100a00 */
[----:B------:R0:W-:Y:S04]  /*5f9d0*/  STL.64 [R1+0x74d0], R8 ;  /* 0x0074d00801007387 */ /* 0x0001e80000100a00 */
[----:B0-----:R-:W4:Y:S04]  /*5f9e0*/  LDL.LU.64 R8, [R1+0x440] ;  /* 0x0004400001087983 */ /* 0x001f280000300a00 */
[----:B------:R-:W4:Y:S04]  /*5f9f0*/  LDL.LU.64 R10, [R1+0x448] ;  /* 0x00044800010a7983 */ /* 0x000f280000300a00 */
[----:B------:R-:W3:Y:S01]  /*5fa00*/  LDL.LU R27, [R1+0x3b4] ;  /* 0x0003b400011b7983 */ /* 0x000ee20000300800 */
[----:B--2---:R-:W-:Y:S03]  /*5fa10*/  HMMA.16816.F32 R16, R12, R6, R16 ;  /* 0x000000060c10723c */ /* 0x004fe60000001810 */
[----:B---3--:R-:W-:Y:S04]  /*5fa20*/  STL [R1+0x749c], R27 ;  /* 0x00749c1b01007387 */ /* 0x008fe80000100800 */
[----:B------:R-:W2:-:S15]  /*5fa30*/  LDL.LU R23, [R1+0x3b0] ;  /* 0x0003b00001177983 */ /* 0x000e9e0000300800 */
[----:B------:R-:W-:-:S01]  /*5fa40*/  NOP ;  /* 0x0000000000007918 */ /* 0x000fc20000000000 */
[----:B------:R-:W-:Y:S04]  /*5fa50*/  STL.64 [R1+0x310], R16 ;  /* 0x0003101001007387 */ /* 0x000fe80000100a00 */
[----:B------:R0:W-:Y:S04]  /*5fa60*/  STL.64 [R1+0x318], R18 ;  /* 0x0003181201007387 */ /* 0x0001e80000100a00 */
[----:B0-----:R-:W3:Y:S04]  /*5fa70*/  LDL.LU.64 R18, [R1+0x7518] ;  /* 0x0075180001127983 */ /* 0x001ee80000300a00 */
[----:B------:R-:W3:Y:S04]  /*5fa80*/  LDL.LU.64 R16, [R1+0x7510] ;  /* 0x0075100001107983 */ /* 0x000ee80000300a00 */
[----:B------:R-:W2:Y:S04]  /*5fa90*/  LDL.LU R22, [R1+0x3bc] ;  /* 0x0003bc0001167983 */ /* 0x000ea80000300800 */
[----:B------:R-:W2:Y:S01]  /*5faa0*/  LDL.LU R29, [R1+0x3b8] ;  /* 0x0003b800011d7983 */ /* 0x000ea20000300800 */
[----:B---3--:R-:W-:-:S15]  /*5fab0*/  HMMA.16816.F32 R16, R12, R4, R16 ;  /* 0x000000040c10723c */ /* 0x008fde0000001810 */
[----:B------:R-:W-:-:S08]  /*5fac0*/  NOP ;  /* 0x0000000000007918 */ /* 0x000fd00000000000 */
[----:B------:R-:W-:Y:S04]  /*5fad0*/  STL.64 [R1+0x330], R16 ;  /* 0x0003301001007387 */ /* 0x000fe80000100a00 */
[----:B------:R0:W-:Y:S04]  /*5fae0*/  STL.64 [R1+0x338], R18 ;  /* 0x0003381201007387 */ /* 0x0001e80000100a00 */
[----:B0-----:R-:W3:Y:S04]  /*5faf0*/  LDL.LU.64 R18, [R1+0x7508] ;  /* 0x0075080001127983 */ /* 0x001ee80000300a00 */
[----:B------:R-:W2:Y:S04]  /*5fb00*/  LDL.LU R17, [R1+0x7500] ;  /* 0x0075000001117983 */ /* 0x000ea80000300800 */
[----:B------:R-:W-:Y:S04]  /*5fb10*/  STL.64 [R1+0x74b8], R6 ;  /* 0x0074b80601007387 */ /* 0x000fe80000100a00 */
[----:B------:R4:W-:Y:S02]  /*5fb20*/  STL.64 [R1+0x74b0], R4 ;  /* 0x0074b00401007387 */ /* 0x0009e40000100a00 */
[----:B----4-:R-:W-:-:S15]  /*5fb30*/  HMMA.16816.F32 R4, R12, R2, R8 ;  /* 0x000000020c04723c */ /* 0x010fde0000001808 */
[----:B------:R-:W-:-:S08]  /*5fb40*/  NOP ;  /* 0x0000000000007918 */ /* 0x000fd00000000000 */
[----:B------:R-:W-:Y:S04]  /*5fb50*/  STL.64 [R1+0x320], R4 ;  /* 0x0003200401007387 */ /* 0x000fe80000100a00 */
[----:B------:R-:W-:Y:S01]  /*5fb60*/  STL.64 [R1+0x328], R6 ;  /* 0x0003280601007387 */ /* 0x000fe20000100a00 */
[----:B---3--:R-:W-:Y:S02]  /*5fb70*/  IMAD R13, R24, 0x100, R19 ;  /* 0x00000100180d7824 */ /* 0x008fe400078e0213 */
[----:B--2---:R-:W-:Y:S02]  /*5fb80*/  IMAD R12, R18, 0x100, R17 ;  /* 0x00000100120c7824 */ /* 0x004fe400078e0211 */
[----:B------:R-:W2:Y:S04]  /*5fb90*/  LDL.LU.64 R16, [R1+0xb90] ;  /* 0x000b900001107983 */ /* 0x000ea80000300a00 */
[----:B------:R-:W2:Y:S04]  /*5fba0*/  LDL.LU.64 R18, [R1+0xb98] ;  /* 0x000b980001127983 */ /* 0x000ea80000300a00 */
[----:B------:R-:W3:Y:S04]  /*5fbb0*/  LDL.LU.64 R8, [R1+0xb70] ;  /* 0x000b700001087983 */ /* 0x000ee80000300a00 */
[----:B------:R-:W4:Y:S04]  /*5fbc0*/  LDL.LU.64 R10, [R1+0xb78] ;  /* 0x000b7800010a7983 */ /* 0x000f280000300a00 */
[----:B----4-:R-:W-:Y:S04]  /*5fbd0*/  STL.64 [R1+0x74e8], R10 ;  /* 0x0074e80a01007387 */ /* 0x010fe80000100a00 */
[----:B---3--:R0:W-:Y:S04]  /*5fbe0*/  STL.64 [R1+0x74e0], R8 ;  /* 0x0074e00801007387 */ /* 0x0081e80000100a00 */
[----:B0-----:R-:W3:Y:S04]  /*5fbf0*/  LDL.LU.64 R8, [R1+0xb80] ;  /* 0x000b800001087983 */ /* 0x001ee80000300a00 */
[----:B------:R-:W3:Y:S04]  /*5fc00*/  LDL.LU.64 R10, [R1+0xb88] ;  /* 0x000b8800010a7983 */ /* 0x000ee80000300a00 */
[----:B------:R-:W4:Y:S04]  /*5fc10*/  LDL.LU.64 R4, [R1+0xb50] ;  /* 0x000b500001047983 */ /* 0x000f280000300a00 */
[----:B------:R-:W2:Y:S01]  /*5fc20*/  LDL.LU.64 R6, [R1+0xb58] ;  /* 0x000b580001067983 */ /* 0x000ea20000300a00 */
[----:B------:R-:W-:-:S02]  /*5fc30*/  IMAD R14, R26, 0x100, R25 ;  /* 0x000001001a0e7824 */ /* 0x000fc400078e0219 */
[----:B------:R-:W-:Y:S01]  /*5fc40*/  IMAD R15, R0, 0x100, R28 ;  /* 0x00000100000f7824 */ /* 0x000fe200078e021c */
[----:B------:R-:W-:Y:S02]  /*5fc50*/  F2FP.F16.E5M2.UNPACK_B R12, R12 ;  /* 0x0000000cff0c723e */ /* 0x000fe400020004ff */
[----:B------:R-:W-:Y:S02]  /*5fc60*/  F2FP.F16.E5M2.UNPACK_B R13, R13 ;  /* 0x0000000dff0d723e */ /* 0x000fe400020004ff */
[----:B------:R-:W-:Y:S02]  /*5fc70*/  F2FP.F16.E5M2.UNPACK_B R14, R14 ;  /* 0x0000000eff0e723e */ /* 0x000fe400020004ff */
[----:B------:R-:W-:Y:S01]  /*5fc80*/  F2FP.F16.E5M2.UNPACK_B R15, R15 ;  /* 0x0000000fff0f723e */ /* 0x000fe200020004ff */
[----:B--2---:R-:W-:Y:S04]  /*5fc90*/  STL.64 [R1+0x74c8], R6 ;  /* 0x0074c80601007387 */ /* 0x004fe80000100a00 */
[----:B----4-:R0:W-:Y:S04]  /*5fca0*/  STL.64 [R1+0x74c0], R4 ;  /* 0x0074c00401007387 */ /* 0x0101e80000100a00 */
[----:B0-----:R-:W2:Y:S04]  /*5fcb0*/  LDL.LU.64 R4, [R1+0xb60] ;  /* 0x000b600001047983 */ /* 0x001ea80000300a00 */
[----:B------:R-:W2:Y:S04]  /*5fcc0*/  LDL.LU.64 R6, [R1+0xb68] ;  /* 0x000b680001067983 */ /* 0x000ea80000300a00 */
[----:B------:R-:W4:Y:S04]  /*5fcd0*/  LDL.LU.64 R24, [R1+0x580] ;  /* 0x0005800001187983 */ /* 0x000f280000300a00 */
[----:B------:R-:W3:Y:S01]  /*5fce0*/  LDL.LU.64 R26, [R1+0x588] ;  /* 0x00058800011a7983 */ /* 0x000ee20000300a00 */
[C---:B------:R-:W-:Y:S03]  /*5fcf0*/  HMMA.16816.F32 R16, R12.reuse, R20, R16 ;  /* 0x000000140c10723c */ /* 0x040fe60000001810 */
[----:B---3--:R-:W-:Y:S04]  /*5fd00*/  STL.64 [R1+0x74a8], R26 ;  /* 0x0074a81a01007387 */ /* 0x008fe80000100a00 */
[----:B----4-:R0:W-:Y:S04]  /*5fd10*/  STL.64 [R1+0x74a0], R24 ;  /* 0x0074a01801007387 */ /* 0x0101e80000100a00 */
[----:B0-----:R-:W3:Y:S04]  /*5fd20*/  LDL.LU.64 R24, [R1+0x6c0] ;  /* 0x0006c00001187983 */ /* 0x001ee80000300a00 */
[----:B------:R-:W3:Y:S04]  /*5fd30*/  LDL.LU.64 R26, [R1+0x6c8] ;  /* 0x0006c800011a7983 */ /* 0x000ee80000300a00 */
[----:B------:R-:W4:Y:S04]  /*5fd40*/  LDL.LU R28, [R1+0x3c4] ;  /* 0x0003c400011c7983 */ /* 0x000f280000300800 */
[----:B------:R-:W4:Y:S04]  /*5fd50*/  LDL.LU R0, [R1+0x3c0] ;  /* 0x0003c00001007983 */ /* 0x000f280000300800 */
[----:B------:R-:W-:Y:S04]  /*5fd60*/  STL.64 [R1+0x340], R16 ;  /* 0x0003401001007387 */ /* 0x000fe80000100a00 */
[----:B------:R0:W-:Y:S04]  /*5fd70*/  STL.64 [R1+0x348], R18 ;  /* 0x0003481201007387 */ /* 0x0001e80000100a00 */
[----:B0-----:R-:W2:Y:S04]  /*5fd80*/  LDL.LU.64 R18, [R1+0x74f8] ;  /* 0x0074f80001127983 */ /* 0x001ea80000300a00 */
[----:B------:R-:W3:Y:S04]  /*5fd90*/  LDL.LU.64 R16, [R1+0x74f0] ;  /* 0x0074f00001107983 */ /* 0x000ee80000300a00 */
[----:B------:R0:W-:Y:S04]  /*5fda0*/  STL [R1+0x7498], R21 ;  /* 0x0074981501007387 */ /* 0x0001e80000100800 */
[----:B0-----:R-:W4:Y:S01]  /*5fdb0*/  LDL.LU R21, [R1+0x3cc] ;  /* 0x0003cc0001157983 */ /* 0x001f220000300800 */
        /* <DEDUP_REMOVED lines=38> */
[----:B0-----:R-:W2:Y:S04]  /*60020*/  LDL.LU R27, [R1+0x749c] ;  /* 0x00749c00011b7983 */ /* 0x001ea80000300800 */
[----:B------:R-:W-:Y:S04]  /*60030*/  STL.64 [R1+0x7490], R6 ;  /* 0x0074900601007387 */ /* 0x000fe80000100a00 */
[----:B------:R4:W-:Y:S02]  /*60040*/  STL.64 [R1+0x7488], R4 ;  /* 0x0074880401007387 */ /* 0x0009e40000100a00 */
[----:B----4-:R-:W-:Y:S02]  /*60050*/  HMMA.16816.F32 R4, R12, R2, R8 ;  /* 0x000000020c04723c */ /* 0x010fe40000001808 */
[----:B------:R-:W3:Y:S05]  /*60060*/  LDL.LU R15, [R1+0x3c8] ;  /* 0x0003c800010f7983 */ /* 0x000eea0000300800 */
[----:B------:R-:W-:-:S02]  /*60070*/  IMAD R13, R29, 0x100, R22 ;  /* 0x000001001d0d7824 */ /* 0x000fc400078e0216 */
[----:B------:R-:W-:-:S14]  /*60080*/  IMAD R14, R0, 0x100, R28 ;  /* 0x00000100000e7824 */ /* 0x000fdc00078e021c */
[----:B------:R0:W-:Y:S04]  /*60090*/  STL.64 [R1+0x3d0], R4 ;  /* 0x0003d00401007387 */ /* 0x0001e80000100a00 */
[----:B------:R1:W-:Y:S04]  /*600a0*/  STL.64 [R1+0x3d8], R6 ;  /* 0x0003d80601007387 */ /* 0x0003e80000100a00 */
[----:B------:R-:W4:Y:S01]  /*600b0*/  LDL.LU.64 R24, [R1+0xb40] ;  /* 0x000b400001187983 */ /* 0x000f220000300a00 */
[----:B--2---:R-:W-:-:S03]  /*600c0*/  IMAD R12, R23, 0x100, R27 ;  /* 0x00000100170c7824 */ /* 0x004fc600078e021b */
[----:B------:R-:W4:Y:S04]  /*600d0*/  LDL.LU.64 R26, [R1+0xb48] ;  /* 0x000b4800011a7983 */ /* 0x000f280000300a00 */
[----:B0-----:R-:W2:Y:S04]  /*600e0*/  LDL.LU.64 R4, [R1+0xb30] ;  /* 0x000b300001047983 */ /* 0x001ea80000300a00 */
[----:B-1----:R-:W2:Y:S04]  /*600f0*/  LDL.LU.64 R6, [R1+0xb38] ;  /* 0x000b380001067983 */ /* 0x002ea80000300a00 */
[----:B------:R-:W4:Y:S04]  /*60100*/  LDL.LU.64 R8, [R1+0xb20] ;  /* 0x000b200001087983 */ /* 0x000f280000300a00 */
[----:B------:R-:W4:Y:S04]  /*60110*/  LDL.LU.64 R10, [R1+0xb28] ;  /* 0x000b2800010a7983 */ /* 0x000f280000300a00 */
[----:B------:R-:W4:Y:S04]  /*60120*/  LDL.LU R23, [R1+0x428] ;  /* 0x0004280001177983 */ /* 0x000f280000300800 */
[----:B------:R-:W4:Y:S04]  /*60130*/  LDL.LU R22, [R1+0x484] ;  /* 0x0004840001167983 */ /* 0x000f280000300800 */
[----:B------:R-:W4:Y:S04]  /*60140*/  LDL.LU R29, [R1+0x480] ;  /* 0x00048000011d7983 */ /* 0x000f280000300800 */
[----:B------:R-:W4:Y:S04]  /*60150*/  LDL.LU R28, [R1+0x48c] ;  /* 0x00048c00011c7983 */ /* 0x000f280000300800 */
[----:B------:R-:W4:Y:S01]  /*60160*/  LDL.LU R0, [R1+0x488] ;  /* 0x0004880001007983 */ /* 0x000f220000300800 */
[----:B---3--:R-:W-:-:S03]  /*60170*/  IMAD R15, R15, 0x100, R21 ;  /* 0x000001000f0f7824 */ /* 0x008fc600078e0215 */
[----:B------:R-:W3:Y:S01]  /*60180*/  LDL.LU R21, [R1+0x7498] ;  /* 0x0074980001157983 */ /* 0x000ee20000300800 */
[----:B------:R-:W-:Y:S02]  /*60190*/  F2FP.F16.E5M2.UNPACK_B R12, R12 ;  /* 0x0000000cff0c723e */ /* 0x000fe400020004ff */
[----:B------:R-:W-:Y:S02]  /*601a0*/  F2FP.F16.E5M2.UNPACK_B R13, R13 ;  /* 0x0000000dff0d723e */ /* 0x000fe400020004ff */
[----:B------:R-:W-:Y:S02]  /*601b0*/  F2FP.F16.E5M2.UNPACK_B R14, R14 ;  /* 0x0000000eff0e723e */ /* 0x000fe400020004ff */
[----:B------:R-:W-:-:S07]  /*601c0*/  F2FP.F16.E5M2.UNPACK_B R15, R15 ;  /* 0x0000000fff0f723e */ /* 0x000fce00020004ff */
[C---:B--2---:R-:W-:Y:S06]  /*601d0*/  HMMA.16816.F32 R4, R12.reuse, R18, R4 ;  /* 0x000000120c04723c */ /* 0x044fec0000001804 */
[C---:B----4-:R-:W-:Y:S06]  /*601e0*/  HMMA.16816.F32 R8, R12.reuse, R16, R8 ;  /* 0x000000100c08723c */ /* 0x050fec0000001808 */
[----:B---3--:R-:W-:-:S15]  /*601f0*/  HMMA.16816.F32 R24, R12, R20, R24 ;  /* 0x000000140c18723c */ /* 0x008fde0000001818 */
[----:B------:R-:W-:-:S08]  /*60200*/  NOP ;  /* 0x0000000000007918 */ /* 0x000fd00000000000 */
[----:B------:R0:W-:Y:S04]  /*60210*/  STL.64 [R1+0x3f0], R24 ;  /* 0x0003f01801007387 */ /* 0x0001e80000100a00 */
[----:B------:R1:W-:Y:S04]  /*60220*/  STL.64 [R1+0x3f8], R26 ;  /* 0x0003f81a01007387 */ /* 0x0003e80000100a00 */
[----:B0-----:R-:W2:Y:S04]  /*60230*/  LDL.LU.64 R24, [R1+0x670] ;  /* 0x0006700001187983 */ /* 0x001ea80000300a00 */
[----:B-1----:R-:W2:Y:S04]  /*60240*/  LDL.LU.64 R26, [R1+0x678] ;  /* 0x00067800011a7983 */ /* 0x002ea80000300a00 */
[----:B------:R-:W-:Y:S04]  /*60250*/  STL.64 [R1+0x7460], R22 ;  /* 0x0074601601007387 */ /* 0x000fe80000100a00 */
[----:B------:R0:W-:Y:S04]  /*60260*/  STL.64 [R1+0x7458], R20 ;  /* 0x0074581401007387 */ /* 0x0001e80000100a00 */
[----:B0-----:R-:W3:Y:S04]  /*60270*/  LDL.LU.64 R20, [R1+0xb10] ;  /* 0x000b100001147983 */ /* 0x001ee80000300a00 */
[----:B------:R-:W3:Y:S04]  /*60280*/  LDL.LU.64 R22, [R1+0xb18] ;  /* 0x000b180001167983 */ /* 0x000ee80000300a00 */
[----:B------:R-:W-:Y:S04]  /*60290*/  STL.64 [R1+0x400], R4 ;  /* 0x0004000401007387 */ /* 0x000fe80000100a00 */
[----:B------:R0:W-:Y:S04]  /*602a0*/  STL.64 [R1+0x408], R6 ;  /* 0x0004080601007387 */ /* 0x0001e80000100a00 */
[----:B0-----:R-:W2:Y:S04]  /*602b0*/  LDL.LU.64 R6, [R1+0x7490] ;  /* 0x0074900001067983 */ /* 0x001ea80000300a00 */
[----:B------:R-:W4:Y:S04]  /*602c0*/  LDL.LU.64 R4, [R1+0x7488] ;  /* 0x0074880001047983 */ /* 0x000f280000300a00 */
[----:B------:R-:W-:Y:S04]  /*602d0*/  STL.64 [R1+0x410], R8 ;  /* 0x0004100801007387 */ /* 0x000fe80000100a00 */
[----:B------:R0:W-:Y:S04]  /*602e0*/  STL.64 [R1+0x418], R10 ;  /* 0x0004180a01007387 */ /* 0x0001e80000100a00 */
[----:B0-----:R-:W3:Y:S04]  /*602f0*/  LDL.LU.64 R10, [R1+0x7480] ;  /* 0x00748000010a7983 */ /* 0x001ee80000300a00 */
[----:B------:R-:W2:Y:S04]  /*60300*/  LDL.LU.64 R8, [R1+0x7478] ;  /* 0x0074780001087983 */ /* 0x000ea80000300a00 */
[----:B------:R-:W-:Y:S04]  /*60310*/  STL.64 [R1+0x7450], R18 ;  /* 0x0074501201007387 */ /* 0x000fe80000100a00 */
[----:B------:R0:W-:Y:S04]  /*60320*/  STL.64 [R1+0x7448], R16 ;  /* 0x0074481001007387 */ /* 0x0001e80000100a00 */
[----:B0-----:R-:W2:Y:S04]  /*60330*/  LDL.LU.64 R16, [R1+0xb00] ;  /* 0x000b000001107983 */ /* 0x001ea80000300a00 */
[----:B------:R-:W2:Y:S01]  /*60340*/  LDL.LU.64 R18, [R1+0xb08] ;  /* 0x000b080001127983 */ /* 0x000ea20000300a00 */
[----:B---3--:R-:W-:-:S15]  /*60350*/  HMMA.16816.F32 R20, R12, R10, R20 ;  /* 0x0000000a0c14723c */ /* 0x008fde0000001814 */
[----:B------:R-:W-:-:S08]  /*60360*/  NOP ;  /* 0x0000000000007918 */ /* 0x000fd00000000000 */
[----:B------:R0:W-:Y:S04]  /*60370*/  STL.64 [R1+0x430], R20 ;  /* 0x0004301401007387 */ /* 0x0001e80000100a00 */
[----:B------:R1:W-:Y:S04]  /*60380*/  STL.64 [R1+0x438], R22 ;  /* 0x0004381601007387 */ /* 0x0003e80000100a00 */
[----:B0-----:R-:W3:Y:S04]  /*60390*/  LDL.LU.64 R20, [R1+0x540] ;  /* 0x0005400001147983 */ /* 0x001ee80000300a00 */
[----:B-1----:R-:W4:Y:S01]  /*603a0*/  LDL.LU.64 R22, [R1+0x548] ;  /* 0x0005480001167983 */ /* 0x002f220000300a00 */
[C---:B--2---:R-:W-:Y:S03]  /*603b0*/  HMMA.16816.F32 R16, R12.reuse, R8, R16 ;  /* 0x000000080c10723c */ /* 0x044fe60000001810 */
[----:B----4-:R-:W-:Y:S04]  /*603c0*/  STL.64 [R1+0x7470], R22 ;  /* 0x0074701601007387 */ /* 0x010fe80000100a00 */
[----:B---3--:R0:W-:Y:S04]  /*603d0*/  STL.64 [R1+0x7468], R20 ;  /* 0x0074681401007387 */ /* 0x0081e80000100a00 */
[----:B0-----:R-:W2:Y:S04]  /*603e0*/  LDL.LU.64 R20, [R1+0x550] ;  /* 0x0005500001147983 */ /* 0x001ea80000300a00 */
[----:B------:R-:W2:Y:S04]  /*603f0*/  LDL.LU.64 R22, [R1+0x558] ;  /* 0x0005580001167983 */ /* 0x000ea80000300a00 */
[----:B------:R-:W-:Y:S04]  /*60400*/  STL.64 [R1+0x7440], R10 ;  /* 0x0074400a01007387 */ /* 0x000fe80000100a00 */
[----:B------:R0:W-:Y:S02]  /*60410*/  STL.64 [R1+0x7438], R8 ;  /* 0x0074380801007387 */ /* 0x0001e40000100a00 */
[C---:B0-----:R-:W-:Y:S02]  /*60420*/  HMMA.16816.F32 R8, R12.reuse, R6, R24 ;  /* 0x000000060c08723c */ /* 0x041fe40000001818 */
[----:B------:R0:W-:Y:S04]  /*60430*/  STL.64 [R1+0x440], R16 ;  /* 0x0004401001007387 */ /* 0x0001e80000100a00 */
[----:B------:R1:W-:Y:S04]  /*60440*/  STL.64 [R1+0x448], R18 ;  /* 0x0004481201007387 */ /* 0x0003e80000100a00 */
[----:B0-----:R-:W3:Y:S04]  /*60450*/  LDL.LU.64 R16, [R1+0xaf0] ;  /* 0x000af00001107983 */ /* 0x001ee80000300a00 */
[----:B-1----:R-:W3:Y:S09]  /*60460*/  LDL.LU.64 R18, [R1+0xaf8] ;  /* 0x000af80001127983 */ /* 0x002ef20000300a00 */
[----:B------:R0:W-:Y:S04]  /*60470*/  STL.64 [R1+0x450], R8 ;  /* 0x0004500801007387 */ /* 0x0001e80000100a00 */
[----:B------:R1:W-:Y:S04]  /*60480*/  STL.64 [R1+0x458], R10 ;  /* 0x0004580a01007387 */ /* 0x0003e80000100a00 */
[----:B0-----:R-:W4:Y:S04]  /*60490*/  LDL.LU.64 R8, [R1+0xae0] ;  /* 0x000ae00001087983 */ /* 0x001f280000300a00 */
[----:B-1----:R-:W4:Y:S04]  /*604a0*/  LDL.LU.64 R10, [R1+0xae8] ;  /* 0x000ae800010a7983 */ /* 0x002f280000300a00 */
[----:B------:R-:W4:Y:S04]  /*604b0*/  LDL.LU.64 R24, [R1+0xad0] ;  /* 0x000ad00001187983 */ /* 0x000f280000300a00 */
[----:B------:R-:W4:Y:S01]  /*604c0*/  LDL.LU.64 R26, [R1+0xad8] ;  /* 0x000ad800011a7983 */ /* 0x000f220000300a00 */
[----:B--2---:R-:W-:-:S15]  /*604d0*/  HMMA.16816.F32 R20, R12, R4, R20 ;  /* 0x000000040c14723c */ /* 0x004fde0000001814 */
[----:B------:R-:W-:-:S08]  /*604e0*/  NOP ;  /* 0x0000000000007918 */ /* 0x000fd00000000000 */
[----:B------:R-:W-:Y:S04]  /*604f0*/  STL.64 [R1+0x470], R20 ;  /* 0x0004701401007387 */ /* 0x000fe80000100a00 */
[----:B------:R0:W-:Y:S04]  /*60500*/  STL.64 [R1+0x478], R22 ;  /* 0x0004781601007387 */ /* 0x0001e80000100a00 */
[----:B0-----:R-:W2:Y:S04]  /*60510*/  LDL.LU.64 R22, [R1+0x7470] ;  /* 0x0074700001167983 */ /* 0x001ea80000300a00 */
[----:B------:R-:W2:Y:S04]  /*60520*/  LDL.LU.64 R20, [R1+0x7468] ;  /* 0x0074680001147983 */ /* 0x000ea80000300a00 */
[----:B------:R0:W-:Y:S04]  /*60530*/  STL.64 [R1+0x7430], R6 ;  /* 0x0074300601007387 */ /* 0x0001e80000100a00 */
[----:B0-----:R-:W3:Y:S04]  /*60540*/  LDL.LU R6, [R1+0x420] ;  /* 0x0004200001067983 */ /* 0x001ee80000300800 */
[----:B------:R-:W4:Y:S04]  /*60550*/  LDL.LU R7, [R1+0x42c] ;  /* 0x00042c0001077983 */ /* 0x000f280000300800 */
[----:B------:R0:W-:Y:S04]  /*60560*/  STL.64 [R1+0x7428], R4 ;  /* 0x0074280401007387 */ /* 0x0001e80000100a00 */
[----:B0-----:R-:W3:Y:S01]  /*60570*/  LDL.LU R5, [R1+0x424] ;  /* 0x0004240001057983 */ /* 0x001ee20000300800 */
[----:B--2---:R-:W-:Y:S03]  /*60580*/  HMMA.16816.F32 R12, R12, R2, R20 ;  /* 0x000000020c0c723c */ /* 0x004fe60000001814 */
[----:B------:R-:W4:Y:S04]  /*60590*/  LDL.LU.64 R22, [R1+0x7460] ;  /* 0x0074600001167983 */ /* 0x000f280000300a00 */
[----:B------:R-:W2:-:S15]  /*605a0*/  LDL.LU.64 R20, [R1+0x7458] ;  /* 0x0074580001147983 */ /* 0x000e9e0000300a00 */
[----:B------:R-:W-:-:S01]  /*605b0*/  NOP ;  /* 0x0000000000007918 */ /* 0x000fc20000000000 */
[----:B------:R3:W-:Y:S04]  /*605c0*/  STL.64 [R1+0x460], R12 ;  /* 0x0004600c01007387 */ /* 0x0007e80000100a00 */
[----:B------:R0:W-:Y:S01]  /*605d0*/  STL.64 [R1+0x468], R14 ;  /* 0x0004680e01007387 */ /* 0x0001e20000100a00 */
[----:B---3--:R-:W-:Y:S02]  /*605e0*/  IMAD R12, R6, 0x100, R5 ;  /* 0x00000100060c7824 */ /* 0x008fe400078e0205 */
[----:B0-----:R-:W-:Y:S01]  /*605f0*/  IMAD R15, R0, 0x100, R28 ;  /* 0x00000100000f7824 */ /* 0x001fe200078e021c */
[----:B------:R-:W3:Y:S02]  /*60600*/  LDL.LU.64 R4, [R1+0xac0] ;  /* 0x000ac00001047983 */ /* 0x000ee40000300a00 */
[----:B------:R-:W-:-:S02]  /*60610*/  F2FP.F16.E5M2.UNPACK_B R12, R12 ;  /* 0x0000000cff0c723e */ /* 0x000fc400020004ff */
[----:B------:R-:W-:Y:S01]  /*60620*/  F2FP.F16.E5M2.UNPACK_B R15, R15 ;  /* 0x0000000fff0f723e */ /* 0x000fe200020004ff */
[----:B----4-:R-:W-:Y:S02]  /*60630*/  IMAD R13, R23, 0x100, R7 ;  /* 0x00000100170d7824 */ /* 0x010fe400078e0207 */
[----:B------:R-:W-:Y:S01]  /*60640*/  IMAD R14, R29, 0x100, R22 ;  /* 0x000001001d0e7824 */ /* 0x000fe200078e0216 */
[----:B------:R-:W3:Y:S02]  /*60650*/  LDL.LU.64 R6, [R1+0xac8] ;  /* 0x000ac80001067983 */ /* 0x000ee40000300a00 */
[----:B------:R-:W-:Y:S02]  /*60660*/  F2FP.F16.E5M2.UNPACK_B R13, R13 ;  /* 0x0000000dff0d723e */ /* 0x000fe400020004ff */
[----:B------:R-:W-:-:S07]  /*60670*/  F2FP.F16.E5M2.UNPACK_B R14, R14 ;  /* 0x0000000eff0e723e */ /* 0x000fce00020004ff */
[----:B--2---:R-:W-:-:S15]  /*60680*/  HMMA.16816.F32 R16, R12, R20, R16 ;  /* 0x000000140c10723c */ /* 0x004fde0000001810 */
[----:B------:R-:W-:-:S08]  /*60690*/  NOP ;  /* 0x0000000000007918 */ /* 0x000fd00000000000 */
[----:B------:R-:W-:Y:S04]  /*606a0*/  STL.64 [R1+0x480], R16 ;  /* 0x0004801001007387 */ /* 0x000fe80000100a00 */
[----:B------:R0:W-:Y:S04]  /*606b0*/  STL.64 [R1+0x488], R18 ;  /* 0x0004881201007387 */ /* 0x0001e80000100a00 */
[----:B0-----:R-:W2:Y:S04]  /*606c0*/  LDL.LU.64 R18, [R1+0x7450] ;  /* 0x0074500001127983 */ /* 0x001ea80000300a00 */
[----:B------:R-:W4:Y:S01]  /*606d0*/  LDL.LU.64 R16, [R1+0x7448] ;  /* 0x0074480001107983 */ /* 0x000f220000300a00 */
[C---:B--2---:R-:W-:Y:S06]  /*606e0*/  HMMA.16816.F32 R8, R12.reuse, R18, R8 ;  /* 0x000000120c08723c */ /* 0x044fec0000001808 */
[----:B----4-:R-:W-:-:S15]  /*606f0*/  HMMA.16816.F32 R24, R12, R16, R24 ;  /* 0x000000100c18723c */ /* 0x010fde0000001818 */
[----:B------:R-:W-:-:S02]  /*60700*/  NOP ;  /* 0x0000000000007918 */ /* 0x000fc40000000000 */
[----:B------:R-:W-:Y:S04]  /*60710*/  STL.64 [R1+0x490], R8 ;  /* 0x0004900801007387 */ /* 0x000fe80000100a00 */
[----:B------:R0:W-:Y:S04]  /*60720*/  STL.64 [R1+0x498], R10 ;  /* 0x0004980a01007387 */ /* 0x0001e80000100a00 */
[----:B0-----:R-:W3:Y:S04]  /*60730*/  LDL.LU.64 R10, [R1+0x7440] ;  /* 0x00744000010a7983 */ /* 0x001ee80000300a00 */
[----:B------:R-:W2:Y:S04]  /*60740*/  LDL.LU.64 R8, [R1+0x7438] ;  /* 0x0074380001087983 */ /* 0x000ea80000300a00 */
[----:B------:R0:W-:Y:S04]  /*60750*/  STL.64 [R1+0x7400], R18 ;  /* 0x0074001201007387 */ /* 0x0001e80000100a00 */
[----:B0-----:R-:W4:Y:S04]  /*60760*/  LDL.LU R18, [R1+0x50c] ;  /* 0x00050c0001127983 */ /* 0x001f280000300800 */
[----:B------:R-:W-:Y:S04]  /*60770*/  STL.64 [R1+0x4a0], R24 ;  /* 0x0004a01801007387 */ /* 0x000fe80000100a00 */
[----:B------:R-:W-:Y:S04]  /*60780*/  STL.64 [R1+0x4a8], R26 ;  /* 0x0004a81a01007387 */ /* 0x000fe80000100a00 */
[----:B------:R-:W4:Y:S04]  /*60790*/  LDL.LU R19, [R1+0x508] ;  /* 0x0005080001137983 */ /* 0x000f280000300800 */
[----:B------:R0:W-:Y:S04]  /*607a0*/  STL.64 [R1+0x73f8], R16 ;  /* 0x0073f81001007387 */ /* 0x0001e80000100a00 */
[----:B0-----:R-:W3:Y:S04]  /*607b0*/  LDL.LU R16, [R1+0x504] ;  /* 0x0005040001107983 */ /* 0x001ee80000300800 */
[----:B------:R-:W3:Y:S04]  /*607c0*/  LDL.LU R17, [R1+0x500] ;  /* 0x0005000001117983 */ /* 0x000ee80000300800 */
[----:B----4-:R-:W-:Y:S04]  /*607d0*/  STL.64 [R1+0x7410], R18 ;  /* 0x0074101201007387 */ /* 0x010fe80000100a00 */
[----:B---3--:R0:W-:Y:S02]  /*607e0*/  STL.64 [R1+0x7408], R16 ;  /* 0x0074081001007387 */ /* 0x0081e40000100a00 */
[----:B0-----:R-:W-:Y:S02]  /*607f0*/  HMMA.16816.F32 R16, R12, R10, R4 ;  /* 0x0000000a0c10723c */ /* 0x001fe40000001804 */
        /* <DEDUP_REMOVED lines=11> */
[----:B------:R-:W4:Y:S04]  /*608b0*/  LDL.LU R24, [R1+0x510] ;  /* 0x0005100001187983 */ /* 0x000f280000300800 */
[----:B------:R-:W4:Y:S04]  /*608c0*/  LDL.LU R25, [R1+0x51c] ;  /* 0x00051c0001197983 */ /* 0x000f280000300800 */
[----:B------:R-:W4:Y:S04]  /*608d0*/  LDL.LU R23, [R1+0x518] ;  /* 0x0005180001177983 */ /* 0x000f280000300800 */
[----:B------:R-:W3:Y:S04]  /*608e0*/  LDL.LU R26, [R1+0xd34] ;  /* 0x000d3400011a7983 */ /* 0x000ee80000300800 */
[----:B------:R-:W3:Y:S01]  /*608f0*/  LDL.LU R27, [R1+0xd30] ;  /* 0x000d3000011b7983 */ /* 0x000ee20000300800 */
[C---:B--2---:R-:W-:Y:S03]  /*60900*/  HMMA.16816.F32 R4, R12.reuse, R8, R4 ;  /* 0x000000080c04723c */ /* 0x044fe60000001804 */
[----:B---3--:R0:W-:Y:S04]  /*60910*/  STL.64 [R1+0x73b0], R26 ;  /* 0x0073b01a01007387 */ /* 0x0081e80000100a00 */
[----:B0-----:R-:W4:Y:S04]  /*60920*/  LDL.LU R27, [R1+0x514] ;  /* 0x00051400011b7983 */ /* 0x001f280000300800 */
[----:B------:R-:W2:Y:S04]  /*60930*/  LDL.LU R22, [R1+0xd3c] ;  /* 0x000d3c0001167983 */ /* 0x000ea80000300800 */
[----:B------:R-:W2:Y:S04]  /*60940*/  LDL.LU R29, [R1+0xd38] ;  /* 0x000d3800011d7983 */ /* 0x000ea80000300800 */
[----:B------:R-:W3:Y:S04]  /*60950*/  LDL.LU R28, [R1+0xd44] ;  /* 0x000d4400011c7983 */ /* 0x000ee80000300800 */
[----:B------:R-:W3:Y:S04]  /*60960*/  LDL.LU R0, [R1+0xd40] ;  /* 0x000d400001007983 */ /* 0x000ee80000300800 */
[----:B------:R-:W-:Y:S04]  /*60970*/  STL.64 [R1+0x4c0], R4 ;  /* 0x0004c00401007387 */ /* 0x000fe80000100a00 */
[----:B------:R0:W-:Y:S04]  /*60980*/  STL.64 [R1+0x4c8], R6 ;  /* 0x0004c80601007387 */ /* 0x0001e80000100a00 */
[----:B0-----:R-:W4:Y:S04]  /*60990*/  LDL.LU.64 R6, [R1+0x7430] ;  /* 0x0074300001067983 */ /* 0x001f280000300a00 */
[----:B------:R-:W2:Y:S04]  /*609a0*/  LDL.LU.64 R4, [R1+0x7428] ;  /* 0x0074280001047983 */ /* 0x000ea80000300a00 */
[----:B------:R-:W-:Y:S04]  /*609b0*/  STL.64 [R1+0x73e0], R10 ;  /* 0x0073e00a01007387 */ /* 0x000fe80000100a00 */
[----:B------:R0:W-:Y:S04]  /*609c0*/  STL.64 [R1+0x73d8], R8 ;  /* 0x0073d80801007387 */ /* 0x0001e80000100a00 */
[----:B0-----:R-:W3:Y:S04]  /*609d0*/  LDL.LU.64 R8, [R1+0x520] ;  /* 0x0005200001087983 */ /* 0x001ee80000300a00 */
[----:B------:R-:W3:Y:S01]  /*609e0*/  LDL.LU.64 R10, [R1+0x528] ;  /* 0x00052800010a7983 */ /* 0x000ee20000300a00 */
        /* <DEDUP_REMOVED lines=13> */
[----:B------:R3:W-:Y:S02]  /*60ac0*/  STL.64 [R1+0x73b8], R4 ;  /* 0x0073b80401007387 */ /* 0x0007e40000100a00 */
[----:B---3--:R-:W-:-:S15]  /*60ad0*/  HMMA.16816.F32 R4, R12, R2, R8 ;  /* 0x000000020c04723c */ /* 0x008fde0000001808 */
[----:B------:R-:W-:-:S08]  /*60ae0*/  NOP ;  /* 0x0000000000007918 */ /* 0x000fd00000000000 */
[----:B------:R-:W-:Y:S04]  /*60af0*/  STL.64 [R1+0x4e0], R4 ;  /* 0x0004e00401007387 */ /* 0x000fe80000100a00 */
[----:B------:R-:W-:Y:S01]  /*60b00*/  STL.64 [R1+0x4e8], R6 ;  /* 0x0004e80601007387 */ /* 0x000fe20000100a00 */
[----:B--2---:R-:W-:Y:S02]  /*60b10*/  IMAD R13, R19, 0x100, R18 ;  /* 0x00000100130d7824 */ /* 0x004fe400078e0212 */
[----:B----4-:R-:W-:Y:S02]  /*60b20*/  IMAD R12, R17, 0x100, R16 ;  /* 0x00000100110c7824 */ /* 0x010fe400078e0210 */
[----:B------:R-:W2:Y:S04]  /*60b30*/  LDL.LU.64 R16, [R1+0xaa0] ;  /* 0x000aa00001107983 */ /* 0x000ea80000300a00 */
[----:B------:R-:W2:Y:S04]  /*60b40*/  LDL.LU.64 R18, [R1+0xaa8] ;  /* 0x000aa80001127983 */ /* 0x000ea80000300a00 */
[----:B------:R-:W3:Y:S04]  /*60b50*/  LDL.LU.64 R8, [R1+0xa00] ;  /* 0x000a000001087983 */ /* 0x000ee80000300a00 */
[----:B------:R-:W4:Y:S01]  /*60b60*/  LDL.LU.64 R10, [R1+0xa08] ;  /* 0x000a0800010a7983 */ /* 0x000f220000300a00 */
        /* <DEDUP_REMOVED lines=17> */
[----:B------:R-:W3:Y:S04]  /*60c80*/  LDL.LU.64 R24, [R1+0x5c0] ;  /* 0x0005c00001187983 */ /* 0x000ee80000300a00 */
[----:B------:R-:W3:Y:S04]  /*60c90*/  LDL.LU.64 R26, [R1+0x5c8] ;  /* 0x0005c800011a7983 */ /* 0x000ee80000300a00 */
        /* <DEDUP_REMOVED lines=36> */
[C---:B---3--:R-:W-:Y:S06]  /*60ee0*/  HMMA.16816.F32 R24, R12.reuse, R6, R24 ;  /* 0x000000060c18723c */ /* 0x048fec0000001818 */
[----:B--2---:R-:W-:-:S15]  /*60ef0*/  HMMA.16816.F32 R8, R12, R4, R8 ;  /* 0x000000040c08723c */ /* 0x004fde0000001808 */
[----:B------:R-:W-:-:S02]  /*60f00*/  NOP ;  /* 0x0000000000007918 */ /* 0x000fc40000000000 */
[----:B------:R-:W-:Y:S04]  /*60f10*/  STL.64 [R1+0x550], R24 ;  /* 0x0005501801007387 */ /* 0x000fe80000100a00 */
[----:B------:R0:W-:Y:S04]  /*60f20*/  STL.64 [R1+0x558], R26 ;  /* 0x0005581a01007387 */ /* 0x0001e80000100a00 */
[----:B0-----:R-:W2:Y:S04]  /*60f30*/  LDL.LU.64 R26, [R1+0x73b0] ;  /* 0x0073b000011a7983 */ /* 0x001ea80000300a00 */
[----:B------:R-:W3:Y:S04]  /*60f40*/  LDL.LU R23, [R1+0xd4c] ;  /* 0x000d4c0001177983 */ /* 0x000ee80000300800 */
[----:B------:R-:W-:Y:S04]  /*60f50*/  STL.64 [R1+0x7370], R6 ;  /* 0x0073700601007387 */ /* 0x000fe80000100a00 */
[----:B------:R0:W-:Y:S02]  /*60f60*/  STL.64 [R1+0x7368], R4 ;  /* 0x0073680401007387 */ /* 0x0001e40000100a00 */
[----:B0-----:R-:W-:Y:S02]  /*60f70*/  HMMA.16816.F32 R4, R12, R2, R16 ;  /* 0x000000020c04723c */ /* 0x001fe40000001810 */
[----:B------:R0:W-:Y:S04]  /*60f80*/  STL.64 [R1+0x570], R8 ;  /* 0x0005700801007387 */ /* 0x0001e80000100a00 */
[----:B------:R1:W-:Y:S04]  /*60f90*/  STL.64 [R1+0x578], R10 ;  /* 0x0005780a01007387 */ /* 0x0003e80000100a00 */
[----:B------:R-:W3:-:S13]  /*60fa0*/  LDL.LU R15, [R1+0xd48] ;  /* 0x000d4800010f7983 */ /* 0x000eda0000300800 */
[----:B------:R4:W-:Y:S04]  /*60fb0*/  STL.64 [R1+0x560], R4 ;  /* 0x0005600401007387 */ /* 0x0009e80000100a00 */
[----:B------:R4:W-:Y:S04]  /*60fc0*/  STL.64 [R1+0x568], R6 ;  /* 0x0005680601007387 */ /* 0x0009e80000100a00 */
[----:B------:R-:W3:Y:S04]  /*60fd0*/  LDL.LU.64 R16, [R1+0x9d0] ;  /* 0x0009d00001107983 */ /* 0x000ee80000300a00 */
[----:B------:R-:W3:Y:S04]  /*60fe0*/  LDL.LU.64 R18, [R1+0x9d8] ;  /* 0x0009d80001127983 */ /* 0x000ee80000300a00 */
[----:B0-----:R-:W3:Y:S04]  /*60ff0*/  LDL.LU.64 R8, [R1+0x9c0] ;  /* 0x0009c00001087983 */ /* 0x001ee80000300a00 */
[----:B-1----:R-:W3:Y:S04]  /*61000*/  LDL.LU.64 R10, [R1+0x9c8] ;  /* 0x0009c800010a7983 */ /* 0x002ee80000300a00 */
[----:B----4-:R-:W4:Y:S04]  /*61010*/  LDL.LU.64 R4, [R1+0x990] ;  /* 0x0009900001047983 */ /* 0x010f280000300a00 */
[----:B------:R-:W3:Y:S01]  /*61020*/  LDL.LU.64 R6, [R1+0x998] ;  /* 0x0009980001067983 */ /* 0x000ee20000300a00 */
[----:B--2---:R-:W-:-:S03]  /*61030*/  IMAD R12, R27, 0x100, R26 ;  /* 0x000001001b0c7824 */ /* 0x004fc600078e021a */
[----:B---3--:R-:W-:Y:S04]  /*61040*/  STL.64 [R1+0x7380], R6 ;  /* 0x0073800601007387 */ /* 0x008fe80000100a00 */
[----:B----4-:R0:W-:Y:S04]  /*61050*/  STL.64 [R1+0x7378], R4 ;  /* 0x0073780401007387 */ /* 0x0101e80000100a00 */
[----:B0-----:R-:W2:Y:S04]  /*61060*/  LDL.LU.64 R4, [R1+0x9a0] ;  /* 0x0009a00001047983 */ /* 0x001ea80000300a00 */
[----:B------:R-:W2:Y:S04]  /*61070*/  LDL.LU.64 R6, [R1+0x9a8] ;  /* 0x0009a80001067983 */ /* 0x000ea80000300a00 */
[----:B------:R-:W3:Y:S04]  /*61080*/  LDL.LU R24, [R1+0xd54] ;  /* 0x000d540001187983 */ /* 0x000ee80000300800 */
[----:B------:R-:W3:Y:S04]  /*61090*/  LDL.LU R25, [R1+0xd50] ;  /* 0x000d500001197983 */ /* 0x000ee80000300800 */
[----:B------:R-:W4:Y:S04]  /*610a0*/  LDL.LU R26, [R1+0xd5c] ;  /* 0x000d5c00011a7983 */ /* 0x000f280000300800 */
        /* <DEDUP_REMOVED lines=8> */
[C---:B------:R-:W-:Y:S01]  /*61130*/  HMMA.16816.F32 R16, R12.reuse, R20, R16 ;  /* 0x000000140c10723c */ /* 0x040fe20000001810 */
[----:B----4-:R-:W-:Y:S04]  /*61140*/  STL.64 [R1+0x7360], R26 ;  /* 0x0073601a01007387 */ /* 0x010fe80000100a00 */
[----:B---3--:R0:W-:Y:S04]  /*61150*/  STL.64 [R1+0x7358], R24 ;  /* 0x0073581801007387 */ /* 0x0081e80000100a00 */
[----:B0-----:R-:W3:Y:S04]  /*61160*/  LDL.LU.64 R24, [R1+0x9b0] ;  /* 0x0009b00001187983 */ /* 0x001ee80000300a00 */
[----:B------:R-:W3:Y:S04]  /*61170*/  LDL.LU.64 R26, [R1+0x9b8] ;  /* 0x0009b800011a7983 */ /* 0x000ee80000300a00 */
        /* <DEDUP_REMOVED lines=13> */
[----:B0-----:R-:W2:Y:S01]  /*61250*/  LDL.LU.64 R10, [R1+0x7390] ;  /* 0x00739000010a7983 */ /* 0x001ea20000300a00 */
[----:B---3--:R-:W-:Y:S03]  /*61260*/  HMMA.16816.F32 R24, R12, R16, R24 ;  /* 0x000000100c18723c */ /* 0x008fe60000001818 */
[----:B------:R-:W3:-:S15]  /*61270*/  LDL.LU.64 R8, [R1+0x7388] ;  /* 0x0073880001087983 */ /* 0x000ede0000300a00 */
[----:B------:R-:W-:-:S05]  /*61280*/  NOP ;  /* 0x0000000000007918 */ /* 0x000fca0000000000 */
[----:B------:R0:W-:Y:S04]  /*61290*/  STL.64 [R1+0x5b0], R24 ;  /* 0x0005b01801007387 */ /* 0x0001e80000100a00 */
[----:B------:R1:W-:Y:S04]  /*612a0*/  STL.64 [R1+0x5b8], R26 ;  /* 0x0005b81a01007387 */ /* 0x0003e80000100a00 */
[----:B0-----:R-:W4:Y:S04]  /*612b0*/  LDL.LU.64 R24, [R1+0x620] ;  /* 0x0006200001187983 */ /* 0x001f280000300a00 */
[----:B-1----:R-:W4:Y:S04]  /*612c0*/  LDL.LU.64 R26, [R1+0x628] ;  /* 0x00062800011a7983 */ /* 0x002f280000300a00 */
        /* <DEDUP_REMOVED lines=24> */
[C---:B----4-:R-:W-:Y:S02]  /*61450*/  HMMA.16816.F32 R8, R12.reuse, R4, R16 ;  /* 0x000000040c08723c */ /* 0x050fe40000001810 */
[----:B------:R-:W2:Y:S04]  /*61460*/  LDL.LU.64 R16, [R1+0x980] ;  /* 0x0009800001107983 */ /* 0x000ea80000300a00 */
[----:B------:R-:W2:Y:S01]  /*61470*/  LDL.LU.64 R18, [R1+0x988] ;  /* 0x0009880001127983 */ /* 0x000ea20000300a00 */
[----:B------:R-:W-:-:S15]  /*61480*/  HMMA.16816.F32 R12, R12, R2, R24 ;  /* 0x000000020c0c723c */ /* 0x000fde0000001818 */
[----:B------:R-:W-:-:S01]  /*61490*/  NOP ;  /* 0x0000000000007918 */ /* 0x000fc20000000000 */
[----:B------:R0:W-:Y:S04]  /*614a0*/  STL.64 [R1+0x630], R8 ;  /* 0x0006300801007387 */ /* 0x0001e80000100a00 */
[----:B------:R1:W-:Y:S04]  /*614b0*/  STL.64 [R1+0x638], R10 ;  /* 0x0006380a01007387 */ /* 0x0003e80000100a00 */
[----:B0-----:R-:W3:Y:S04]  /*614c0*/  LDL.LU.64 R8, [R1+0x970] ;  /* 0x0009700001087983 */ /* 0x001ee80000300a00 */
[----:B-1----:R-:W3:Y:S04]  /*614d0*/  LDL.LU.64 R10, [R1+0x978] ;  /* 0x00097800010a7983 */ /* 0x002ee80000300a00 */
[----:B------:R-:W-:Y:S04]  /*614e0*/  STL.64 [R1+0x7330], R6 ;  /* 0x0073300601007387 */ /* 0x000fe80000100a00 */
[----:B------:R0:W-:Y:S04]  /*614f0*/  STL.64 [R1+0x7328], R4 ;  /* 0x0073280401007387 */ /* 0x0001e80000100a00 */
[----:B0-----:R-:W4:Y:S04]  /*61500*/  LDL.LU.64 R4, [R1+0x960] ;  /* 0x0009600001047983 */ /* 0x001f280000300a00 */
[----:B------:R-:W4:Y:S04]  /*61510*/  LDL.LU.64 R6, [R1+0x968] ;  /* 0x0009680001067983 */ /* 0x000f280000300a00 */
[----:B------:R-:W2:Y:S04]  /*61520*/  LDL.LU.64 R26, [R1+0x7360] ;  /* 0x00736000011a7983 */ /* 0x000ea80000300a00 */
[----:B------:R-:W3:Y:S04]  /*61530*/  LDL.LU.64 R24, [R1+0x7358] ;  /* 0x0073580001187983 */ /* 0x000ee80000300a00 */
[----:B------:R-:W-:Y:S04]  /*61540*/  STL.64 [R1+0x620], R12 ;  /* 0x0006200c01007387 */ /* 0x000fe80000100a00 */
[----:B------:R0:W-:Y:S02]  /*61550*/  STL.64 [R1+0x628], R14 ;  /* 0x0006280e01007387 */ /* 0x0001e40000100a00 */
[----:B0-----:R-:W-:-:S02]  /*61560*/  IMAD R14, R29, 0x100, R22 ;  /* 0x000001001d0e7824 */ /* 0x001fc400078e0216 */
[----:B------:R-:W-:-:S03]  /*61570*/  IMAD R15, R0, 0x100, R28 ;  /* 0x00000100000f7824 */ /* 0x000fc600078e021c */
[----:B------:R-:W-:Y:S02]  /*61580*/  F2FP.F16.E5M2.UNPACK_B R14, R14 ;  /* 0x0000000eff0e723e */ /* 0x000fe400020004ff */
[----:B------:R-:W-:Y:S01]  /*61590*/  F2FP.F16.E5M2.UNPACK_B R15, R15 ;  /* 0x0000000fff0f723e */ /* 0x000fe200020004ff */
[----:B--2---:R-:W-:Y:S02]  /*615a0*/  IMAD R13, R27, 0x100, R26 ;  /* 0x000001001b0d7824 */ /* 0x004fe400078e021a */
[----:B---3--:R-:W-:Y:S02]  /*615b0*/  IMAD R12, R25, 0x100, R24 ;  /* 0x00000100190c7824 */ /* 0x008fe400078e0218 */
[----:B------:R-:W2:Y:S04]  /*615c0*/  LDL.LU.64 R24, [R1+0x950] ;  /* 0x0009500001187983 */ /* 0x000ea80000300a00 */
[----:B------:R-:W2:Y:S01]  /*615d0*/  LDL.LU.64 R26, [R1+0x958] ;  /* 0x00095800011a7983 */ /* 0x000ea20000300a00 */
[----:B------:R-:W-:-:S02]  /*615e0*/  F2FP.F16.E5M2.UNPACK_B R13, R13 ;  /* 0x0000000dff0d723e */ /* 0x000fc400020004ff */
[----:B------:R-:W-:-:S07]  /*615f0*/  F2FP.F16.E5M2.UNPACK_B R12, R12 ;  /* 0x0000000cff0c723e */ /* 0x000fce00020004ff */
[----:B------:R-:W-:-:S15]  /*61600*/  HMMA.16816.F32 R16, R12, R20, R16 ;  /* 0x000000140c10723c */ /* 0x000fde0000001810 */
[----:B------:R-:W-:-:S08]  /*61610*/  NOP ;  /* 0x0000000000007918 */ /* 0x000fd00000000000 */
[----:B------:R-:W-:Y:S04]  /*61620*/  STL.64 [R1+0x640], R16 ;  /* 0x0006401001007387 */ /* 0x000fe80000100a00 */
[----:B------:R0:W-:Y:S04]  /*61630*/  STL.64 [R1+0x648], R18 ;  /* 0x0006481201007387 */ /* 0x0001e80000100a00 */
[----:B0-----:R-:W3:Y:S04]  /*61640*/  LDL.LU.64 R18, [R1+0x7350] ;  /* 0x0073500001127983 */ /* 0x001ee80000300a00 */
[----:B------:R-:W4:Y:S01]  /*61650*/  LDL.LU.64 R16, [R1+0x7348] ;  /* 0x0073480001107983 */ /* 0x000f220000300a00 */
[C---:B---3--:R-:W-:Y:S06]  /*61660*/  HMMA.16816.F32 R8, R12.reuse, R18, R8 ;  /* 0x000000120c08723c */ /* 0x048fec0000001808 */
[----:B----4-:R-:W-:-:S15]  /*61670*/  HMMA.16816.F32 R4, R12, R16, R4 ;  /* 0x000000100c04723c */ /* 0x010fde0000001804 */
[----:B------:R-:W-:-:S02]  /*61680*/  NOP ;  /* 0x0000000000007918 */ /* 0x000fc40000000000 */
[----:B------:R-:W-:Y:S04]  /*61690*/  STL.64 [R1+0x660], R8 ;  /* 0x0006600801007387 */ /* 0x000fe80000100a00 */
[----:B------:R0:W-:Y:S04]  /*616a0*/  STL.64 [R1+0x668], R10 ;  /* 0x0006680a01007387 */ /* 0x0001e80000100a00 */
[----:B0-----:R-:W2:Y:S04]  /*616b0*/  LDL.LU.64 R10, [R1+0x7340] ;  /* 0x00734000010a7983 */ /* 0x001ea80000300a00 */
[----:B------:R-:W3:Y:S04]  /*616c0*/  LDL.LU.64 R8, [R1+0x7338] ;  /* 0x0073380001087983 */ /* 0x000ee80000300a00 */
[----:B------:R0:W-:Y:S04]  /*616d0*/  STL.64 [R1+0x670], R4 ;  /* 0x0006700401007387 */ /* 0x0001e80000100a00 */
[----:B------:R1:W-:Y:S04]  /*616e0*/  STL.64 [R1+0x678], R6 ;  /* 0x0006780601007387 */ /* 0x0003e80000100a00 */
[----:B0-----:R-:W3:Y:S04]  /*616f0*/  LDL.LU.64 R4, [R1+0x940] ;  /* 0x0009400001047983 */ /* 0x001ee80000300a00 */
[----:B-1----:R-:W3:Y:S04]  /*61700*/  LDL.LU.64 R6, [R1+0x948] ;  /* 0x0009480001067983 */ /* 0x002ee80000300a00 */
[----:B------:R-:W-:Y:S04]  /*61710*/  STL.64 [R1+0x7300], R18 ;  /* 0x0073001201007387 */ /* 0x000fe80000100a00 */
[----:B------:R0:W-:Y:S04]  /*61720*/  STL.64 [R1+0x72f8], R16 ;  /* 0x0072f81001007387 */ /* 0x0001e80000100a00 */
[----:B------:R-:W4:Y:S04]  /*61730*/  LDL.LU R29, [R1+0xda0] ;  /* 0x000da000011d7983 */ /* 0x000f280000300800 */
[----:B------:R-:W4:Y:S04]  /*61740*/  LDL.LU R28, [R1+0xdac] ;  /* 0x000dac00011c7983 */ /* 0x000f280000300800 */
[----:B------:R-:W4:Y:S04]  /*61750*/  LDL.LU R0, [R1+0xda8] ;  /* 0x000da80001007983 */ /* 0x000f280000300800 */
[----:B0-----:R-:W3:Y:S04]  /*61760*/  LDL.LU.64 R16, [R1+0x600] ;  /* 0x0006000001107983 */ /* 0x001ee80000300a00 */
[----:B------:R-:W4:Y:S01]  /*61770*/  LDL.LU.64 R18, [R1+0x608] ;  /* 0x0006080001127983 */ /* 0x000f220000300a00 */
[----:B--2---:R-:W-:-:S15]  /*61780*/  HMMA.16816.F32 R24, R12, R10, R24 ;  /* 0x0000000a0c18723c */ /* 0x004fde0000001818 */
[----:B------:R-:W-:-:S08]  /*61790*/  NOP ;  /* 0x0000000000007918 */ /* 0x000fd00000000000 */
[----:B------:R-:W-:Y:S04]  /*617a0*/  STL.64 [R1+0x680], R24 ;  /* 0x0006801801007387 */ /* 0x000fe80000100a00 */
[----:B------:R-:W-:Y:S04]  /*617b0*/  STL.64 [R1+0x688], R26 ;  /* 0x0006881a01007387 */ /* 0x000fe80000100a00 */
[----:B----4-:R-:W-:Y:S04]  /*617c0*/  STL.64 [R1+0x7310], R18 ;  /* 0x0073101201007387 */ /* 0x010fe80000100a00 */
[----:B---3--:R0:W-:Y:S04]  /*617d0*/  STL.64 [R1+0x7308], R16 ;  /* 0x0073081001007387 */ /* 0x0081e80000100a00 */
[----:B0-----:R-:W2:Y:S04]  /*617e0*/  LDL.LU.64 R16, [R1+0x6b0] ;  /* 0x0006b00001107983 */ /* 0x001ea80000300a00 */
[----:B------:R-:W3:Y:S01]  /*617f0*/  LDL.LU.64 R18, [R1+0x6b8] ;  /* 0x0006b80001127983 */ /* 0x000ee20000300a00 */
[C---:B------:R-:W-:Y:S03]  /*61800*/  HMMA.16816.F32 R4, R12.reuse, R8, R4 ;  /* 0x000000080c04723c */ /* 0x040fe60000001804 */
[----:B---3--:R-:W-:Y:S04]  /*61810*/  STL.64 [R1+0x7320], R18 ;  /* 0x0073201201007387 */ /* 0x008fe80000100a00 */
[----:B--2---:R0:W-:Y:S04]  /*61820*/  STL.64 [R1+0x7318], R16 ;  /* 0x0073181001007387 */ /* 0x0041e80000100a00 */
[----:B0-----:R-:W2:Y:S04]  /*61830*/  LDL.LU.64 R16, [R1+0x6a0] ;  /* 0x0006a00001107983 */ /* 0x001ea80000300a00 */
[----:B------:R-:W2:Y:S04]  /*61840*/  LDL.LU.64 R18, [R1+0x6a8] ;  /* 0x0006a80001127983 */ /* 0x000ea80000300a00 */
[----:B------:R-:W3:Y:S04]  /*61850*/  LDL.LU.64 R24, [R1+0x930] ;  /* 0x0009300001187983 */ /* 0x000ee80000300a00 */
[----:B------:R-:W3:Y:S04]  /*61860*/  LDL.LU.64 R26, [R1+0x938] ;  /* 0x00093800011a7983 */ /* 0x000ee80000300a00 */
[----:B------:R-:W4:Y:S04]  /*61870*/  LDL.LU R22, [R1+0xd94] ;  /* 0x000d940001167983 */ /* 0x000f280000300800 */
[----:B------:R-:W-:Y:S04]  /*61880*/  STL.64 [R1+0x690], R4 ;  /* 0x0006900401007387 */ /* 0x000fe80000100a00 */
[----:B------:R0:W-:Y:S04]  /*61890*/  STL.64 [R1+0x698], R6 ;  /* 0x0006980601007387 */ /* 0x0001e80000100a00 */
[----:B0-----:R-:W2:Y:S04]  /*618a0*/  LDL.LU.64 R6, [R1+0x7330] ;  /* 0x0073300001067983 */ /* 0x001ea80000300a00 */
[----:B------:R-:W3:Y:S04]  /*618b0*/  LDL.LU.64 R4, [R1+0x7328] ;  /* 0x0073280001047983 */ /* 0x000ee80000300a00 */
[----:B------:R0:W-:Y:S04]  /*618c0*/  STL.64 [R1+0x72e0], R10 ;  /* 0x0072e00a01007387 */ /* 0x0001e80000100a00 */
[----:B0-----:R-:W4:Y:S04]  /*618d0*/  LDL.LU R10, [R1+0xd8c] ;  /* 0x000d8c00010a7983 */ /* 0x001f280000300800 */
[----:B------:R-:W4:Y:S04]  /*618e0*/  LDL.LU R11, [R1+0xd88] ;  /* 0x000d8800010b7983 */ /* 0x000f280000300800 */
[----:B------:R0:W-:Y:S04]  /*618f0*/  STL.64 [R1+0x72d8], R8 ;  /* 0x0072d80801007387 */ /* 0x0001e80000100a00 */
[----:B0-----:R-:W4:Y:S04]  /*61900*/  LDL.LU R8, [R1+0xd84] ;  /* 0x000d840001087983 */ /* 0x001f280000300800 */
[----:B------:R-:W4:Y:S01]  /*61910*/  LDL.LU R9, [R1+0xd80] ;  /* 0x000d800001097983 */ /* 0x000f220000300800 */
        /* <DEDUP_REMOVED lines=11> */
[----:B------:R-:W2:Y:S04]  /*619d0*/  LDL.LU.64 R16, [R1+0x7308] ;  /* 0x0073080001107983 */ /* 0x000ea80000300a00 */
[----:B------:R0:W-:Y:S04]  /*619e0*/  STL.64 [R1+0x72d0], R6 ;  /* 0x0072d00601007387 */ /* 0x0001e80000100a00 */
[----:B0-----:R-:W3:Y:S04]  /*619f0*/  LDL.LU R6, [R1+0xd7c] ;  /* 0x000d7c0001067983 */ /* 0x001ee80000300800 */
[----:B------:R-:W3:Y:S04]  /*61a00*/  LDL.LU R7, [R1+0xd78] ;  /* 0x000d780001077983 */ /* 0x000ee80000300800 */
[----:B------:R0:W-:Y:S04]  /*61a10*/  STL.64 [R1+0x72c8], R4 ;  /* 0x0072c80401007387 */ /* 0x0001e80000100a00 */
[----:B0-----:R-:W3:Y:S04]  /*61a20*/  LDL.LU R4, [R1+0xd74] ;  /* 0x000d740001047983 */ /* 0x001ee80000300800 */
[----:B------:R-:W3:Y:S01]  /*61a30*/  LDL.LU R5, [R1+0xd70] ;  /* 0x000d700001057983 */ /* 0x000ee20000300800 */
[----:B--2---:R-:W-:Y:S03]  /*61a40*/  HMMA.16816.F32 R12, R12, R2, R16 ;  /* 0x000000020c0c723c */ /* 0x004fe60000001810 */
[----:B------:R-:W2:Y:S04]  /*61a50*/  LDL.LU.64 R18, [R1+0x7300] ;  /* 0x0073000001127983 */ /* 0x000ea80000300a00 */
[----:B------:R-:W2:-:S15]  /*61a60*/  LDL.LU.64 R16, [R1+0x72f8] ;  /* 0x0072f80001107983 */ /* 0x000e9e0000300a00 */
[----:B------:R-:W-:-:S01]  /*61a70*/  NOP ;  /* 0x0000000000007918 */ /* 0x000fc20000000000 */
[----:B------:R-:W-:Y:S04]  /*61a80*/  STL.64 [R1+0x6b0], R12 ;  /* 0x0006b00c01007387 */ /* 0x000fe80000100a00 */
[----:B------:R4:W-:Y:S02]  /*61a90*/  STL.64 [R1+0x6b8], R14 ;  /* 0x0006b80e01007387 */ /* 0x0009e40000100a00 */
[----:B----4-:R-:W-:Y:S02]  /*61aa0*/  IMAD R14, R9, 0x100, R8 ;  /* 0x00000100090e7824 */ /* 0x010fe400078e0208 */
[----:B------:R-:W-:Y:S01]  /*61ab0*/  IMAD R15, R11, 0x100, R10 ;  /* 0x000001000b0f7824 */ /* 0x000fe200078e020a */
[----:B------:R-:W4:Y:S04]  /*61ac0*/  LDL.LU.64 R8, [R1+0x910] ;  /* 0x0009100001087983 */ /* 0x000f280000300a00 */
[----:B------:R-:W2:Y:S01]  /*61ad0*/  LDL.LU.64 R10, [R1+0x918] ;  /* 0x00091800010a7983 */ /* 0x000ea20000300a00 */
[----:B---3--:R-:W-:-:S02]  /*61ae0*/  IMAD R12, R5, 0x100, R4 ;  /* 0x00000100050c7824 */ /* 0x008fc400078e0204 */
[----:B------:R-:W-:Y:S01]  /*61af0*/  IMAD R13, R7, 0x100, R6 ;  /* 0x00000100070d7824 */ /* 0x000fe200078e0206 */
[----:B------:R-:W-:Y:S02]  /*61b00*/  F2FP.F16.E5M2.UNPACK_B R14, R14 ;  /* 0x0000000eff0e723e */ /* 0x000fe400020004ff */
[----:B------:R-:W-:Y:S02]  /*61b10*/  F2FP.F16.E5M2.UNPACK_B R15, R15 ;  /* 0x0000000fff0f723e */ /* 0x000fe400020004ff */
[----:B------:R-:W-:Y:S02]  /*61b20*/  F2FP.F16.E5M2.UNPACK_B R12, R12 ;  /* 0x0000000cff0c723e */ /* 0x000fe400020004ff */
[----:B------:R-:W-:-:S07]  /*61b30*/  F2FP.F16.E5M2.UNPACK_B R13, R13 ;  /* 0x0000000dff0d723e */ /* 0x000fce00020004ff */
[----:B------:R-:W-:-:S15]  /*61b40*/  HMMA.16816.F32 R4, R12, R20, R24 ;  /* 0x000000140c04723c */ /* 0x000fde0000001818 */
[----:B------:R-:W-:-:S08]  /*61b50*/  NOP ;  /* 0x0000000000007918 */ /* 0x000fd00000000000 */
[----:B------:R-:W-:Y:S04]  /*61b60*/  STL.64 [R1+0x6d0], R4 ;  /* 0x0006d00401007387 */ /* 0x000fe80000100a00 */
[----:B------:R-:W-:Y:S04]  /*61b70*/  STL.64 [R1+0x6d8], R6 ;  /* 0x0006d80601007387 */ /* 0x000fe80000100a00 */
[----:B--2---:R-:W-:Y:S04]  /*61b80*/  STL.64 [R1+0x72f0], R10 ;  /* 0x0072f00a01007387 */ /* 0x004fe80000100a00 */
[----:B----4-:R0:W-:Y:S04]  /*61b90*/  STL.64 [R1+0x72e8], R8 ;  /* 0x0072e80801007387 */ /* 0x0101e80000100a00 */
[----:B0-----:R-:W2:Y:S04]  /*61ba0*/  LDL.LU.64 R8, [R1+0x920] ;  /* 0x0009200001087983 */ /* 0x001ea80000300a00 */
[----:B------:R-:W2:Y:S04]  /*61bb0*/  LDL.LU.64 R10, [R1+0x928] ;  /* 0x00092800010a7983 */ /* 0x000ea80000300a00 */
[----:B------:R-:W3:Y:S04]  /*61bc0*/  LDL.LU.64 R24, [R1+0x900] ;  /* 0x0009000001187983 */ /* 0x000ee80000300a00 */
[----:B------:R-:W3:Y:S04]  /*61bd0*/  LDL.LU.64 R26, [R1+0x908] ;  /* 0x00090800011a7983 */ /* 0x000ee80000300a00 */
[----:B------:R-:W4:Y:S04]  /*61be0*/  LDL.LU.64 R4, [R1+0x8f0] ;  /* 0x0008f00001047983 */ /* 0x000f280000300a00 */
[----:B------:R-:W4:Y:S04]  /*61bf0*/  LDL.LU.64 R6, [R1+0x8f8] ;  /* 0x0008f80001067983 */ /* 0x000f280000300a00 */
[----:B------:R-:W-:Y:S04]  /*61c00*/  STL.64 [R1+0x72a0], R22 ;  /* 0x0072a01601007387 */ /* 0x000fe80000100a00 */
[----:B------:R0:W-:Y:S04]  /*61c10*/  STL.64 [R1+0x7298], R20 ;  /* 0x0072981401007387 */ /* 0x0001e80000100a00 */
[----:B0-----:R-:W2:Y:S04]  /*61c20*/  LDL.LU.64 R20, [R1+0x5f0] ;  /* 0x0005f00001147983 */ /* 0x001ea80000300a00 */
[----:B------:R-:W3:Y:S04]  /*61c30*/  LDL.LU.64 R22, [R1+0x5f8] ;  /* 0x0005f80001167983 */ /* 0x000ee80000300a00 */
[----:B---3--:R-:W-:Y:S04]  /*61c40*/  STL.64 [R1+0x72b0], R22 ;  /* 0x0072b01601007387 */ /* 0x008fe80000100a00 */
[----:B--2---:R0:W-:Y:S04]  /*61c50*/  STL.64 [R1+0x72a8], R20 ;  /* 0x0072a81401007387 */ /* 0x0041e80000100a00 */
[----:B0-----:R-:W2:Y:S04]  /*61c60*/  LDL.LU.64 R20, [R1+0x730] ;  /* 0x0007300001147983 */ /* 0x001ea80000300a00 */
[----:B------:R-:W3:Y:S01]  /*61c70*/  LDL.LU.64 R22, [R1+0x738] ;  /* 0x0007380001167983 */ /* 0x000ee20000300a00 */
[C---:B------:R-:W-:Y:S03]  /*61c80*/  HMMA.16816.F32 R8, R12.reuse, R18, R8 ;  /* 0x000000120c08723c */ /* 0x040fe60000001808 */
[----:B---3--:R-:W-:Y:S04]  /*61c90*/  STL.64 [R1+0x72c0], R22 ;  /* 0x0072c01601007387 */ /* 0x008fe80000100a00 */
[----:B--2---:R0:W-:Y:S04]  /*61ca0*/  STL.64 [R1+0x72b8], R20 ;  /* 0x0072b81401007387 */ /* 0x0041e80000100a00 */
        /* <DEDUP_REMOVED lines=15> */
[----:B------:R0:W-:Y:S04]  /*61da0*/  STL.64 [R1+0x700], R24 ;  /* 0x0007001801007387 */ /* 0x0001e80000100a00 */
[----:B------:R1:W-:Y:S04]  /*61db0*/  STL.64 [R1+0x708], R26 ;  /* 0x0007081a01007387 */ /* 0x0003e80000100a00 */
[----:B0-----:R-:W3:Y:S04]  /*61dc0*/  LDL.LU.64 R24, [R1+0x8e0] ;  /* 0x0008e00001187983 */ /* 0x001ee80000300a00 */
[----:B-1----:R-:W3:Y:S04]  /*61dd0*/  LDL.LU.64 R26, [R1+0x8e8] ;  /* 0x0008e800011a7983 */ /* 0x002ee80000300a00 */
        /* <DEDUP_REMOVED lines=15> */
[----:B------:R-:W2:Y:S04]  /*61ed0*/  LDL.LU.64 R20, [R1+0x72a8] ;  /* 0x0072a80001147983 */ /* 0x000ea80000300a00 */
[----:B------:R-:W-:Y:S04]  /*61ee0*/  STL.64 [R1+0x7288], R6 ;  /* 0x0072880601007387 */ /* 0x000fe80000100a00 */
[----:B------:R0:W-:Y:S04]  /*61ef0*/  STL.64 [R1+0x7280], R4 ;  /* 0x0072800401007387 */ /* 0x0001e80000100a00 */
[----:B0-----:R-:W4:Y:S04]  /*61f00*/  LDL.LU.64 R4, [R1+0x770] ;  /* 0x0007700001047983 */ /* 0x001f280000300a00 */
[----:B------:R-:W4:Y:S01]  /*61f10*/  LDL.LU.64 R6, [R1+0x778] ;  /* 0x0007780001067983 */ /* 0x000f220000300a00 */
[----:B--2---:R-:W-:Y:S03]  /*61f20*/  HMMA.16816.F32 R12, R12, R2, R20 ;  /* 0x000000020c0c723c */ /* 0x004fe60000001814 */
[----:B------:R-:W2:Y:S04]  /*61f30*/  LDL.LU.64 R22, [R1+0x72a0] ;  /* 0x0072a00001167983 */ /* 0x000ea80000300a00 */
[----:B------:R-:W3:-:S15]  /*61f40*/  LDL.LU.64 R20, [R1+0x7298] ;  /* 0x0072980001147983 */ /* 0x000ede0000300a00 */
[----:B------:R-:W-:-:S01]  /*61f50*/  NOP ;  /* 0x0000000000007918 */ /* 0x000fc20000000000 */
[----:B------:R0:W-:Y:S04]  /*61f60*/  STL.64 [R1+0x730], R12 ;  /* 0x0007300c01007387 */ /* 0x0001e80000100a00 */
[----:B------:R1:W-:Y:S04]  /*61f70*/  STL.64 [R1+0x738], R14 ;  /* 0x0007380e01007387 */ /* 0x0003e80000100a00 */
[----:B0-----:R-:W2:Y:S04]  /*61f80*/  LDL.LU R12, [R1+0xd90] ;  /* 0x000d9000010c7983 */ /* 0x001ea80000300800 */
[----:B------:R-:W4:Y:S04]  /*61f90*/  LDL.LU R13, [R1+0xd9c] ;  /* 0x000d9c00010d7983 */ /* 0x000f280000300800 */
[----:B-1----:R-:W4:Y:S04]  /*61fa0*/  LDL.LU R14, [R1+0xd98] ;  /* 0x000d9800010e7983 */ /* 0x002f280000300800 */
[----:B------:R-:W3:Y:S01]  /*61fb0*/  LDL.LU R15, [R1+0xda4] ;  /* 0x000da400010f7983 */ /* 0x000ee20000300800 */
[----:B--2---:R-:W-:-:S03]  /*61fc0*/  IMAD R12, R12, 0x100, R22 ;  /* 0x000001000c0c7824 */ /* 0x004fc600078e0216 */
[----:B------:R-:W2:Y:S01]  /*61fd0*/  LDL.LU R22, [R1+0x7290] ;  /* 0x0072900001167983 */ /* 0x000ea20000300800 */
[----:B----4-:R-:W-:Y:S02]  /*61fe0*/  IMAD R13, R14, 0x100, R13 ;  /* 0x000001000e0d7824 */ /* 0x010fe400078e020d */
[----:B---3--:R-:W-:Y:S02]  /*61ff0*/  IMAD R14, R29, 0x100, R15 ;  /* 0x000001001d0e7824 */ /* 0x008fe400078e020f */
[----:B------:R-:W-:Y:S01]  /*62000*/  IMAD R15, R0, 0x100, R28 ;  /* 0x00000100000f7824 */ /* 0x000fe200078e021c */
[----:B------:R-:W-:Y:S02]  /*62010*/  F2FP.F16.E5M2.UNPACK_B R12, R12 ;  /* 0x0000000cff0c723e */ /* 0x000fe400020004ff */
[----:B------:R-:W-:Y:S02]  /*62020*/  F2FP.F16.E5M2.UNPACK_B R13, R13 ;  /* 0x0000000dff0d723e */ /* 0x000fe400020004ff */
[----:B------:R-:W-:-:S02]  /*62030*/  F2FP.F16.E5M2.UNPACK_B R14, R14 ;  /* 0x0000000eff0e723e */ /* 0x000fc400020004ff */
[----:B------:R-:W-:-:S07]  /*62040*/  F2FP.F16.E5M2.UNPACK_B R15, R15 ;  /* 0x0000000fff0f723e */ /* 0x000fce00020004ff */
[----:B------:R-:W-:-:S15]  /*62050*/  HMMA.16816.F32 R24, R12, R20, R24 ;  /* 0x000000140c18723c */ /* 0x000fde0000001818 */
[----:B------:R-:W-:-:S08]  /*62060*/  NOP ;  /* 0x0000000000007918 */ /* 0x000fd00000000000 */
[----:B------:R0:W-:Y:S04]  /*62070*/  STL.64 [R1+0x750], R24 ;  /* 0x0007501801007387 */ /* 0x0001e80000100a00 */
[----:B------:R1:W-:Y:S04]  /*62080*/  STL.64 [R1+0x758], R26 ;  /* 0x0007581a01007387 */ /* 0x0003e80000100a00 */
[----:B0-----:R-:W3:Y:S04]  /*62090*/  LDL.LU.64 R24, [R1+0x8d0] ;  /* 0x0008d00001187983 */ /* 0x001ee80000300a00 */
[----:B-1----:R-:W3:Y:S04]  /*620a0*/  LDL.LU.64 R26, [R1+0x8d8] ;  /* 0x0008d800011a7983 */ /* 0x002ee80000300a00 */
[----:B--2---:R-:W-:Y:S04]  /*620b0*/  STL.64 [R1+0x7258], R22 ;  /* 0x0072581601007387 */ /* 0x004fe80000100a00 */
[----:B------:R0:W-:Y:S04]  /*620c0*/  STL.64 [R1+0x7250], R20 ;  /* 0x0072501401007387 */ /* 0x0001e80000100a00 */
[----:B0-----:R-:W2:Y:S04]  /*620d0*/  LDL.LU.64 R20, [R1+0x760] ;  /* 0x0007600001147983 */ /* 0x001ea80000300a00 */
[----:B------:R-:W2:Y:S02]  /*620e0*/  LDL.LU.64 R22, [R1+0x768] ;  /* 0x0007680001167983 */ /* 0x000ea40000300a00 */
[----:B--2---:R-:W-:-:S15]  /*620f0*/  HMMA.16816.F32 R20, R12, R18, R20 ;  /* 0x000000120c14723c */ /* 0x004fde0000001814 */
[----:B------:R-:W-:-:S08]  /*62100*/  NOP ;  /* 0x0000000000007918 */ /* 0x000fd00000000000 */
[----:B------:R-:W-:Y:S04]  /*62110*/  STL.64 [R1+0x760], R20 ;  /* 0x0007601401007387 */ /* 0x000fe80000100a00 */
[----:B------:R0:W-:Y:S02]  /*62120*/  STL.64 [R1+0x768], R22 ;  /* 0x0007681601007387 */ /* 0x0001e40000100a00 */
[----:B0-----:R-:W-:Y:S02]  /*62130*/  HMMA.16816.F32 R20, R12, R16, R4 ;  /* 0x000000100c14723c */ /* 0x001fe40000001804 */
[----:B------:R-:W2:Y:S04]  /*62140*/  LDL.LU.64 R4, [R1+0x8c0] ;  /* 0x0008c00001047983 */ /* 0x000ea80000300a00 */
[----:B------:R-:W2:-:S15]  /*62150*/  LDL.LU.64 R6, [R1+0x8c8] ;  /* 0x0008c80001067983 */ /* 0x000e9e0000300a00 */
[----:B------:R-:W-:-:S02]  /*62160*/  NOP ;  /* 0x0000000000007918 */ /* 0x000fc40000000000 */
[----:B------:R-:W-:Y:S04]  /*62170*/  STL.64 [R1+0x770], R20 ;  /* 0x0007701401007387 */ /* 0x000fe80000100a00 */
[----:B------:R-:W-:Y:S04]  /*62180*/  STL.64 [R1+0x778], R22 ;  /* 0x0007781601007387 */ /* 0x000fe80000100a00 */
[----:B------:R-:W-:Y:S04]  /*62190*/  STL.64 [R1+0x7268], R18 ;  /* 0x0072681201007387 */ /* 0x000fe80000100a00 */
[----:B------:R0:W-:Y:S04]  /*621a0*/  STL.64 [R1+0x7260], R16 ;  /* 0x0072601001007387 */ /* 0x0001e80000100a00 */
[----:B0-----:R-:W4:Y:S04]  /*621b0*/  LDL.LU.64 R16, [R1+0x7d0] ;  /* 0x0007d00001107983 */ /* 0x001f280000300a00 */
[----:B------:R-:W4:Y:S01]  /*621c0*/  LDL.LU.64 R18, [R1+0x7d8] ;  /* 0x0007d80001127983 */ /* 0x000f220000300a00 */
[C---:B---3--:R-:W-:Y:S06]  /*621d0*/  HMMA.16816.F32 R24, R12.reuse, R10, R24 ;  /* 0x0000000a0c18723c */ /* 0x048fec0000001818 */
[C---:B--2---:R-:W-:Y:S01]  /*621e0*/  HMMA.16816.F32 R4, R12.reuse, R8, R4 ;  /* 0x000000080c04723c */ /* 0x044fe20000001804 */
[----:B----4-:R-:W-:Y:S04]  /*621f0*/  STL.64 [R1+0x7278], R18 ;  /* 0x0072781201007387 */ /* 0x010fe80000100a00 */
[----:B------:R0:W-:Y:S04]  /*62200*/  STL.64 [R1+0x7270], R16 ;  /* 0x0072701001007387 */ /* 0x0001e80000100a00 */
[----:B0-----:R-:W2:Y:S04]  /*62210*/  LDL.LU.64 R16, [R1+0x7e0] ;  /* 0x0007e00001107983 */ /* 0x001ea80000300a00 */
[----:B------:R-:W2:Y:S04]  /*62220*/  LDL.LU.64 R18, [R1+0x7e8] ;  /* 0x0007e80001127983 */ /* 0x000ea80000300a00 */
[----:B------:R-:W3:Y:S04]  /*62230*/  LDL.LU R29, [R1+0xdec] ;  /* 0x000dec00011d7983 */ /* 0x000ee80000300800 */
[----:B------:R-:W4:Y:S04]  /*62240*/  LDL.LU R28, [R1+0xdf8] ;  /* 0x000df800011c7983 */ /* 0x000f280000300800 */
[----:B------:R-:W4:Y:S04]  /*62250*/  LDL.LU R0, [R1+0xdf4] ;  /* 0x000df40001007983 */ /* 0x000f280000300800 */
        /* <DEDUP_REMOVED lines=22> */
[C---:B---3--:R-:W-:Y:S06]  /*623c0*/  HMMA.16816.F32 R16, R12.reuse, R4, R16 ;  /* 0x000000040c10723c */ /* 0x048fec0000001810 */
[----:B------:R-:W-:-:S15]  /*623d0*/  HMMA.16816.F32 R12, R12, R2, R20 ;  /* 0x000000020c0c723c */ /* 0x000fde0000001814 */
[----:B------:R-:W-:-:S02]  /*623e0*/  NOP ;  /* 0x0000000000007918 */ /* 0x000fc40000000000 */
[----:B------:R-:W-:Y:S04]  /*623f0*/  STL.64 [R1+0x7c0], R16 ;  /* 0x0007c01001007387 */ /* 0x000fe80000100a00 */
[----:B------:R0:W-:Y:S04]  /*62400*/  STL.64 [R1+0x7c8], R18 ;  /* 0x0007c81201007387 */ /* 0x0001e80000100a00 */
[----:B0-----:R-:W2:Y:S04]  /*62410*/  LDL.LU.64 R18, [R1+0x7268] ;  /* 0x0072680001127983 */ /* 0x001ea80000300a00 */
[----:B------:R-:W3:Y:S04]  /*62420*/  LDL.LU.64 R16, [R1+0x7260] ;  /* 0x0072600001107983 */ /* 0x000ee80000300a00 */
[----:B------:R0:W-:Y:S04]  /*62430*/  STL.64 [R1+0x7238], R6 ;  /* 0x0072380601007387 */ /* 0x0001e80000100a00 */
[----:B0-----:R-:W2:Y:S04]  /*62440*/  LDL.LU R6, [R1+0xdbc] ;  /* 0x000dbc0001067983 */ /* 0x001ea80000300800 */
[----:B------:R-:W2:Y:S04]  /*62450*/  LDL.LU R7, [R1+0xdb8] ;  /* 0x000db80001077983 */ /* 0x000ea80000300800 */
[----:B------:R0:W-:Y:S04]  /*62460*/  STL.64 [R1+0x7230], R4 ;  /* 0x0072300401007387 */ /* 0x0001e80000100a00 */
[----:B0-----:R-:W3:Y:S04]  /*62470*/  LDL.LU R4, [R1+0xdb4] ;  /* 0x000db40001047983 */ /* 0x001ee80000300800 */
[----:B------:R-:W3:Y:S04]  /*62480*/  LDL.LU R5, [R1+0xdb0] ;  /* 0x000db00001057983 */ /* 0x000ee80000300800 */
[----:B------:R-:W3:Y:S04]  /*62490*/  LDL.LU.64 R22, [R1+0x7258] ;  /* 0x0072580001167983 */ /* 0x000ee80000300a00 */
[----:B------:R-:W3:Y:S04]  /*624a0*/  LDL.LU.64 R20, [R1+0x7250] ;  /* 0x0072500001147983 */ /* 0x000ee80000300a00 */
[----:B------:R-:W-:Y:S04]  /*624b0*/  STL.64 [R1+0x7b0], R12 ;  /* 0x0007b00c01007387 */ /* 0x000fe80000100a00 */
[----:B------:R4:W-:Y:S02]  /*624c0*/  STL.64 [R1+0x7b8], R14 ;  /* 0x0007b80e01007387 */ /* 0x0009e40000100a00 */
[----:B----4-:R-:W-:-:S02]  /*624d0*/  IMAD R14, R9, 0x100, R8 ;  /* 0x00000100090e7824 */ /* 0x010fc400078e0208 */
[----:B------:R-:W-:Y:S01]  /*624e0*/  IMAD R15, R11, 0x100, R10 ;  /* 0x000001000b0f7824 */ /* 0x000fe200078e020a */
[----:B------:R-:W4:Y:S04]  /*624f0*/  LDL.LU.64 R8, [R1+0x890] ;  /* 0x0008900001087983 */ /* 0x000f280000300a00 */
[----:B------:R-:W4:Y:S01]  /*62500*/  LDL.LU.64 R10, [R1+0x898] ;  /* 0x00089800010a7983 */ /* 0x000f220000300a00 */
[----:B------:R-:W-:Y:S02]  /*62510*/  F2FP.F16.E5M2.UNPACK_B R14, R14 ;  /* 0x0000000eff0e723e */ /* 0x000fe400020004ff */
[----:B------:R-:W-:Y:S01]  /*62520*/  F2FP.F16.E5M2.UNPACK_B R15, R15 ;  /* 0x0000000fff0f723e */ /* 0x000fe200020004ff */
[----:B--2---:R-:W-:-:S05]  /*62530*/  IMAD R13, R7, 0x100, R6 ;  /* 0x00000100070d7824 */ /* 0x004fca00078e0206 */
[----:B------:R-:W-:Y:S01]  /*62540*/  F2FP.F16.E5M2.UNPACK_B R13, R13 ;  /* 0x0000000dff0d723e */ /* 0x000fe200020004ff */
[----:B---3--:R-:W-:-:S05]  /*62550*/  IMAD R12, R5, 0x100, R4 ;  /* 0x00000100050c7824 */ /* 0x008fca00078e0204 */
[----:B------:R-:W-:-:S07]  /*62560*/  F2FP.F16.E5M2.UNPACK_B R12, R12 ;  /* 0x0000000cff0c723e */ /* 0x000fce00020004ff */
[----:B------:R-:W-:-:S15]  /*62570*/  HMMA.16816.F32 R4, R12, R20, R24 ;  /* 0x000000140c04723c */ /* 0x000fde0000001818 */
[----:B------:R-:W-:-:S08]  /*62580*/  NOP ;  /* 0x0000000000007918 */ /* 0x000fd00000000000 */
[----:B------:R0:W-:Y:S04]  /*62590*/  STL.64 [R1+0x7d0], R4 ;  /* 0x0007d00401007387 */ /* 0x0001e80000100a00 */
[----:B------:R1:W-:Y:S04]  /*625a0*/  STL.64 [R1+0x7d8], R6 ;  /* 0x0007d80601007387 */ /* 0x0003e80000100a00 */
[----:B------:R-:W2:Y:S04]  /*625b0*/  LDL.LU.64 R24, [R1+0x880] ;  /* 0x0008800001187983 */ /* 0x000ea80000300a00 */
[----:B------:R-:W2:Y:S04]  /*625c0*/  LDL.LU.64 R26, [R1+0x888] ;  /* 0x00088800011a7983 */ /* 0x000ea80000300a00 */
[----:B0-----:R-:W3:Y:S04]  /*625d0*/  LDL.LU.64 R4, [R1+0x820] ;  /* 0x0008200001047983 */ /* 0x001ee80000300a00 */
[----:B-1----:R-:W3:Y:S04]  /*625e0*/  LDL.LU.64 R6, [R1+0x828] ;  /* 0x0008280001067983 */ /* 0x002ee80000300a00 */
[----:B------:R-:W-:Y:S04]  /*625f0*/  STL.64 [R1+0x7208], R22 ;  /* 0x0072081601007387 */ /* 0x000fe80000100a00 */
[----:B------:R0:W-:Y:S04]  /*62600*/  STL.64 [R1+0x7200], R20 ;  /* 0x0072001401007387 */ /* 0x0001e80000100a00 */
[----:B0-----:R-:W4:Y:S04]  /*62610*/  LDL.LU.64 R20, [R1+0x8a0] ;  /* 0x0008a00001147983 */ /* 0x001f280000300a00 */
[----:B------:R-:W4:Y:S02]  /*62620*/  LDL.LU.64 R22, [R1+0x8a8] ;  /* 0x0008a80001167983 */ /* 0x000f240000300a00 */
[----:B----4-:R-:W-:-:S15]  /*62630*/  HMMA.16816.F32 R20, R12, R18, R20 ;  /* 0x000000120c14723c */ /* 0x010fde0000001814 */
[----:B------:R-:W-:-:S08]  /*62640*/  NOP ;  /* 0x0000000000007918 */ /* 0x000fd00000000000 */
[----:B------:R0:W-:Y:S04]  /*62650*/  STL.64 [R1+0x7e0], R20 ;  /* 0x0007e01401007387 */ /* 0x0001e80000100a00 */
[----:B------:R1:W-:Y:S04]  /*62660*/  STL.64 [R1+0x7e8], R22 ;  /* 0x0007e81601007387 */ /* 0x0003e80000100a00 */
[----:B0-----:R-:W4:Y:S04]  /*62670*/  LDL.LU.64 R20, [R1+0x5a0] ;  /* 0x0005a00001147983 */ /* 0x001f280000300a00 */
[----:B-1----:R-:W2:Y:S01]  /*62680*/  LDL.LU.64 R22, [R1+0x5a8] ;  /* 0x0005a80001167983 */ /* 0x002ea20000300a00 */
[C---:B------:R-:W-:Y:S03]  /*62690*/  HMMA.16816.F32 R8, R12.reuse, R16, R8 ;  /* 0x000000100c08723c */ /* 0x040fe60000001808 */
[----:B--2---:R-:W-:Y:S04]  /*626a0*/  STL.64 [R1+0x7218], R22 ;  /* 0x0072181601007387 */ /* 0x004fe80000100a00 */
[----:B----4-:R0:W-:Y:S04]  /*626b0*/  STL.64 [R1+0x7210], R20 ;  /* 0x0072101401007387 */ /* 0x0101e80000100a00 */
[----:B0-----:R-:W2:Y:S04]  /*626c0*/  LDL.LU.64 R20, [R1+0x800] ;  /* 0x0008000001147983 */ /* 0x001ea80000300a00 */
[----:B------:R-:W4:Y:S04]  /*626d0*/  LDL.LU.64 R22, [R1+0x808] ;  /* 0x0008080001167983 */ /* 0x000f280000300a00 */
[----:B----4-:R-:W-:Y:S04]  /*626e0*/  STL.64 [R1+0x7228], R22 ;  /* 0x0072281601007387 */ /* 0x010fe80000100a00 */
[----:B--2---:R0:W-:Y:S04]  /*626f0*/  STL.64 [R1+0x7220], R20 ;  /* 0x0072201401007387 */ /* 0x0041e80000100a00 */
[----:B0-----:R-:W2:Y:S04]  /*62700*/  LDL.LU.64 R20, [R1+0x840] ;  /* 0x0008400001147983 */ /* 0x001ea80000300a00 */
[----:B------:R-:W2:Y:S04]  /*62710*/  LDL.LU.64 R22, [R1+0x848] ;  /* 0x0008480001167983 */ /* 0x000ea80000300a00 */
[----:B------:R-:W-:Y:S04]  /*62720*/  STL.64 [R1+0x7f0], R8 ;  /* 0x0007f00801007387 */ /* 0x000fe80000100a00 */
[----:B------:R0:W-:Y:S04]  /*62730*/  STL.64 [R1+0x7f8], R10 ;  /* 0x0007f80a01007387 */ /* 0x0001e80000100a00 */
[----:B0-----:R-:W4:Y:S04]  /*62740*/  LDL.LU.64 R10, [R1+0x7248] ;  /* 0x00724800010a7983 */ /* 0x001f280000300a00 */
[----:B------:R-:W3:Y:S01]  /*62750*/  LDL.LU.64 R8, [R1+0x7240] ;  /* 0x0072400001087983 */ /* 0x000ee20000300a00 */
[C---:B----4-:R-:W-:Y:S06]  /*62760*/  HMMA.16816.F32 R24, R12.reuse, R10, R24 ;  /* 0x0000000a0c18723c */ /* 0x050fec0000001818 */
[----:B---3--:R-:W-:-:S15]  /*62770*/  HMMA.16816.F32 R4, R12, R8, R4 ;  /* 0x000000080c04723c */ /* 0x008fde0000001804 */
        /* <DEDUP_REMOVED lines=8> */
[----:B------:R-:W4:Y:S04]  /*62800*/  LDL.LU.64 R4, [R1+0x7230] ;  /* 0x0072300001047983 */ /* 0x000f280000300a00 */
[----:B------:R0:W-:Y:S04]  /*62810*/  STL.64 [R1+0x71e8], R10 ;  /* 0x0071e80a01007387 */ /* 0x0001e80000100a00 */
[----:B0-----:R-:W3:Y:S04]  /*62820*/  LDL.LU R10, [R1+0xde4] ;  /* 0x000de400010a7983 */ /* 0x001ee80000300800 */
[----:B------:R-:W3:Y:S04]  /*62830*/  LDL.LU R11, [R1+0xdf0] ;  /* 0x000df000010b7983 */ /* 0x000ee80000300800 */
[----:B------:R0:W-:Y:S04]  /*62840*/  STL.64 [R1+0x71e0], R8 ;  /* 0x0071e00801007387 */ /* 0x0001e80000100a00 */
[----:B0-----:R-:W3:Y:S04]  /*62850*/  LDL.LU R8, [R1+0xddc] ;  /* 0x000ddc0001087983 */ /* 0x001ee80000300800 */
[----:B------:R-:W3:Y:S01]  /*62860*/  LDL.LU R9, [R1+0xde8] ;  /* 0x000de80001097983 */ /* 0x000ee20000300800 */
        /* <DEDUP_REMOVED lines=12> */
[----:B------:R0:W-:Y:S04]  /*62930*/  STL.64 [R1+0x71c8], R6 ;  /* 0x0071c80601007387 */ /* 0x0001e80000100a00 */
[----:B0-----:R-:W3:Y:S04]  /*62940*/  LDL.LU R7, [R1+0xde0] ;  /* 0x000de00001077983 */ /* 0x001ee80000300800 */
[----:B------:R-:W-:Y:S01]  /*62950*/  STL.64 [R1+0x71c0], R4 ;  /* 0x0071c00401007387 */ /* 0x000fe20000100a00 */
[----:B--2---:R-:W-:Y:S03]  /*62960*/  HMMA.16816.F32 R12, R12, R2, R20 ;  /* 0x000000020c0c723c */ /* 0x004fe60000001814 */
[----:B------:R-:W2:Y:S04]  /*62970*/  LDL.LU.64 R22, [R1+0x7208] ;  /* 0x0072080001167983 */ /* 0x000ea80000300a00 */
[----:B------:R-:W4:-:S15]  /*62980*/  LDL.LU.64 R20, [R1+0x7200] ;  /* 0x0072000001147983 */ /* 0x000f1e0000300a00 */
[----:B------:R-:W-:-:S01]  /*62990*/  NOP ;  /* 0x0000000000007918 */ /* 0x000fc20000000000 */
[----:B------:R3:W-:Y:S04]  /*629a0*/  STL.64 [R1+0x8f0], R12 ;  /* 0x0008f00c01007387 */ /* 0x0007e80000100a00 */
[----:B------:R0:W-:Y:S01]  /*629b0*/  STL.64 [R1+0x8f8], R14 ;  /* 0x0008f80e01007387 */ /* 0x0001e20000100a00 */
[----:B---3--:R-:W-:Y:S02]  /*629c0*/  IMAD R12, R8, 0x100, R7 ;  /* 0x00000100080c7824 */ /* 0x008fe400078e0207 */
[----:B------:R-:W-:Y:S02]  /*629d0*/  IMAD R13, R10, 0x100, R9 ;  /* 0x000001000a0d7824 */ /* 0x000fe400078e0209 */
[----:B0-----:R-:W-:Y:S02]  /*629e0*/  IMAD R14, R29, 0x100, R11 ;  /* 0x000001001d0e7824 */ /* 0x001fe400078e020b */
[----:B------:R-:W-:Y:S01]  /*629f0*/  IMAD R15, R0, 0x100, R28 ;  /* 0x00000100000f7824 */ /* 0x000fe200078e021c */
[----:B------:R-:W-:-:S02]  /*62a00*/  F2FP.F16.E5M2.UNPACK_B R12, R12 ;  /* 0x0000000cff0c723e */ /* 0x000fc400020004ff */
[----:B------:R-:W-:Y:S02]  /*62a10*/  F2FP.F16.E5M2.UNPACK_B R13, R13 ;  /* 0x0000000dff0d723e */ /* 0x000fe400020004ff */
[----:B------:R-:W-:Y:S02]  /*62a20*/  F2FP.F16.E5M2.UNPACK_B R14, R14 ;  /* 0x0000000eff0e723e */ /* 0x000fe400020004ff */
[----:B------:R-:W-:-:S07]  /*62a30*/  F2FP.F16.E5M2.UNPACK_B R15, R15 ;  /* 0x0000000fff0f723e */ /* 0x000fce00020004ff */
[----:B----4-:R-:W-:-:S15]  /*62a40*/  HMMA.16816.F32 R4, R12, R20, R24 ;  /* 0x000000140c04723c */ /* 0x010fde0000001818 */
[----:B------:R-:W-:-:S08]  /*62a50*/  NOP ;  /* 0x0000000000007918 */ /* 0x000fd00000000000 */
[----:B------:R-:W-:Y:S04]  /*62a60*/  STL [R1+0x8e0], R4 ;  /* 0x0008e00401007387 */ /* 0x000fe80000100800 */
[----:B------:R-:W3:Y:S04]  /*62a70*/  LDL.LU.64 R8, [R1+0x830] ;  /* 0x0008300001087983 */ /* 0x000ee80000300a00 */
[----:B------:R-:W4:Y:S01]  /*62a80*/  LDL.LU.64 R10, [R1+0x838] ;  /* 0x00083800010a7983 */ /* 0x000f220000300a00 */
[----:B------:R-:W-:Y:S02]  /*62a90*/  IMAD.MOV.U32 R29, RZ, RZ, R5 ;  /* 0x000000ffff1d7224 */ /* 0x000fe400078e0005 */
[----:B------:R-:W-:-:S02]  /*62aa0*/  IMAD.MOV.U32 R28, RZ, RZ, R6 ;  /* 0x000000ffff1c7224 */ /* 0x000fc400078e0006 */
[----:B------:R-:W-:Y:S01]  /*62ab0*/  IMAD.MOV.U32 R0, RZ, RZ, R7 ;  /* 0x000000ffff007224 */ /* 0x000fe200078e0007 */
[----:B----4-:R-:W-:Y:S04]  /*62ac0*/  STL.64 [R1+0x71f8], R10 ;  /* 0x0071f80a01007387 */ /* 0x010fe80000100a00 */
[----:B---3--:R0:W-:Y:S04]  /*62ad0*/  STL.64 [R1+0x71f0], R8 ;  /* 0x0071f00801007387 */ /* 0x0081e80000100a00 */
[----:B0-----:R-:W3:Y:S04]  /*62ae0*/  LDL.LU.64 R8, [R1+0x850] ;  /* 0x0008500001087983 */ /* 0x001ee80000300a00 */
[----:B------:R-:W3:Y:S04]  /*62af0*/  LDL.LU.64 R10, [R1+0x858] ;  /* 0x00085800010a7983 */ /* 0x000ee80000300a00 */
[----:B------:R-:W4:Y:S04]  /*62b00*/  LDL.LU.64 R4, [R1+0x3a0] ;  /* 0x0003a00001047983 */ /* 0x000f280000300a00 */
[----:B------:R-:W2:Y:S04]  /*62b10*/  LDL.LU.64 R6, [R1+0x3a8] ;  /* 0x0003a80001067983 */ /* 0x000ea80000300a00 */
[----:B--2---:R-:W-:Y:S04]  /*62b20*/  STL.64 [R1+0x71d8], R6 ;  /* 0x0071d80601007387 */ /* 0x004fe80000100a00 */
[----:B----4-:R0:W-:Y:S04]  /*62b30*/  STL.64 [R1+0x71d0], R4 ;  /* 0x0071d00401007387 */ /* 0x0101e80000100a00 */
[----:B0-----:R-:W2:Y:S04]  /*62b40*/  LDL.LU.64 R4, [R1+0x650] ;  /* 0x0006500001047983 */ /* 0x001ea80000300a00 */
[----:B------:R-:W2:Y:S04]  /*62b50*/  LDL.LU.64 R6, [R1+0x658] ;  /* 0x0006580001067983 */ /* 0x000ea80000300a00 */
[----:B------:R-:W4:Y:S04]  /*62b60*/  LDL.LU.64 R24, [R1+0x2e0] ;  /* 0x0002e00001187983 */ /* 0x000f280000300a00 */
[----:B------:R-:W2:Y:S01]  /*62b70*/  LDL.LU.64 R26, [R1+0x2e8] ;  /* 0x0002e800011a7983 */ /* 0x000ea20000300a00 */
[C---:B---3--:R-:W-:Y:S03]  /*62b80*/  HMMA.16816.F32 R8, R12.reuse, R18, R8 ;  /* 0x000000120c08723c */ /* 0x048fe60000001808 */
[----:B--2---:R-:W-:Y:S04]  /*62b90*/  STL.64 [R1+0x71b8], R26 ;  /* 0x0071b81a01007387 */ /* 0x004fe80000100a00 */
[----:B----4-:R0:W-:Y:S04]  /*62ba0*/  STL.64 [R1+0x71b0], R24 ;  /* 0x0071b01801007387 */ /* 0x0101e80000100a00 */
[----:B0-----:R-:W2:Y:S04]  /*62bb0*/  LDL.LU.64 R24, [R1+0x300] ;  /* 0x0003000001187983 */ /* 0x001ea80000300a00 */
[----:B------:R-:W2:Y:S04]  /*62bc0*/  LDL.LU.64 R26, [R1+0x308] ;  /* 0x00030800011a7983 */ /* 0x000ea80000300a00 */
[----:B------:R-:W3:Y:S04]  /*62bd0*/  LDL.LU R20, [R1+0xe00] ;  /* 0x000e000001147983 */ /* 0x000ee80000300800 */
[----:B------:R-:W3:Y:S04]  /*62be0*/  LDL.LU R21, [R1+0xdfc] ;  /* 0x000dfc0001157983 */ /* 0x000ee80000300800 */
[----:B------:R0:W-:Y:S04]  /*62bf0*/  STL [R1+0x6ac8], R0 ;  /* 0x006ac80001007387 */ /* 0x0001e80000100800 */
[----:B0-----:R-:W4:Y:S04]  /*62c00*/  LDL.LU R0, [R1+0xe0c] ;  /* 0x000e0c0001007983 */ /* 0x001f280000300800 */
[----:B------:R0:W-:Y:S04]  /*62c10*/  STL [R1+0x6ab4], R28 ;  /* 0x006ab41c01007387 */ /* 0x0001e80000100800 */
[----:B0-----:R-:W4:Y:S04]  /*62c20*/  LDL.LU R28, [R1+0xe10] ;  /* 0x000e1000011c7983 */ /* 0x001f280000300800 */
[----:B------:R0:W-:Y:S04]  /*62c30*/  STL [R1+0x6ab0], R29 ;  /* 0x006ab01d01007387 */ /* 0x0001e80000100800 */
[----:B0-----:R-:W4:Y:S04]  /*62c40*/  LDL.LU R29, [R1+0xe04] ;  /* 0x000e0400011d7983 */ /* 0x001f280000300800 */
[----:B------:R-:W-:Y:S04]  /*62c50*/  STL.64 [R1+0x8d0], R8 ;  /* 0x0008d00801007387 */ /* 0x000fe80000100a00 */
[----:B------:R0:W-:Y:S04]  /*62c60*/  STL.64 [R1+0x8d8], R10 ;  /* 0x0008d80a01007387 */ /* 0x0001e80000100a00 */
[----:B0-----:R-:W2:Y:S04]  /*62c70*/  LDL.LU.64 R10, [R1+0x71f8] ;  /* 0x0071f800010a7983 */ /* 0x001ea80000300a00 */
[----:B------:R-:W2:Y:S02]  /*62c80*/  LDL.LU.64 R8, [R1+0x71f0] ;  /* 0x0071f00001087983 */ /* 0x000ea40000300a00 */
[----:B--2---:R-:W-:Y:S02]  /*62c90*/  HMMA.16816.F32 R16, R12, R16, R8 ;  /* 0x000000100c10723c */ /* 0x004fe40000001808 */
[----:B------:R-:W2:Y:S04]  /*62ca0*/  LDL.LU.64 R10, [R1+0x71e8] ;  /* 0x0071e800010a7983 */ /* 0x000ea80000300a00 */
[----:B------:R-:W3:-:S15]  /*62cb0*/  LDL.LU.64 R8, [R1+0x71e0] ;  /* 0x0071e00001087983 */ /* 0x000ede0000300a00 */
[----:B------:R-:W-:-:S02]  /*62cc0*/  NOP ;  /* 0x0000000000007918 */ /* 0x000fc40000000000 */
[----:B------:R0:W-:Y:S04]  /*62cd0*/  STL.64 [R1+0x8c0], R16 ;  /* 0x0008c01001007387 */ /* 0x0001e80000100a00 */
[----:B------:R1:W-:Y:S04]  /*62ce0*/  STL.64 [R1+0x8c8], R18 ;  /* 0x0008c81201007387 */ /* 0x0003e80000100a00 */
[----:B0-----:R-:W4:Y:S04]  /*62cf0*/  LDL.LU.64 R16, [R1+0x2d0] ;  /* 0x0002d00001107983 */ /* 0x001f280000300a00 */
[----:B-1----:R-:W4:Y:S01]  /*62d00*/  LDL.LU.64 R18, [R1+0x2d8] ;  /* 0x0002d80001127983 */ /* 0x002f220000300a00 */
[----:B--2---:R-:W-:-:S15]  /*62d10*/  HMMA.16816.F32 R4, R12, R10, R4 ;  /* 0x0000000a0c04723c */ /* 0x004fde0000001804 */
[----:B------:R-:W-:-:S08]  /*62d20*/  NOP ;  /* 0x0000000000007918 */ /* 0x000fd00000000000 */
        /* <DEDUP_REMOVED lines=11> */
[----:B------:R-:W4:Y:S01]  /*62de0*/  LDL.LU.64 R4, [R1+0x71c0] ;  /* 0x0071c00001047983 */ /* 0x000f220000300a00 */
[----:B---3--:R-:W-:-:S15]  /*62df0*/  HMMA.16816.F32 R24, R12, R6, R24 ;  /* 0x000000060c18723c */ /* 0x008fde0000001818 */
[----:B------:R-:W-:-:S08]  /*62e00*/  NOP ;  /* 0x0000000000007918 */ /* 0x000fd00000000000 */
[----:B------:R-:W-:Y:S04]  /*62e10*/  STL.64 [R1+0x890], R24 ;  /* 0x0008901801007387 */ /* 0x000fe80000100a00 */
[----:B------:R0:W-:Y:S04]  /*62e20*/  STL.64 [R1+0x898], R26 ;  /* 0x0008981a01007387 */ /* 0x0001e80000100a00 */
[----:B0-----:R-:W4:Y:S04]  /*62e30*/  LDL.LU.64 R26, [R1+0x71b8] ;  /* 0x0071b800011a7983 */ /* 0x001f280000300a00 */
[----:B------:R-:W4:Y:S01]  /*62e40*/  LDL.LU.64 R24, [R1+0x71b0] ;  /* 0x0071b00001187983 */ /* 0x000f220000300a00 */
[----:B------:R-:W-:Y:S01]  /*62e50*/  IMAD R8, R21, 0x100, R20 ;  /* 0x0000010015087824 */ /* 0x000fe200078e0214 */
[C---:B----4-:R-:W-:Y:S02]  /*62e60*/  HMMA.16816.F32 R4, R12.reuse, R4, R24 ;  /* 0x000000040c04723c */ /* 0x050fe40000001818 */
[----:B------:R-:W3:Y:S04]  /*62e70*/  LDL.LU.64 R26, [R1+0x71a8] ;  /* 0x0071a800011a7983 */ /* 0x000ee80000300a00 */
[----:B------:R-:W-:Y:S01]  /*62e80*/  HMMA.16816.F32 R12, R12, R2, R16 ;  /* 0x000000020c0c723c */ /* 0x000fe20000001810 */
[----:B------:R-:W4:-:S15]  /*62e90*/  LDL.LU.64 R24, [R1+0x71a0] ;  /* 0x0071a00001187983 */ /* 0x000f1e0000300a00 */
[----:B------:R-:W-:-:S01]  /*62ea0*/  NOP ;  /* 0x0000000000007918 */ /* 0x000fc20000000000 */
[----:B------:R0:W-:Y:S04]  /*62eb0*/  STL.64 [R1+0x880], R4 ;  /* 0x0008800401007387 */ /* 0x0001e80000100a00 */
[----:B------:R1:W-:Y:S04]  /*62ec0*/  STL.64 [R1+0x888], R6 ;  /* 0x0008880601007387 */ /* 0x0003e80000100a00 */
[----:B0-----:R-:W2:Y:S04]  /*62ed0*/  LDL.LU R4, [R1+0xe18] ;  /* 0x000e180001047983 */ /* 0x001ea80000300800 */
[----:B------:R-:W2:Y:S04]  /*62ee0*/  LDL.LU R20, [R1+0xa40] ;  /* 0x000a400001147983 */ /* 0x000ea80000300800 */
[----:B------:R0:W-:Y:S04]  /*62ef0*/  STL.64 [R1+0x910], R12 ;  /* 0x0009100c01007387 */ /* 0x0001e80000100a00 */
[----:B------:R4:W-:Y:S04]  /*62f00*/  STL.64 [R1+0x918], R14 ;  /* 0x0009180e01007387 */ /* 0x0009e80000100a00 */
[----:B------:R-:W2:Y:S04]  /*62f10*/  LDL.LU R21, [R1+0xa44] ;  /* 0x000a440001157983 */ /* 0x000ea80000300800 */
[----:B------:R-:W2:Y:S04]  /*62f20*/  LDL.LU R18, [R1+0xa20] ;  /* 0x000a200001127983 */ /* 0x000ea80000300800 */
[----:B------:R-:W2:Y:S04]  /*62f30*/  LDL.LU R19, [R1+0xa24] ;  /* 0x000a240001137983 */ /* 0x000ea80000300800 */
[----:B-1----:R-:W2:Y:S04]  /*62f40*/  LDL.LU R6, [R1+0xa60] ;  /* 0x000a600001067983 */ /* 0x002ea80000300800 */
[----:B------:R-:W2:Y:S01]  /*62f50*/  LDL.LU R7, [R1+0xa64] ;  /* 0x000a640001077983 */ /* 0x000ea20000300800 */
[----:B0-----:R-:W-:-:S02]  /*62f60*/  IMAD.MOV.U32 R13, RZ, RZ, R23 ;  /* 0x000000ffff0d7224 */ /* 0x001fc400078e0017 */
[----:B---3--:R-:W-:Y:S02]  /*62f70*/  IMAD.MOV.U32 R12, RZ, RZ, R27 ;  /* 0x000000ffff0c7224 */ /* 0x008fe400078e001b */
[----:B------:R-:W3:Y:S04]  /*62f80*/  LDL.LU R27, [R1+0x719c] ;  /* 0x00719c00011b7983 */ /* 0x000ee80000300800 */
[----:B------:R-:W2:Y:S01]  /*62f90*/  LDL.LU R23, [R1+0x7198] ;  /* 0x0071980001177983 */ /* 0x000ea20000300800 */
[----:B----4-:R-:W-:Y:S02]  /*62fa0*/  IMAD.MOV.U32 R14, RZ, RZ, R24 ;  /* 0x000000ffff0e7224 */ /* 0x010fe400078e0018 */
[----:B------:R-:W-:Y:S01]  /*62fb0*/  IMAD.MOV.U32 R15, RZ, RZ, R25 ;  /* 0x000000ffff0f7224 */ /* 0x000fe200078e0019 */
[----:B------:R-:W4:Y:S04]  /*62fc0*/  LDL.LU R24, [R1+0x7194] ;  /* 0x0071940001187983 */ /* 0x000f280000300800 */
[----:B------:R-:W4:Y:S04]  /*62fd0*/  LDL.LU R25, [R1+0x7190] ;  /* 0x0071900001197983 */ /* 0x000f280000300800 */
[----:B------:R-:W-:Y:S04]  /*62fe0*/  STL.64 [R1+0x7178], R14 ;  /* 0x0071780e01007387 */ /* 0x000fe80000100a00 */
[----:B------:R0:W-:Y:S02]  /*62ff0*/  STL.64 [R1+0x7170], R12 ;  /* 0x0071700c01007387 */ /* 0x0001e40000100a00 */
[----:B0-----:R-:W-:-:S02]  /*63000*/  IMAD.MOV.U32 R12, RZ, RZ, R26 ;  /* 0x000000ffff0c7224 */ /* 0x001fc400078e001a */
[----:B------:R-:W4:Y:S01]  /*63010*/  LDL.LU R26, [R1+0x718c] ;  /* 0x00718c00011a7983 */ /* 0x000f220000300800 */
[----:B------:R-:W-:Y:S02]  /*63020*/  IMAD.MOV.U32 R15, RZ, RZ, R22 ;  /* 0x000000ffff0f7224 */ /* 0x000fe400078e0016 */
[----:B---3--:R-:W-:Y:S02]  /*63030*/  IMAD.MOV.U32 R13, RZ, RZ, R27 ;  /* 0x000000ffff0d7224 */ /* 0x008fe400078e001b */
[----:B--2---:R-:W-:Y:S01]  /*63040*/  IMAD.MOV.U32 R14, RZ, RZ, R23 ;  /* 0x000000ffff0e7224 */ /* 0x004fe200078e0017 */
[----:B------:R-:W4:Y:S04]  /*63050*/  LDL.LU R27, [R1+0x7188] ;  /* 0x00718800011b7983 */ /* 0x000f280000300800 */
[----:B------:R-:W2:Y:S04]  /*63060*/  LDL.LU R23, [R1+0x7184] ;  /* 0x0071840001177983 */ /* 0x000ea80000300800 */
[----:B------:R-:W3:Y:S01]  /*63070*/  LDL.LU R22, [R1+0x7180] ;  /* 0x0071800001167983 */ /* 0x000ee20000300800 */
[----:B------:R-:W-:-:S02]  /*63080*/  IMAD R9, R29, 0x100, R10 ;  /* 0x000001001d097824 */ /* 0x000fc400078e020a */
[----:B------:R-:W-:Y:S02]  /*63090*/  IMAD R10, R0, 0x100, R28 ;  /* 0x00000100000a7824 */ /* 0x000fe400078e021c */
[----:B------:R-:W-:Y:S01]  /*630a0*/  IMAD R11, R11, 0x100, R4 ;  /* 0x000001000b0b7824 */ /* 0x000fe200078e0204 */
[----:B------:R-:W-:Y:S02]  /*630b0*/  F2FP.F16.E5M2.UNPACK_B R8, R8 ;  /* 0x00000008ff08723e */ /* 0x000fe400020004ff */
[----:B------:R-:W-:Y:S02]  /*630c0*/  F2FP.F16.E5M2.UNPACK_B R20, R20.H1 ;  /* 0x00000014ff14723e */ /* 0x000fe400030004ff */
[----:B------:R-:W-:Y:S02]  /*630d0*/  F2FP.F16.E5M2.UNPACK_B R9, R9 ;  /* 0x00000009ff09723e */ /* 0x000fe400020004ff */
[----:B------:R-:W-:Y:S02]  /*630e0*/  F2FP.F16.E5M2.UNPACK_B R10, R10 ;  /* 0x0000000aff0a723e */ /* 0x000fe400020004ff */
[----:B------:R-:W-:-:S02]  /*630f0*/  F2FP.F16.E5M2.UNPACK_B R11, R11 ;  /* 0x0000000bff0b723e */ /* 0x000fc400020004ff */
[----:B------:R-:W-:Y:S01]  /*63100*/  F2FP.F16.E5M2.UNPACK_B R21, R21.H1 ;  /* 0x00000015ff15723e */ /* 0x000fe200030004ff */
[----:B------:R-:W4:Y:S04]  /*63110*/  LDL.LU R16, [R1+0xa30] ;  /* 0x000a300001107983 */ /* 0x000f280000300800 */
[----:B------:R-:W4:Y:S04]  /*63120*/  LDL.LU R17, [R1+0xa34] ;  /* 0x000a340001117983 */ /* 0x000f280000300800 */
[----:B------:R-:W4:Y:S04]  /*63130*/  LDL.LU R5, [R1+0xa70] ;  /* 0x000a700001057983 */ /* 0x000f280000300800 */
[----:B------:R-:W4:Y:S04]  /*63140*/  LDL.LU R29, [R1+0xa74] ;  /* 0x000a7400011d7983 */ /* 0x000f280000300800 */
[----:B------:R-:W4:Y:S04]  /*63150*/  LDL.LU R28, [R1+0xa80] ;  /* 0x000a8000011c7983 */ /* 0x000f280000300800 */
[----:B------:R-:W4:Y:S01]  /*63160*/  LDL.LU R0, [R1+0xa84] ;  /* 0x000a840001007983 */ /* 0x000f220000300800 */
[----:B------:R-:W-:Y:S01]  /*63170*/  HMMA.16816.F32 R12, R8, R20, R12 ;  /* 0x00000014080c723c */ /* 0x000fe2000000180c */
[----:B--2---:R-:W-:-:S02]  /*63180*/  F2FP.F16.E5M2.UNPACK_B R23, R23.H1 ;  /* 0x00000017ff17723e */ /* 0x004fc400030004ff */
[----:B---3--:R-:W-:-:S07]  /*63190*/  F2FP.F16.E5M2.UNPACK_B R22, R22.H1 ;  /* 0x00000016ff16723e */ /* 0x008fce00030004ff */
[----:B----4-:R-:W-:Y:S06]  /*631a0*/  HMMA.16816.F32 R24, R8, R22, R24 ;  /* 0x000000160818723c */ /* 0x010fec0000001818 */
[----:B------:R-:W-:Y:S04]  /*631b0*/  STL [R1+0x7124], R22 ;  /* 0x0071241601007387 */ /* 0x000fe80000100800 */
[----:B------:R-:W-:-:S13]  /*631c0*/  STL [R1+0x7120], R23 ;  /* 0x0071201701007387 */ /* 0x000fda0000100800 */
[----:B------:R-:W-:Y:S04]  /*631d0*/  STL.64 [R1+0x940], R24 ;  /* 0x0009401801007387 */ /* 0x000fe80000100a00 */
[----:B------:R0:W-:Y:S04]  /*631e0*/  STL.64 [R1+0x948], R26 ;  /* 0x0009481a01007387 */ /* 0x0001e80000100a00 */
[----:B------:R1:W-:Y:S01]  /*631f0*/  STL.64 [R1+0x950], R12 ;  /* 0x0009500c01007387 */ /* 0x0003e20000100a00 */
[----:B0-----:R-:W-:Y:S02]  /*63200*/  IMAD.MOV.U32 R27, RZ, RZ, R14 ;  /* 0x000000ffff1b7224 */ /* 0x001fe400078e000e */
[----:B------:R-:W-:-:S02]  /*63210*/  IMAD.MOV.U32 R26, RZ, RZ, R15 ;  /* 0x000000ffff1a7224 */ /* 0x000fc400078e000f */
[----:B------:R-:W2:Y:S04]  /*63220*/  LDL.LU.64 R14, [R1+0x7178] ;  /* 0x00717800010e7983 */ /* 0x000ea80000300a00 */
[----:B-1----:R-:W2:Y:S04]  /*63230*/  LDL.LU.64 R12, [R1+0x7170] ;  /* 0x00717000010c7983 */ /* 0x002ea80000300a00 */
[----:B------:R0:W-:Y:S04]  /*63240*/  STL [R1+0x712c], R20 ;  /* 0x00712c1401007387 */ /* 0x0001e80000100800 */
[----:B------:R1:W-:Y:S04]  /*63250*/  STL [R1+0x7128], R21 ;  /* 0x0071281501007387 */ /* 0x0003e80000100800 */
[----:B0-----:R-:W3:Y:S04]  /*63260*/  LDL.LU R20, [R1+0x10] ;  /* 0x0000100001147983 */ /* 0x001ee80000300800 */
[----:B-1----:R-:W3:Y:S04]  /*63270*/  LDL.LU R21, [R1+0x14] ;  /* 0x0000140001157983 */ /* 0x002ee80000300800 */
[----:B------:R-:W3:Y:S04]  /*63280*/  LDL.LU R22, [R1+0x18] ;  /* 0x0000180001167983 */ /* 0x000ee80000300800 */
[----:B------:R-:W3:Y:S01]  /*63290*/  LDL.LU R23, [R1+0x1c] ;  /* 0x00001c0001177983 */ /* 0x000ee20000300800 */
[----:B------:R-:W-:-:S02]  /*632a0*/  F2FP.F16.E5M2.UNPACK_B R18, R18.H1 ;  /* 0x00000012ff12723e */ /* 0x000fc400030004ff */
[----:B------:R-:W-:Y:S02]  /*632b0*/  F2FP.F16.E5M2.UNPACK_B R19, R19.H1 ;  /* 0x00000013ff13723e */ /* 0x000fe400030004ff */
[----:B------:R-:W-:Y:S02]  /*632c0*/  F2FP.F16.E5M2.UNPACK_B R16, R16.H1 ;  /* 0x00000010ff10723e */ /* 0x000fe400030004ff */
[----:B------:R-:W-:-:S07]  /*632d0*/  F2FP.F16.E5M2.UNPACK_B R17, R17.H1 ;  /* 0x00000011ff11723e */ /* 0x000fce00030004ff */
[C---:B--2---:R-:W-:Y:S06]  /*632e0*/  HMMA.16816.F32 R12, R8.reuse, R16, R12 ;  /* 0x00000010080c723c */ /* 0x044fec000000180c */
[----:B---3--:R-:W-:-:S15]  /*632f0*/  HMMA.16816.F32 R20, R8, R18, R20 ;  /* 0x000000120814723c */ /* 0x008fde0000001814 */
[----:B------:R-:W-:-:S08]  /*63300*/  NOP ;  /* 0x0000000000007918 */ /* 0x000fd00000000000 */
[----:B------:R-:W-:Y:S04]  /*63310*/  STL.64 [R1+0x970], R20 ;  /* 0x0009701401007387 */ /* 0x000fe80000100a00 */
[----:B------:R-:W-:Y:S04]  /*63320*/  STL.64 [R1+0x978], R22 ;  /* 0x0009781601007387 */ /* 0x000fe80000100a00 */
[----:B------:R-:W-:Y:S04]  /*63330*/  STL.64 [R1+0x7108], R18 ;  /* 0x0071081201007387 */ /* 0x000fe80000100a00 */
[----:B------:R-:W-:Y:S04]  /*63340*/  STL.64 [R1+0x7100], R16 ;  /* 0x0071001001007387 */ /* 0x000fe80000100a00 */
[----:B------:R-:W-:Y:S04]  /*63350*/  STL.64 [R1+0x980], R12 ;  /* 0x0009800c01007387 */ /* 0x000fe80000100a00 */
[----:B------:R0:W-:Y:S04]  /*63360*/  STL.64 [R1+0x988], R14 ;  /* 0x0009880e01007387 */ /* 0x0001e80000100a00 */
[----:B0-----:R-:W2:Y:S04]  /*63370*/  LDL.LU R15, [R1+0xe40] ;  /* 0x000e4000010f7983 */ /* 0x001ea80000300800 */
[----:B--2---:R0:W-:Y:S04]  /*63380*/  STL [R1+0x70b8], R15 ;  /* 0x0070b80f01007387 */ /* 0x0041e80000100800 */
[----:B------:R-:W2:Y:S04]  /*63390*/  LDL.LU R12, [R1+0x130] ;  /* 0x00013000010c7983 */ /* 0x000ea80000300800 */
[----:B------:R-:W2:Y:S04]  /*633a0*/  LDL.LU R13, [R1+0x134] ;  /* 0x00013400010d7983 */ /* 0x000ea80000300800 */
[----:B------:R-:W3:Y:S04]  /*633b0*/  LDL.LU R14, [R1+0x138] ;  /* 0x00013800010e7983 */ /* 0x000ee80000300800 */
[----:B0-----:R-:W3:Y:S04]  /*633c0*/  LDL.LU R15, [R1+0x13c] ;  /* 0x00013c00010f7983 */ /* 0x001ee80000300800 */
[----:B---3--:R-:W-:Y:S04]  /*633d0*/  STL.64 [R1+0x70c8], R14 ;  /* 0x0070c80e01007387 */ /* 0x008fe80000100a00 */
[----:B--2---:R0:W-:Y:S04]  /*633e0*/  STL.64 [R1+0x70c0], R12 ;  /* 0x0070c00c01007387 */ /* 0x0041e80000100a00 */
[----:B0-----:R-:W2:Y:S04]  /*633f0*/  LDL.LU R12, [R1+0x140] ;  /* 0x00014000010c7983 */ /* 0x001ea80000300800 */
[----:B------:R-:W2:Y:S04]  /*63400*/  LDL.LU R13, [R1+0x144] ;  /* 0x00014400010d7983 */ /* 0x000ea80000300800 */
[----:B------:R-:W3:Y:S04]  /*63410*/  LDL.LU R14, [R1+0x148] ;  /* 0x00014800010e7983 */ /* 0x000ee80000300800 */
[----:B------:R-:W3:Y:S04]  /*63420*/  LDL.LU R15, [R1+0x14c] ;  /* 0x00014c00010f7983 */ /* 0x000ee80000300800 */
[----:B---3--:R-:W-:Y:S04]  /*63430*/  STL.64 [R1+0x70d8], R14 ;  /* 0x0070d80e01007387 */ /* 0x008fe80000100a00 */
[----:B--2---:R0:W-:Y:S04]  /*63440*/  STL.64 [R1+0x70d0], R12 ;  /* 0x0070d00c01007387 */ /* 0x0041e80000100a00 */
[----:B0-----:R-:W2:Y:S04]  /*63450*/  LDL.LU R12, [R1+0x150] ;  /* 0x00015000010c7983 */ /* 0x001ea80000300800 */
[----:B------:R-:W2:Y:S04]  /*63460*/  LDL.LU R13, [R1+0x154] ;  /* 0x00015400010d7983 */ /* 0x000ea80000300800 */
[----:B------:R-:W3:Y:S04]  /*63470*/  LDL.LU R14, [R1+0x158] ;  /* 0x00015800010e7983 */ /* 0x000ee80000300800 */
[----:B------:R-:W3:Y:S04]  /*63480*/  LDL.LU R15, [R1+0x15c] ;  /* 0x00015c00010f7983 */ /* 0x000ee80000300800 */
[----:B------:R-:W4:Y:S04]  /*63490*/  LDL.LU R16, [R1+0x180] ;  /* 0x0001800001107983 */ /* 0x000f280000300800 */
[----:B------:R-:W4:Y:S04]  /*634a0*/  LDL.LU R17, [R1+0x184] ;  /* 0x0001840001117983 */ /* 0x000f280000300800 */
[----:B------:R-:W2:Y:S04]  /*634b0*/  LDL.LU R18, [R1+0x188] ;  /* 0x0001880001127983 */ /* 0x000ea80000300800 */
[----:B------:R-:W2:Y:S04]  /*634c0*/  LDL.LU R19, [R1+0x18c] ;  /* 0x00018c0001137983 */ /* 0x000ea80000300800 */
[----:B------:R-:W3:Y:S04]  /*634d0*/  LDL.LU R20, [R1+0xe20] ;  /* 0x000e200001147983 */ /* 0x000ee80000300800 */
[----:B------:R-:W3:Y:S04]  /*634e0*/  LDL.LU R21, [R1+0xe28] ;  /* 0x000e280001157983 */ /* 0x000ee80000300800 */
[----:B------:R-:W4:Y:S04]  /*634f0*/  LDL.LU R22, [R1+0xe30] ;  /* 0x000e300001167983 */ /* 0x000f280000300800 */
[----:B------:R-:W4:Y:S04]  /*63500*/  LDL.LU R23, [R1+0xe38] ;  /* 0x000e380001177983 */ /* 0x000f280000300800 */
[----:B----4-:R-:W-:Y:S04]  /*63510*/  STL.64 [R1+0x7138], R22 ;  /* 0x0071381601007387 */ /* 0x010fe80000100a00 */
[----:B---3--:R0:W-:Y:S04]  /*63520*/  STL.64 [R1+0x7130], R20 ;  /* 0x0071301401007387 */ /* 0x0081e80000100a00 */
[----:B0-----:R-:W3:Y:S04]  /*63530*/  LDL.LU R20, [R1+0x40] ;  /* 0x0000400001147983 */ /* 0x001ee80000300800 */
[----:B------:R-:W3:Y:S04]  /*63540*/  LDL.LU R21, [R1+0x44] ;  /* 0x0000440001157983 */ /* 0x000ee80000300800 */
[----:B------:R-:W4:Y:S04]  /*63550*/  LDL.LU R22, [R1+0x48] ;  /* 0x0000480001167983 */ /* 0x000f280000300800 */
[----:B------:R-:W4:Y:S04]  /*63560*/  LDL.LU R23, [R1+0x4c] ;  /* 0x00004c0001177983 */ /* 0x000f280000300800 */
[----:B------:R-:W2:Y:S04]  /*63570*/  LDL.LU R25, [R1+0xa94] ;  /* 0x000a940001197983 */ /* 0x000ea80000300800 */
        /* <DEDUP_REMOVED lines=12> */
[----:B------:R-:W4:Y:S01]  /*63640*/  LDL.LU R23, [R1+0x1bc] ;  /* 0x0001bc0001177983 */ /* 0x000f220000300800 */
[----:B------:R-:W-:-:S02]  /*63650*/  F2FP.F16.E5M2.UNPACK_B R6, R6.H1 ;  /* 0x00000006ff06723e */ /* 0x000fc400030004ff */
[----:B------:R-:W-:Y:S01]  /*63660*/  F2FP.F16.E5M2.UNPACK_B R7, R7.H1 ;  /* 0x00000007ff07723e */ /* 0x000fe200030004ff */
[----:B----4-:R-:W-:Y:S04]  /*63670*/  STL.64 [R1+0x7168], R22 ;  /* 0x0071681601007387 */ /* 0x010fe80000100a00 */
[----:B---3--:R0:W-:Y:S04]  /*63680*/  STL.64 [R1+0x7160], R20 ;  /* 0x0071601401007387 */ /* 0x0081e80000100a00 */
[----:B0-----:R-:W3:Y:S04]  /*63690*/  LDL.LU R20, [R1+0x1c0] ;  /* 0x0001c00001147983 */ /* 0x001ee80000300800 */
[----:B------:R-:W3:Y:S04]  /*636a0*/  LDL.LU R21, [R1+0x1c4] ;  /* 0x0001c40001157983 */ /* 0x000ee80000300800 */
[----:B------:R-:W3:Y:S04]  /*636b0*/  LDL.LU R22, [R1+0x1c8] ;  /* 0x0001c80001167983 */ /* 0x000ee80000300800 */
[----:B------:R-:W3:Y:S04]  /*636c0*/  LDL.LU R23, [R1+0x1cc] ;  /* 0x0001cc0001177983 */ /* 0x000ee80000300800 */
[----:B--2---:R-:W-:Y:S04]  /*636d0*/  STL.64 [R1+0x7118], R18 ;  /* 0x0071181201007387 */ /* 0x004fe80000100a00 */
[----:B------:R0:W-:Y:S04]  /*636e0*/  STL.64 [R1+0x7110], R16 ;  /* 0x0071101001007387 */ /* 0x0001e80000100a00 */
[----:B0-----:R-:W2:Y:S04]  /*636f0*/  LDL.LU R16, [R1+0x190] ;  /* 0x0001900001107983 */ /* 0x001ea80000300800 */
[----:B------:R-:W2:Y:S04]  /*63700*/  LDL.LU R17, [R1+0x194] ;  /* 0x0001940001117983 */ /* 0x000ea80000300800 */
[----:B------:R-:W2:Y:S04]  /*63710*/  LDL.LU R18, [R1+0x198] ;  /* 0x0001980001127983 */ /* 0x000ea80000300800 */
[----:B------:R-:W2:Y:S04]  /*63720*/  LDL.LU R19, [R1+0x19c] ;  /* 0x00019c0001137983 */ /* 0x000ea80000300800 */
[----:B------:R-:W-:Y:S04]  /*63730*/  STL.64 [R1+0x70e8], R14 ;  /* 0x0070e80e01007387 */ /* 0x000fe80000100a00 */
[----:B------:R0:W-:Y:S04]  /*63740*/  STL.64 [R1+0x70e0], R12 ;  /* 0x0070e00c01007387 */ /* 0x0001e80000100a00 */
[----:B0-----:R-:W4:Y:S04]  /*63750*/  LDL.LU R12, [R1+0x160] ;  /* 0x00016000010c7983 */ /* 0x001f280000300800 */
[----:B------:R-:W4:Y:S04]  /*63760*/  LDL.LU R13, [R1+0x164] ;  /* 0x00016400010d7983 */ /* 0x000f280000300800 */
[----:B------:R-:W2:Y:S04]  /*63770*/  LDL.LU R14, [R1+0x168] ;  /* 0x00016800010e7983 */ /* 0x000ea80000300800 */
[----:B------:R-:W2:Y:S01]  /*63780*/  LDL.LU R15, [R1+0x16c] ;  /* 0x00016c00010f7983 */ /* 0x000ea20000300800 */
[----:B------:R-:W-:-:S02]  /*63790*/  F2FP.F16.E5M2.UNPACK_B R4, R5.H1 ;  /* 0x00000005ff04723e */ /* 0x000fc400030004ff */
[----:B------:R-:W-:Y:S02]  /*637a0*/  F2FP.F16.E5M2.UNPACK_B R5, R29.H1 ;  /* 0x0000001dff05723e */ /* 0x000fe400030004ff */
[----:B------:R-:W-:Y:S02]  /*637b0*/  F2FP.F16.E5M2.UNPACK_B R2, R28.H1 ;  /* 0x0000001cff02723e */ /* 0x000fe400030004ff */
[----:B------:R-:W-:Y:S01]  /*637c0*/  F2FP.F16.E5M2.UNPACK_B R3, R0.H1 ;  /* 0x00000000ff03723e */ /* 0x000fe200030004ff */
[C---:B---3--:R-:W-:Y:S01]  /*637d0*/  HMMA.16816.F32 R20, R8.reuse, R6, R20 ;  /* 0x000000060814723c */ /* 0x048fe20000001814 */
[----:B--2---:R-:W-:Y:S04]  /*637e0*/  STL.64 [R1+0x70f8], R14 ;  /* 0x0070f80e01007387 */ /* 0x004fe80000100a00 */
[----:B----4-:R0:W-:Y:S04]  /*637f0*/  STL.64 [R1+0x70f0], R12 ;  /* 0x0070f00c01007387 */ /* 0x0101e80000100a00 */
[----:B0-----:R-:W2:Y:S04]  /*63800*/  LDL.LU R12, [R1+0x170] ;  /* 0x00017000010c7983 */ /* 0x001ea80000300800 */
[----:B------:R-:W2:Y:S04]  /*63810*/  LDL.LU R13, [R1+0x174] ;  /* 0x00017400010d7983 */ /* 0x000ea80000300800 */
[----:B------:R-:W2:Y:S04]  /*63820*/  LDL.LU R14, [R1+0x178] ;  /* 0x00017800010e7983 */ /* 0x000ea80000300800 */
[----:B------:R-:W2:Y:S04]  /*63830*/  LDL.LU R15, [R1+0x17c] ;  /* 0x00017c00010f7983 */ /* 0x000ea80000300800 */
[----:B------:R-:W3:Y:S04]  /*63840*/  LDL.LU R29, [R1+0xe3c] ;  /* 0x000e3c00011d7983 */ /* 0x000ee80000300800 */
        /* <DEDUP_REMOVED lines=17> */
[----:B------:R-:W2:Y:S01]  /*63960*/  LDL.LU.64 R20, [R1+0x7140] ;  /* 0x0071400001147983 */ /* 0x000ea20000300a00 */
[----:B------:R-:W-:-:S02]  /*63970*/  F2FP.F16.E5M2.UNPACK_B R24, R24.H1 ;  /* 0x00000018ff18723e */ /* 0x000fc400030004ff */
[----:B------:R-:W-:-:S07]  /*63980*/  F2FP.F16.E5M2.UNPACK_B R25, R25.H1 ;  /* 0x00000019ff19723e */ /* 0x000fce00030004ff */
[----:B--2---:R-:W-:Y:S01]  /*63990*/  HMMA.16816.F32 R8, R8, R24, R20 ;  /* 0x000000180808723c */ /* 0x004fe20000001814 */
[----:B------:R-:W2:Y:S04]  /*639a0*/  LDL.LU.64 R22, [R1+0x7138] ;  /* 0x0071380001167983 */ /* 0x000ea80000300a00 */
[----:B------:R-:W3:-:S15]  /*639b0*/  LDL.LU.64 R20, [R1+0x7130] ;  /* 0x0071300001147983 */ /* 0x000ede0000300a00 */
[----:B------:R-:W-:-:S03]  /*639c0*/  NOP ;  /* 0x0000000000007918 */ /* 0x000fc60000000000 */
[----:B------:R0:W-:Y:S04]  /*639d0*/  STL.64 [R1+0x9b0], R8 ;  /* 0x0009b00801007387 */ /* 0x0001e80000100a00 */
[----:B------:R1:W-:Y:S04]  /*639e0*/  STL.64 [R1+0x9b8], R10 ;  /* 0x0009b80a01007387 */ /* 0x0003e80000100a00 */
[----:B0-----:R-:W3:Y:S04]  /*639f0*/  LDL.LU R8, [R1+0xe1c] ;  /* 0x000e1c0001087983 */ /* 0x001ee80000300800 */
[----:B------:R-:W4:Y:S04]  /*63a00*/  LDL.LU R9, [R1+0xe24] ;  /* 0x000e240001097983 */ /* 0x000f280000300800 */
[----:B-1----:R-:W2:Y:S04]  /*63a10*/  LDL.LU R10, [R1+0xe2c] ;  /* 0x000e2c00010a7983 */ /* 0x002ea80000300800 */
[----:B------:R-:W2:Y:S01]  /*63a20*/  LDL.LU R11, [R1+0xe34] ;  /* 0x000e3400010b7983 */ /* 0x000ea20000300800 */
[----:B---3--:R-:W-:-:S02]  /*63a30*/  IMAD R8, R8, 0x100, R20 ;  /* 0x0000010008087824 */ /* 0x008fc400078e0214 */
[----:B----4-:R-:W-:Y:S01]  /*63a40*/  IMAD R9, R9, 0x100, R21 ;  /* 0x0000010009097824 */ /* 0x010fe200078e0215 */
[----:B------:R-:W3:Y:S04]  /*63a50*/  LDL.LU R20, [R1+0x712c] ;  /* 0x00712c0001147983 */ /* 0x000ee80000300800 */
[----:B------:R-:W3:Y:S01]  /*63a60*/  LDL.LU R21, [R1+0x7128] ;  /* 0x0071280001157983 */ /* 0x000ee20000300800 */
[----:B--2---:R-:W-:Y:S02]  /*63a70*/  IMAD R10, R10, 0x100, R22 ;  /* 0x000001000a0a7824 */ /* 0x004fe400078e0216 */
[----:B------:R-:W-:Y:S01]  /*63a80*/  IMAD R11, R11, 0x100, R23 ;  /* 0x000001000b0b7824 */ /* 0x000fe200078e0217 */
[----:B------:R-:W2:Y:S04]  /*63a90*/  LDL.LU R22, [R1+0x7124] ;  /* 0x0071240001167983 */ /* 0x000ea80000300800 */
[----:B------:R-:W2:Y:S01]  /*63aa0*/  LDL.LU R23, [R1+0x7120] ;  /* 0x0071200001177983 */ /* 0x000ea20000300800 */
[----:B------:R-:W-:-:S02]  /*63ab0*/  F2FP.F16.E5M2.UNPACK_B R8, R8 ;  /* 0x00000008ff08723e */ /* 0x000fc400020004ff */
[----:B------:R-:W-:Y:S02]  /*63ac0*/  F2FP.F16.E5M2.UNPACK_B R9, R9 ;  /* 0x00000009ff09723e */ /* 0x000fe400020004ff */
[----:B------:R-:W-:Y:S02]  /*63ad0*/  F2FP.F16.E5M2.UNPACK_B R10, R10 ;  /* 0x0000000aff0a723e */ /* 0x000fe400020004ff */
[----:B------:R-:W-:-:S07]  /*63ae0*/  F2FP.F16.E5M2.UNPACK_B R11, R11 ;  /* 0x0000000bff0b723e */ /* 0x000fce00020004ff */
[----:B--2---:R-:W-:-:S15]  /*63af0*/  HMMA.16816.F32 R16, R8, R22, R16 ;  /* 0x000000160810723c */ /* 0x004fde0000001810 */
[----:B------:R-:W-:-:S08]  /*63b00*/  NOP ;  /* 0x0000000000007918 */ /* 0x000fd00000000000 */
[----:B------:R-:W-:Y:S04]  /*63b10*/  STL.64 [R1+0x9a0], R16 ;  /* 0x0009a01001007387 */ /* 0x000fe80000100a00 */
[----:B------:R0:W-:Y:S04]  /*63b20*/  STL.64 [R1+0x9a8], R18 ;  /* 0x0009a81201007387 */ /* 0x0001e80000100a00 */
[----:B0-----:R-:W3:Y:S04]  /*63b30*/  LDL.LU.64 R18, [R1+0x7118] ;  /* 0x0071180001127983 */ /* 0x001ee80000300a00 */
[----:B------:R-:W3:Y:S04]  /*63b40*/  LDL.LU.64 R16, [R1+0x7110] ;  /* 0x0071100001107983 */ /* 0x000ee80000300a00 */
[----:B------:R-:W-:Y:S04]  /*63b50*/  STL [R1+0x70b4], R22 ;  /* 0x0070b41601007387 */ /* 0x000fe80000100800 */
[----:B------:R-:W-:Y:S01]  /*63b60*/  STL [R1+0x70b0], R23 ;  /* 0x0070b01701007387 */ /* 0x000fe20000100800 */
        /* <DEDUP_REMOVED lines=18> */
[----:B------:R-:W-:Y:S04]  /*63c90*/  STL.64 [R1+0x7098], R18 ;  /* 0x0070981201007387 */ /* 0x000fe80000100a00 */
[----:B------:R0:W-:Y:S04]  /*63ca0*/  STL.64 [R1+0x7090], R16 ;  /* 0x0070901001007387 */ /* 0x0001e80000100a00 */
[----:B0-----:R-:W3:Y:S04]  /*63cb0*/  LDL.LU R16, [R1+0x30] ;  /* 0x0000300001107983 */ /* 0x001ee80000300800 */
[----:B------:R-:W3:Y:S04]  /*63cc0*/  LDL.LU R17, [R1+0x34] ;  /* 0x0000340001117983 */ /* 0x000ee80000300800 */
[----:B------:R-:W3:Y:S04]  /*63cd0*/  LDL.LU R18, [R1+0x38] ;  /* 0x0000380001127983 */ /* 0x000ee80000300800 */
[----:B------:R-:W3:Y:S01]  /*63ce0*/  LDL.LU R19, [R1+0x3c] ;  /* 0x00003c0001137983 */ /* 0x000ee20000300800 */
[----:B--2---:R-:W-:-:S15]  /*63cf0*/  HMMA.16816.F32 R12, R8, R6, R12 ;  /* 0x00000006080c723c */ /* 0x004fde000000180c */
[----:B------:R-:W-:-:S08]  /*63d00*/  NOP ;  /* 0x0000000000007918 */ /* 0x000fd00000000000 */
[----:B------:R-:W-:Y:S04]  /*63d10*/  STL.64 [R1+0x920], R12 ;  /* 0x0009200c01007387 */ /* 0x000fe80000100a00 */
[----:B------:R0:W-:Y:S04]  /*63d20*/  STL.64 [R1+0x928], R14 ;  /* 0x0009280e01007387 */ /* 0x0001e80000100a00 */
[----:B0-----:R-:W2:Y:S04]  /*63d30*/  LDL.LU.64 R14, [R1+0x70d8] ;  /* 0x0070d800010e7983 */ /* 0x001ea80000300a00 */
[----:B------:R-:W2:Y:S04]  /*63d40*/  LDL.LU.64 R12, [R1+0x70d0] ;  /* 0x0070d000010c7983 */ /* 0x000ea80000300a00 */
[----:B------:R-:W-:Y:S01]  /*63d50*/  STL [R1+0x7068], R7 ;  /* 0x0070680701007387 */ /* 0x000fe20000100800 */
[----:B--2---:R-:W-:-:S15]  /*63d60*/  HMMA.16816.F32 R12, R8, R4, R12 ;  /* 0x00000004080c723c */ /* 0x004fde000000180c */
[----:B------:R-:W-:-:S08]  /*63d70*/  NOP ;  /* 0x0000000000007918 */ /* 0x000fd00000000000 */
[----:B------:R-:W-:Y:S04]  /*63d80*/  STL.64 [R1+0x9e0], R12 ;  /* 0x0009e00c01007387 */ /* 0x000fe80000100a00 */
[----:B------:R0:W-:Y:S04]  /*63d90*/  STL.64 [R1+0x9e8], R14 ;  /* 0x0009e80e01007387 */ /* 0x0001e80000100a00 */
[----:B0-----:R-:W2:Y:S04]  /*63da0*/  LDL.LU.64 R14, [R1+0x70c8] ;  /* 0x0070c800010e7983 */ /* 0x001ea80000300a00 */
[----:B------:R-:W2:Y:S02]  /*63db0*/  LDL.LU.64 R12, [R1+0x70c0] ;  /* 0x0070c000010c7983 */ /* 0x000ea40000300a00 */
[C---:B--2---:R-:W-:Y:S06]  /*63dc0*/  HMMA.16816.F32 R12, R8.reuse, R2, R12 ;  /* 0x00000002080c723c */ /* 0x044fec000000180c */
[----:B---3--:R-:W-:-:S15]  /*63dd0*/  HMMA.16816.F32 R8, R8, R24, R16 ;  /* 0x000000180808723c */ /* 0x008fde0000001810 */
[----:B------:R-:W-:-:S02]  /*63de0*/  NOP ;  /* 0x0000000000007918 */ /* 0x000fc40000000000 */
[----:B------:R-:W-:Y:S04]  /*63df0*/  STL.64 [R1+0x860], R12 ;  /* 0x0008600c01007387 */ /* 0x000fe80000100a00 */
[----:B------:R0:W-:Y:S04]  /*63e00*/  STL.64 [R1+0x868], R14 ;  /* 0x0008680e01007387 */ /* 0x0001e80000100a00 */
[----:B0-----:R-:W2:Y:S04]  /*63e10*/  LDL.LU R15, [R1+0x70b8] ;  /* 0x0070b800010f7983 */ /* 0x001ea80000300800 */
[----:B------:R-:W-:Y:S04]  /*63e20*/  STL.64 [R1+0x7040], R26 ;  /* 0x0070401a01007387 */ /* 0x000fe80000100a00 */
[----:B------:R-:W-:Y:S04]  /*63e30*/  STL.64 [R1+0x7038], R24 ;  /* 0x0070381801007387 */ /* 0x000fe80000100a00 */
[----:B------:R-:W-:Y:S04]  /*63e40*/  STL.64 [R1+0x850], R8 ;  /* 0x0008500801007387 */ /* 0x000fe80000100a00 */
[----:B------:R-:W-:Y:S04]  /*63e50*/  STL.64 [R1+0x858], R10 ;  /* 0x0008580a01007387 */ /* 0x000fe80000100a00 */
[----:B------:R-:W3:Y:S04]  /*63e60*/  LDL.LU R7, [R1+0xe60] ;  /* 0x000e600001077983 */ /* 0x000ee80000300800 */
[----:B---3--:R-:W-:Y:S04]  /*63e70*/  STL.64 [R1+0x7078], R6 ;  /* 0x0070780601007387 */ /* 0x008fe80000100a00 */
[----:B------:R0:W-:Y:S04]  /*63e80*/  STL.64 [R1+0x7070], R4 ;  /* 0x0070700401007387 */ /* 0x0001e80000100a00 */
[----:B0-----:R-:W3:Y:S04]  /*63e90*/  LDL.LU R4, [R1+0xf0] ;  /* 0x0000f00001047983 */ /* 0x001ee80000300800 */
        /* <DEDUP_REMOVED lines=9> */
[----:B------:R-:W3:Y:S04]  /*63f30*/  LDL.LU R22, [R1+0xe50] ;  /* 0x000e500001167983 */ /* 0x000ee80000300800 */
[----:B------:R-:W3:Y:S04]  /*63f40*/  LDL.LU R10, [R1+0xe4c] ;  /* 0x000e4c00010a7983 */ /* 0x000ee80000300800 */
[----:B------:R-:W3:Y:S04]  /*63f50*/  LDL.LU R23, [R1+0xe58] ;  /* 0x000e580001177983 */ /* 0x000ee80000300800 */
[----:B------:R-:W3:Y:S01]  /*63f60*/  LDL.LU R11, [R1+0xe54] ;  /* 0x000e5400010b7983 */ /* 0x000ee20000300800 */
[----:B--2---:R-:W-:-:S02]  /*63f70*/  IMAD R8, R29, 0x100, R15 ;  /* 0x000001001d087824 */ /* 0x004fc400078e020f */
[----:B------:R-:W-:Y:S01]  /*63f80*/  IMAD R9, R0, 0x100, R28 ;  /* 0x0000010000097824 */ /* 0x000fe200078e021c */
[----:B----4-:R-:W-:Y:S04]  /*63f90*/  STL.64 [R1+0x70a8], R6 ;  /* 0x0070a80601007387 */ /* 0x010fe80000100a00 */
[----:B---3--:R0:W-:Y:S04]  /*63fa0*/  STL.64 [R1+0x70a0], R4 ;  /* 0x0070a00401007387 */ /* 0x0081e80000100a00 */
[----:B0-----:R-:W2:Y:S04]  /*63fb0*/  LDL.LU R4, [R1+0x120] ;  /* 0x0001200001047983 */ /* 0x001ea80000300800 */
[----:B------:R-:W2:Y:S04]  /*63fc0*/  LDL.LU R5, [R1+0x124] ;  /* 0x0001240001057983 */ /* 0x000ea80000300800 */
[----:B------:R-:W2:Y:S04]  /*63fd0*/  LDL.LU R6, [R1+0x128] ;  /* 0x0001280001067983 */ /* 0x000ea80000300800 */
[----:B------:R-:W2:Y:S04]  /*63fe0*/  LDL.LU R7, [R1+0x12c] ;  /* 0x00012c0001077983 */ /* 0x000ea80000300800 */
[----:B------:R-:W3:Y:S04]  /*63ff0*/  LDL.LU R16, [R1+0x110] ;  /* 0x0001100001107983 */ /* 0x000ee80000300800 */
[----:B------:R-:W3:Y:S04]  /*64000*/  LDL.LU R17, [R1+0x114] ;  /* 0x0001140001117983 */ /* 0x000ee80000300800 */
        /* <DEDUP_REMOVED lines=9> */
[----:B------:R-:W2:Y:S04]  /*640a0*/  LDL.LU R24, [R1+0x1f0] ;  /* 0x0001f00001187983 */ /* 0x000ea80000300800 */
        /* <DEDUP_REMOVED lines=8> */
[----:B------:R-:W3:Y:S01]  /*64130*/  LDL.LU R27, [R1+0x20c] ;  /* 0x00020c00011b7983 */ /* 0x000ee20000300800 */
[----:B------:R-:W-:-:S02]  /*64140*/  IMAD R10, R10, 0x100, R22 ;  /* 0x000001000a0a7824 */ /* 0x000fc400078e0216 */
[----:B------:R-:W-:Y:S01]  /*64150*/  IMAD R11, R11, 0x100, R23 ;  /* 0x000001000b0b7824 */ /* 0x000fe200078e0217 */
[----:B---3--:R-:W-:Y:S04]  /*64160*/  STL.64 [R1+0x7060], R26 ;  /* 0x0070601a01007387 */ /* 0x008fe80000100a00 */
[----:B--2---:R0:W-:Y:S04]  /*64170*/  STL.64 [R1+0x7058], R24 ;  /* 0x0070581801007387 */ /* 0x0041e80000100a00 */
[----:B0-----:R-:W2:Y:S04]  /*64180*/  LDL.LU R24, [R1+0xe0] ;  /* 0x0000e00001187983 */ /* 0x001ea80000300800 */
[----:B------:R-:W2:Y:S04]  /*64190*/  LDL.LU R25, [R1+0xe4] ;  /* 0x0000e40001197983 */ /* 0x000ea80000300800 */
[----:B------:R-:W2:Y:S04]  /*641a0*/  LDL.LU R26, [R1+0xe8] ;  /* 0x0000e800011a7983 */ /* 0x000ea80000300800 */
[----:B------:R-:W2:Y:S04]  /*641b0*/  LDL.LU R27, [R1+0xec] ;  /* 0x0000ec00011b7983 */ /* 0x000ea80000300800 */
[----:B------:R-:W3:Y:S04]  /*641c0*/  LDL.LU R22, [R1+0x70b4] ;  /* 0x0070b40001167983 */ /* 0x000ee80000300800 */
[----:B------:R-:W3:Y:S01]  /*641d0*/  LDL.LU R23, [R1+0x70b0] ;  /* 0x0070b00001177983 */ /* 0x000ee20000300800 */
[----:B------:R-:W-:-:S02]  /*641e0*/  F2FP.F16.E5M2.UNPACK_B R8, R8 ;  /* 0x00000008ff08723e */ /* 0x000fc400020004ff */
[----:B------:R-:W-:Y:S02]  /*641f0*/  F2FP.F16.E5M2.UNPACK_B R9, R9 ;  /* 0x00000009ff09723e */ /* 0x000fe400020004ff */
[----:B------:R-:W-:Y:S02]  /*64200*/  F2FP.F16.E5M2.UNPACK_B R10, R10 ;  /* 0x0000000aff0a723e */ /* 0x000fe400020004ff */
[----:B------:R-:W-:-:S07]  /*64210*/  F2FP.F16.E5M2.UNPACK_B R11, R11 ;  /* 0x0000000bff0b723e */ /* 0x000fce00020004ff */
[C---:B------:R-:W-:Y:S06]  /*64220*/  HMMA.16816.F32 R16, R8.reuse, R20, R16 ;  /* 0x000000140810723c */ /* 0x040fec0000001810 */
[----:B---3--:R-:W-:-:S15]  /*64230*/  HMMA.16816.F32 R4, R8, R22, R4 ;  /* 0x000000160804723c */ /* 0x008fde0000001804 */
[----:B------:R-:W-:-:S08]  /*64240*/  NOP ;  /* 0x0000000000007918 */ /* 0x000fd00000000000 */
[----:B------:R-:W-:Y:S04]  /*64250*/  STL.64 [R1+0x840], R4 ;  /* 0x0008400401007387 */ /* 0x000fe80000100a00 */
[----:B------:R0:W-:Y:S04]  /*64260*/  STL.64 [R1+0x848], R6 ;  /* 0x0008480601007387 */ /* 0x0001e80000100a00 */
[----:B0-----:R-:W3:Y:S04]  /*64270*/  LDL.LU.64 R6, [R1+0x70a8] ;  /* 0x0070a80001067983 */ /* 0x001ee80000300a00 */
[----:B------:R-:W3:Y:S04]  /*64280*/  LDL.LU.64 R4, [R1+0x70a0] ;  /* 0x0070a00001047983 */ /* 0x000ee80000300a00 */
        /* <DEDUP_REMOVED lines=15> */
[----:B------:R-:W4:Y:S04]  /*64380*/  LDL.LU.64 R4, [R1+0x7070] ;  /* 0x0070700001047983 */ /* 0x000f280000300a00 */
[----:B------:R-:W-:Y:S04]  /*64390*/  STL.64 [R1+0x7020], R18 ;  /* 0x0070201201007387 */ /* 0x000fe80000100a00 */
[----:B------:R0:W-:Y:S04]  /*643a0*/  STL.64 [R1+0x7018], R16 ;  /* 0x0070181001007387 */ /* 0x0001e80000100a00 */
[----:B0-----:R-:W4:Y:S04]  /*643b0*/  LDL.LU R16, [R1+0xd0] ;  /* 0x0000d00001107983 */ /* 0x001f280000300800 */
[----:B------:R-:W4:Y:S04]  /*643c0*/  LDL.LU R17, [R1+0xd4] ;  /* 0x0000d40001117983 */ /* 0x000f280000300800 */
[----:B------:R-:W4:Y:S04]  /*643d0*/  LDL.LU R18, [R1+0xd8] ;  /* 0x0000d80001127983 */ /* 0x000f280000300800 */
[----:B------:R-:W4:Y:S01]  /*643e0*/  LDL.LU R19, [R1+0xdc] ;  /* 0x0000dc0001137983 */ /* 0x000f220000300800 */
[----:B---3--:R-:W-:-:S03]  /*643f0*/  IMAD R12, R12, 0x100, R7 ;  /* 0x000001000c0c7824 */ /* 0x008fc600078e0207 */
[----:B------:R-:W2:Y:S02]  /*64400*/  LDL.LU R7, [R1+0x7068] ;  /* 0x0070680001077983 */ /* 0x000ea40000300800 */
[----:B--2---:R-:W-:-:S15]  /*64410*/  HMMA.16816.F32 R24, R8, R6, R24 ;  /* 0x000000060818723c */ /* 0x004fde0000001818 */
[----:B------:R-:W-:-:S08]  /*64420*/  NOP ;  /* 0x0000000000007918 */ /* 0x000fd00000000000 */
[----:B------:R-:W-:Y:S04]  /*64430*/  STL.64 [R1+0x600], R24 ;  /* 0x0006001801007387 */ /* 0x000fe80000100a00 */
[----:B------:R0:W-:Y:S04]  /*64440*/  STL.64 [R1+0x608], R26 ;  /* 0x0006081a01007387 */ /* 0x0001e80000100a00 */
[----:B0-----:R-:W4:Y:S04]  /*64450*/  LDL.LU.64 R26, [R1+0x7060] ;  /* 0x00706000011a7983 */ /* 0x001f280000300a00 */
[----:B------:R-:W4:Y:S04]  /*64460*/  LDL.LU.64 R24, [R1+0x7058] ;  /* 0x0070580001187983 */ /* 0x000f280000300a00 */
[----:B------:R-:W-:Y:S01]  /*64470*/  STL [R1+0x6ff0], R7 ;  /* 0x006ff00701007387 */ /* 0x000fe20000100800 */
[----:B----4-:R-:W-:-:S15]  /*64480*/  HMMA.16816.F32 R24, R8, R4, R24 ;  /* 0x000000040818723c */ /* 0x010fde0000001818 */
[----:B------:R-:W-:-:S08]  /*64490*/  NOP ;  /* 0x0000000000007918 */ /* 0x000fd00000000000 */
[----:B------:R-:W-:Y:S04]  /*644a0*/  STL.64 [R1+0x5f0], R24 ;  /* 0x0005f01801007387 */ /* 0x000fe80000100a00 */
[----:B------:R0:W-:Y:S04]  /*644b0*/  STL.64 [R1+0x5f8], R26 ;  /* 0x0005f81a01007387 */ /* 0x0001e80000100a00 */
[----:B0-----:R-:W2:Y:S04]  /*644c0*/  LDL.LU.64 R26, [R1+0x7050] ;  /* 0x00705000011a7983 */ /* 0x001ea80000300a00 */
[----:B------:R-:W2:Y:S01]  /*644d0*/  LDL.LU.64 R24, [R1+0x7048] ;  /* 0x0070480001187983 */ /* 0x000ea20000300a00 */
[----:B------:R-:W-:-:S02]  /*644e0*/  IMAD R13, R14, 0x100, R13 ;  /* 0x000001000e0d7824 */ /* 0x000fc400078e020d */
[----:B------:R-:W-:Y:S02]  /*644f0*/  IMAD R14, R29, 0x100, R15 ;  /* 0x000001001d0e7824 */ /* 0x000fe400078e020f */
[----:B------:R-:W-:Y:S01]  /*64500*/  IMAD R15, R0, 0x100, R28 ;  /* 0x00000100000f7824 */ /* 0x000fe200078e021c */
[----:B------:R-:W3:Y:S04]  /*64510*/  LDL.LU R29, [R1+0xe8c] ;  /* 0x000e8c00011d7983 */ /* 0x000ee80000300800 */
[----:B------:R-:W4:Y:S04]  /*64520*/  LDL.LU R28, [R1+0xe98] ;  /* 0x000e9800011c7983 */ /* 0x000f280000300800 */
[----:B------:R-:W4:Y:S01]  /*64530*/  LDL.LU R0, [R1+0xe94] ;  /* 0x000e940001007983 */ /* 0x000f220000300800 */
[----:B--2---:R-:W-:-:S15]  /*64540*/  HMMA.16816.F32 R24, R8, R2, R24 ;  /* 0x000000020818723c */ /* 0x004fde0000001818 */
[----:B------:R-:W-:-:S08]  /*64550*/  NOP ;  /* 0x0000000000007918 */ /* 0x000fd00000000000 */
[----:B------:R-:W-:Y:S04]  /*64560*/  STL.64 [R1+0x5d0], R24 ;  /* 0x0005d01801007387 */ /* 0x000fe80000100a00 */
[----:B------:R0:W-:Y:S04]  /*64570*/  STL.64 [R1+0x5d8], R26 ;  /* 0x0005d81a01007387 */ /* 0x0001e80000100a00 */
[----:B0-----:R-:W2:Y:S04]  /*64580*/  LDL.LU.64 R26, [R1+0x7040] ;  /* 0x00704000011a7983 */ /* 0x001ea80000300a00 */
[----:B------:R-:W3:Y:S02]  /*64590*/  LDL.LU.64 R24, [R1+0x7038] ;  /* 0x0070380001187983 */ /* 0x000ee40000300a00 */
[----:B---3--:R-:W-:Y:S02]  /*645a0*/  HMMA.16816.F32 R8, R8, R24, R16 ;  /* 0x000000180808723c */ /* 0x008fe40000001810 */
[----:B------:R-:W3:-:S15]  /*645b0*/  LDL.LU R16, [R1+0xb0] ;  /* 0x0000b00001107983 */ /* 0x000ede0000300800 */
[----:B------:R-:W-:-:S06]  /*645c0*/  NOP ;  /* 0x0000000000007918 */ /* 0x000fcc0000000000 */
[----:B------:R-:W-:Y:S04]  /*645d0*/  STL.64 [R1+0x5a0], R8 ;  /* 0x0005a00801007387 */ /* 0x000fe80000100a00 */
[----:B------:R-:W-:Y:S04]  /*645e0*/  STL.64 [R1+0x5a8], R10 ;  /* 0x0005a80a01007387 */ /* 0x000fe80000100a00 */
[----:B------:R-:W3:Y:S04]  /*645f0*/  LDL.LU R17, [R1+0xb4] ;  /* 0x0000b40001117983 */ /* 0x000ee80000300800 */
[----:B------:R-:W4:Y:S04]  /*64600*/  LDL.LU R18, [R1+0xb8] ;  /* 0x0000b80001127983 */ /* 0x000f280000300800 */
[----:B------:R-:W4:Y:S04]  /*64610*/  LDL.LU R19, [R1+0xbc] ;  /* 0x0000bc0001137983 */ /* 0x000f280000300800 */
[----:B----4-:R-:W-:Y:S04]  /*64620*/  STL.64 [R1+0x7030], R18 ;  /* 0x0070301201007387 */ /* 0x010fe80000100a00 */
[----:B---3--:R0:W-:Y:S04]  /*64630*/  STL.64 [R1+0x7028], R16 ;  /* 0x0070281001007387 */ /* 0x0081e80000100a00 */
[----:B0-----:R-:W3:Y:S04]  /*64640*/  LDL.LU R16, [R1+0xc0] ;  /* 0x0000c00001107983 */ /* 0x001ee80000300800 */
[----:B------:R-:W3:Y:S04]  /*64650*/  LDL.LU R17, [R1+0xc4] ;  /* 0x0000c40001117983 */ /* 0x000ee80000300800 */
[----:B------:R-:W3:Y:S04]  /*64660*/  LDL.LU R18, [R1+0xc8] ;  /* 0x0000c80001127983 */ /* 0x000ee80000300800 */
[----:B------:R-:W3:Y:S04]  /*64670*/  LDL.LU R19, [R1+0xcc] ;  /* 0x0000cc0001137983 */ /* 0x000ee80000300800 */
[----:B------:R-:W4:Y:S04]  /*64680*/  LDL.LU R7, [R1+0xe80] ;  /* 0x000e800001077983 */ /* 0x000f280000300800 */
[----:B----4-:R-:W-:Y:S04]  /*64690*/  STL.64 [R1+0x7000], R6 ;  /* 0x0070000601007387 */ /* 0x010fe80000100a00 */
[----:B------:R0:W-:Y:S04]  /*646a0*/  STL.64 [R1+0x6ff8], R4 ;  /* 0x006ff80401007387 */ /* 0x0001e80000100a00 */
[----:B0-----:R-:W4:Y:S04]  /*646b0*/  LDL.LU R4, [R1+0x90] ;  /* 0x0000900001047983 */ /* 0x001f280000300800 */
[----:B------:R-:W4:Y:S04]  /*646c0*/  LDL.LU R5, [R1+0x94] ;  /* 0x0000940001057983 */ /* 0x000f280000300800 */
[----:B------:R-:W2:Y:S04]  /*646d0*/  LDL.LU R6, [R1+0x98] ;  /* 0x0000980001067983 */ /* 0x000ea80000300800 */
[----:B------:R-:W2:Y:S04]  /*646e0*/  LDL.LU R7, [R1+0x9c] ;  /* 0x00009c0001077983 */ /* 0x000ea80000300800 */
[----:B--2---:R-:W-:Y:S04]  /*646f0*/  STL.64 [R1+0x7010], R6 ;  /* 0x0070100601007387 */ /* 0x004fe80000100a00 */
[----:B----4-:R0:W-:Y:S04]  /*64700*/  STL.64 [R1+0x7008], R4 ;  /* 0x0070080401007387 */ /* 0x0101e80000100a00 */
[----:B0-----:R-:W2:Y:S04]  /*64710*/  LDL.LU R4, [R1+0xa0] ;  /* 0x0000a00001047983 */ /* 0x001ea80000300800 */
[----:B------:R-:W2:Y:S04]  /*64720*/  LDL.LU R5, [R1+0xa4] ;  /* 0x0000a40001057983 */ /* 0x000ea80000300800 */
[----:B------:R-:W2:Y:S04]  /*64730*/  LDL.LU R6, [R1+0xa8] ;  /* 0x0000a80001067983 */ /* 0x000ea80000300800 */
[----:B------:R-:W2:Y:S04]  /*64740*/  LDL.LU R7, [R1+0xac] ;  /* 0x0000ac0001077983 */ /* 0x000ea80000300800 */
[----:B------:R-:W4:Y:S04]  /*64750*/  LDL.LU R8, [R1+0xe7c] ;  /* 0x000e7c0001087983 */ /* 0x000f280000300800 */
[----:B------:R-:W4:Y:S04]  /*64760*/  LDL.LU R9, [R1+0xe88] ;  /* 0x000e880001097983 */ /* 0x000f280000300800 */
[----:B------:R-:W4:Y:S04]  /*64770*/  LDL.LU R10, [R1+0xe84] ;  /* 0x000e8400010a7983 */ /* 0x000f280000300800 */
[----:B------:R-:W4:Y:S04]  /*64780*/  LDL.LU R11, [R1+0xe90] ;  /* 0x000e9000010b7983 */ /* 0x000f280000300800 */
[----:B------:R-:W-:Y:S04]  /*64790*/  STL.64 [R1+0x6fc8], R26 ;  /* 0x006fc81a01007387 */ /* 0x000fe80000100a00 */
[----:B------:R0:W-:Y:S04]  /*647a0*/  STL.64 [R1+0x6fc0], R24 ;  /* 0x006fc01801007387 */ /* 0x0001e80000100a00 */
[----:B0-----:R-:W2:Y:S04]  /*647b0*/  LDL.LU R24, [R1+0x1d0] ;  /* 0x0001d00001187983 */ /* 0x001ea80000300800 */
[----:B------:R-:W2:Y:S04]  /*647c0*/  LDL.LU R25, [R1+0x1d4] ;  /* 0x0001d40001197983 */ /* 0x000ea80000300800 */
[----:B------:R-:W4:Y:S04]  /*647d0*/  LDL.LU R26, [R1+0x1d8] ;  /* 0x0001d800011a7983 */ /* 0x000f280000300800 */
[----:B------:R-:W4:Y:S01]  /*647e0*/  LDL.LU R27, [R1+0x1dc] ;  /* 0x0001dc00011b7983 */ /* 0x000f220000300800 */
[----:B------:R-:W-:-:S02]  /*647f0*/  F2FP.F16.E5M2.UNPACK_B R12, R12 ;  /* 0x0000000cff0c723e */ /* 0x000fc400020004ff */
[----:B------:R-:W-:Y:S02]  /*64800*/  F2FP.F16.E5M2.UNPACK_B R13, R13 ;  /* 0x0000000dff0d723e */ /* 0x000fe400020004ff */
[----:B------:R-:W-:Y:S02]  /*64810*/  F2FP.F16.E5M2.UNPACK_B R14, R14 ;  /* 0x0000000eff0e723e */ /* 0x000fe400020004ff */
[----:B------:R-:W-:-:S07]  /*64820*/  F2FP.F16.E5M2.UNPACK_B R15, R15 ;  /* 0x0000000fff0f723e */ /* 0x000fce00020004ff */
[C---:B---3--:R-:W-:Y:S01]  /*64830*/  HMMA.16816.F32 R16, R12.reuse, R22, R16 ;  /* 0x000000160c10723c */ /* 0x048fe20000001810 */
[----:B----4-:R-:W-:Y:S04]  /*64840*/  STL.64 [R1+0x6fd8], R26 ;  /* 0x006fd81a01007387 */ /* 0x010fe80000100a00 */
        /* <DEDUP_REMOVED lines=9> */
[----:B------:R-:W2:Y:S04]  /*648e0*/  LDL.LU R26, [R1+0x88] ;  /* 0x00008800011a7983 */ /* 0x000ea80000300800 */
[----:B------:R-:W2:Y:S04]  /*648f0*/  LDL.LU R27, [R1+0x8c] ;  /* 0x00008c00011b7983 */ /* 0x000ea80000300800 */
        /* <DEDUP_REMOVED lines=551> */
[----:B------:R-:W-:Y:S04]  /*66b70*/  STL.64 [R1], R16 ;  /* 0x0000001001007387 */ /* 0x000fe80000100a00 */
        /* <DEDUP_REMOVED lines=583> */
[----:B------:R-:W-:Y:S02]  /*68ff0*/  IMAD R11, R0, 0x100, R28 ;  /* 0x00000100000b7824 */ /* 0x000fe400078e021c */
[----:B------:R-:W3:Y:S04]  /*69000*/  LDL.LU R28, [R1+0x1004] ;  /* 0x00100400011c7983 */ /* 0x000ee80000300800 */
[----:B------:R-:W4:Y:S01]  /*69010*/  LDL.LU R29, [R1+0x100c] ;  /* 0x00100c00011d7983 */ /* 0x000f220000300800 */
[----:B--2---:R-:W-:-:S15]  /*69020*/  HMMA.16816.F32 R24, R12, R2, R24 ;  /* 0x000000020c18723c */ /* 0x004fde0000001818 */
[----:B------:R-:W-:-:S08]  /*69030*/  NOP ;  /* 0x0000000000007918 */ /* 0x000fd00000000000 */
[----:B------:R-:W-:Y:S04]  /*69040*/  STL.64 [R1+0x6b0], R24 ;  /* 0x0006b01801007387 */ /* 0x000fe80000100a00 */
[----:B------:R0:W-:Y:S04]  /*69050*/  STL.64 [R1+0x6b8], R26 ;  /* 0x0006b81a01007387 */ /* 0x0001e80000100a00 */
[----:B0-----:R-:W2:Y:S04]  /*69060*/  LDL.LU.64 R26, [R1+0x6b18] ;  /* 0x006b1800011a7983 */ /* 0x001ea80000300a00 */
[----:B------:R-:W3:Y:S04]  /*69070*/  LDL.LU.64 R24, [R1+0x6b10] ;  /* 0x006b100001187983 */ /* 0x000ee80000300a00 */
[----:B------:R-:W4:Y:S01]  /*69080*/  LDL.LU R7, [R1+0xff4] ;  /* 0x000ff40001077983 */ /* 0x000f220000300800 */
[----:B---3--:R-:W-:Y:S03]  /*69090*/  HMMA.16816.F32 R12, R12, R24, R16 ;  /* 0x000000180c0c723c */ /* 0x008fe60000001810 */
[----:B----4-:R-:W-:-:S15]  /*690a0*/  STL.64 [R1+0x6ad8], R6 ;  /* 0x006ad80601007387 */ /* 0x010fde0000100a00 */
[----:B------:R-:W-:-:S05]  /*690b0*/  NOP ;  /* 0x0000000000007918 */ /* 0x000fca0000000000 */
[----:B------:R-:W-:Y:S04]  /*690c0*/  STL.64 [R1+0x6a0], R12 ;  /* 0x0006a00c01007387 */ /* 0x000fe80000100a00 */
[----:B------:R-:W-:Y:S04]  /*690d0*/  STL.64 [R1+0x6a8], R14 ;  /* 0x0006a80e01007387 */ /* 0x000fe80000100a00 */
[----:B------:R0:W-:Y:S04]  /*690e0*/  STL.64 [R1+0x6ad0], R4 ;  /* 0x006ad00401007387 */ /* 0x0001e80000100a00 */
[----:B0-----:R-:W3:Y:S04]  /*690f0*/  LDL.LU R4, [R1+0x810] ;  /* 0x0008100001047983 */ /* 0x001ee80000300800 */
[----:B------:R-:W3:Y:S04]  /*69100*/  LDL.LU R5, [R1+0x814] ;  /* 0x0008140001057983 */ /* 0x000ee80000300800 */
        /* <DEDUP_REMOVED lines=12> */
[----:B----4-:R-:W-:Y:S04]  /*691d0*/  STL.64 [R1+0x6ae8], R6 ;  /* 0x006ae80601007387 */ /* 0x010fe80000100a00 */
[----:B------:R0:W-:Y:S04]  /*691e0*/  STL.64 [R1+0x6ae0], R4 ;  /* 0x006ae00401007387 */ /* 0x0001e80000100a00 */
[----:B0-----:R-:W3:Y:S04]  /*691f0*/  LDL.LU R4, [R1+0x7f0] ;  /* 0x0007f00001047983 */ /* 0x001ee80000300800 */
        /* <DEDUP_REMOVED lines=12> */
[----:B------:R-:W3:Y:S04]  /*692c0*/  LDL.LU R26, [R1+0x908] ;  /* 0x00090800011a7983 */ /* 0x000ee80000300800 */
[----:B------:R-:W3:Y:S01]  /*692d0*/  LDL.LU R27, [R1+0x90c] ;  /* 0x00090c00011b7983 */ /* 0x000ee20000300800 */
[----:B------:R-:W-:-:S02]  /*692e0*/  F2FP.F16.E5M2.UNPACK_B R8, R8 ;  /* 0x00000008ff08723e */ /* 0x000fc400020004ff */
[----:B------:R-:W-:Y:S02]  /*692f0*/  F2FP.F16.E5M2.UNPACK_B R9, R9 ;  /* 0x00000009ff09723e */ /* 0x000fe400020004ff */
[----:B------:R-:W-:Y:S02]  /*69300*/  F2FP.F16.E5M2.UNPACK_B R10, R10 ;  /* 0x0000000aff0a723e */ /* 0x000fe400020004ff */
[----:B------:R-:W-:Y:S01]  /*69310*/  F2FP.F16.E5M2.UNPACK_B R11, R11 ;  /* 0x0000000bff0b723e */ /* 0x000fe200020004ff */
[----:B---3--:R-:W-:Y:S04]  /*69320*/  STL.64 [R1+0x6aa8], R26 ;  /* 0x006aa81a01007387 */ /* 0x008fe80000100a00 */
[----:B--2---:R0:W-:Y:S04]  /*69330*/  STL.64 [R1+0x6aa0], R24 ;  /* 0x006aa01801007387 */ /* 0x0041e80000100a00 */
[----:B0-----:R-:W2:Y:S04]  /*69340*/  LDL.LU R24, [R1+0x870] ;  /* 0x0008700001187983 */ /* 0x001ea80000300800 */
[----:B------:R-:W2:Y:S04]  /*69350*/  LDL.LU R25, [R1+0x874] ;  /* 0x0008740001197983 */ /* 0x000ea80000300800 */
[----:B------:R-:W3:Y:S04]  /*69360*/  LDL.LU R26, [R1+0x878] ;  /* 0x00087800011a7983 */ /* 0x000ee80000300800 */
[----:B------:R-:W3:Y:S01]  /*69370*/  LDL.LU R27, [R1+0x87c] ;  /* 0x00087c00011b7983 */ /* 0x000ee20000300800 */
[C---:B------:R-:W-:Y:S03]  /*69380*/  HMMA.16816.F32 R16, R8.reuse, R22, R16 ;  /* 0x000000160810723c */ /* 0x040fe60000001810 */
        /* <DEDUP_REMOVED lines=18> */
[----:B0-----:R-:W2:Y:S04]  /*694b0*/  LDL.LU R20, [R1+0x8f0] ;  /* 0x0008f00001147983 */ /* 0x001ea80000300800 */
[----:B------:R-:W2:Y:S04]  /*694c0*/  LDL.LU R21, [R1+0x8f4] ;  /* 0x0008f40001157983 */ /* 0x000ea80000300800 */
[----:B------:R-:W2:Y:S04]  /*694d0*/  LDL.LU R22, [R1+0x8f8] ;  /* 0x0008f80001167983 */ /* 0x000ea80000300800 */
[----:B------:R-:W2:Y:S01]  /*694e0*/  LDL.LU R23, [R1+0x8fc] ;  /* 0x0008fc0001177983 */ /* 0x000ea20000300800 */
        /* <DEDUP_REMOVED lines=11> */
[----:B------:R-:W4:Y:S01]  /*695a0*/  LDL.LU.64 R4, [R1+0x6ad0] ;  /* 0x006ad00001047983 */ /* 0x000f220000300a00 */
[----:B---3--:R-:W-:-:S03]  /*695b0*/  IMAD R12, R12, 0x100, R7 ;  /* 0x000001000c0c7824 */ /* 0x008fc600078e0207 */
[----:B------:R-:W2:Y:S01]  /*695c0*/  LDL.LU R7, [R1+0x6acc] ;  /* 0x006acc0001077983 */ /* 0x000ea20000300800 */
[----:B------:R-:W-:-:S03]  /*695d0*/  IMAD R13, R13, 0x100, R0 ;  /* 0x000001000d0d7824 */ /* 0x000fc600078e0200 */
[----:B------:R-:W3:Y:S01]  /*695e0*/  LDL.LU R0, [R1+0x6ac8] ;  /* 0x006ac80001007983 */ /* 0x000ee20000300800 */
[----:B--2---:R-:W-:-:S15]  /*695f0*/  HMMA.16816.F32 R24, R8, R6, R24 ;  /* 0x000000060818723c */ /* 0x004fde0000001818 */
[----:B------:R-:W-:-:S08]  /*69600*/  NOP ;  /* 0x0000000000007918 */ /* 0x000fd00000000000 */
[----:B------:R-:W-:Y:S04]  /*69610*/  STL.64 [R1+0x750], R24 ;  /* 0x0007501801007387 */ /* 0x000fe80000100a00 */
[----:B------:R0:W-:Y:S04]  /*69620*/  STL.64 [R1+0x758], R26 ;  /* 0x0007581a01007387 */ /* 0x0001e80000100a00 */
[----:B0-----:R-:W4:Y:S04]  /*69630*/  LDL.LU.64 R26, [R1+0x6ac0] ;  /* 0x006ac000011a7983 */ /* 0x001f280000300a00 */
[----:B------:R-:W4:Y:S01]  /*69640*/  LDL.LU.64 R24, [R1+0x6ab8] ;  /* 0x006ab80001187983 */ /* 0x000f220000300a00 */
[----:B------:R-:W-:-:S02]  /*69650*/  IMAD R14, R14, 0x100, R28 ;  /* 0x000001000e0e7824 */ /* 0x000fc400078e021c */
[----:B------:R-:W-:Y:S01]  /*69660*/  IMAD R15, R15, 0x100, R29 ;  /* 0x000001000f0f7824 */ /* 0x000fe200078e021d */
[----:B------:R-:W2:Y:S04]  /*69670*/  LDL.LU R28, [R1+0x6ab4] ;  /* 0x006ab400011c7983 */ /* 0x000ea80000300800 */
[----:B------:R-:W3:Y:S01]  /*69680*/  LDL.LU R29, [R1+0x6ab0] ;  /* 0x006ab000011d7983 */ /* 0x000ee20000300800 */
[----:B----4-:R-:W-:-:S15]  /*69690*/  HMMA.16816.F32 R24, R8, R4, R24 ;  /* 0x000000040818723c */ /* 0x010fde0000001818 */
[----:B------:R-:W-:-:S08]  /*696a0*/  NOP ;  /* 0x0000000000007918 */ /* 0x000fd00000000000 */
[----:B------:R-:W-:Y:S04]  /*696b0*/  STL.64 [R1+0x770], R24 ;  /* 0x0007701801007387 */ /* 0x000fe80000100a00 */
[----:B------:R0:W-:Y:S04]  /*696c0*/  STL.64 [R1+0x778], R26 ;  /* 0x0007781a01007387 */ /* 0x0001e80000100a00 */
[----:B0-----:R-:W4:Y:S04]  /*696d0*/  LDL.LU.64 R26, [R1+0x6aa8] ;  /* 0x006aa800011a7983 */ /* 0x001f280000300a00 */
[----:B------:R-:W4:Y:S04]  /*696e0*/  LDL.LU.64 R24, [R1+0x6aa0] ;  /* 0x006aa00001187983 */ /* 0x000f280000300a00 */
[----:B------:R-:W-:Y:S04]  /*696f0*/  STL.64 [R1+0x6a68], R6 ;  /* 0x006a680601007387 */ /* 0x000fe80000100a00 */
[----:B------:R0:W-:Y:S04]  /*69700*/  STL.64 [R1+0x6a60], R4 ;  /* 0x006a600401007387 */ /* 0x0001e80000100a00 */
[----:B0-----:R-:W2:Y:S04]  /*69710*/  LDL.LU R4, [R1+0x8d0] ;  /* 0x0008d00001047983 */ /* 0x001ea80000300800 */
[----:B------:R-:W2:Y:S04]  /*69720*/  LDL.LU R5, [R1+0x8d4] ;  /* 0x0008d40001057983 */ /* 0x000ea80000300800 */
[----:B------:R-:W2:Y:S04]  /*69730*/  LDL.LU R6, [R1+0x8d8] ;  /* 0x0008d80001067983 */ /* 0x000ea80000300800 */
[----:B------:R-:W2:Y:S01]  /*69740*/  LDL.LU R7, [R1+0x8dc] ;  /* 0x0008dc0001077983 */ /* 0x000ea20000300800 */
[----:B----4-:R-:W-:-:S15]  /*69750*/  HMMA.16816.F32 R24, R8, R2, R24 ;  /* 0x000000020818723c */ /* 0x010fde0000001818 */
[----:B------:R-:W-:-:S08]  /*69760*/  NOP ;  /* 0x0000000000007918 */ /* 0x000fd00000000000 */
[----:B------:R-:W-:Y:S04]  /*69770*/  STL.64 [R1+0x7f0], R24 ;  /* 0x0007f01801007387 */ /* 0x000fe80000100a00 */
[----:B------:R0:W-:Y:S04]  /*69780*/  STL.64 [R1+0x7f8], R26 ;  /* 0x0007f81a01007387 */ /* 0x0001e80000100a00 */
[----:B0-----:R-:W4:Y:S04]  /*69790*/  LDL.LU.64 R26, [R1+0x6a98] ;  /* 0x006a9800011a7983 */ /* 0x001f280000300a00 */
[----:B------:R-:W3:Y:S04]  /*697a0*/  LDL.LU.64 R24, [R1+0x6a90] ;  /* 0x006a900001187983 */ /* 0x000ee80000300a00 */
[----:B------:R-:W-:Y:S01]  /*697b0*/  STL [R1+0x6a38], R3 ;  /* 0x006a380301007387 */ /* 0x000fe20000100800 */
[----:B---3--:R-:W-:Y:S03]  /*697c0*/  HMMA.16816.F32 R8, R8, R24, R20 ;  /* 0x000000180808723c */ /* 0x008fe60000001814 */
[----:B------:R-:W3:Y:S04]  /*697d0*/  LDL.LU.64 R22, [R1+0x6a88] ;  /* 0x006a880001167983 */ /* 0x000ee80000300a00 */
[----:B------:R-:W4:-:S15]  /*697e0*/  LDL.LU.64 R20, [R1+0x6a80] ;  /* 0x006a800001147983 */ /* 0x000f1e0000300a00 */
[----:B------:R-:W-:-:S01]  /*697f0*/  NOP ;  /* 0x0000000000007918 */ /* 0x000fc20000000000 */
[----:B------:R0:W-:Y:S04]  /*69800*/  STL.64 [R1+0x7e0], R8 ;  /* 0x0007e00801007387 */ /* 0x0001e80000100a00 */
[----:B------:R2:W-:Y:S04]  /*69810*/  STL.64 [R1+0x7e8], R10 ;  /* 0x0007e80a01007387 */ /* 0x0005e80000100a00 */
[----:B0-----:R-:W3:Y:S01]  /*69820*/  LDL.LU R8, [R1+0x8e0] ;  /* 0x0008e00001087983 */ /* 0x001ee20000300800 */
[----:B------:R-:W-:Y:S02]  /*69830*/  F2FP.F16.E5M2.UNPACK_B R12, R12 ;  /* 0x0000000cff0c723e */ /* 0x000fe400020004ff */
[----:B------:R-:W-:-:S02]  /*69840*/  F2FP.F16.E5M2.UNPACK_B R13, R13 ;  /* 0x0000000dff0d723e */ /* 0x000fc400020004ff */
[----:B------:R-:W-:Y:S02]  /*69850*/  F2FP.F16.E5M2.UNPACK_B R14, R14 ;  /* 0x0000000eff0e723e */ /* 0x000fe400020004ff */
[----:B------:R-:W-:Y:S01]  /*69860*/  F2FP.F16.E5M2.UNPACK_B R15, R15 ;  /* 0x0000000fff0f723e */ /* 0x000fe200020004ff */
[----:B------:R-:W-:Y:S02]  /*69870*/  IMAD.MOV.U32 R9, RZ, RZ, R29 ;  /* 0x000000ffff097224 */ /* 0x000fe400078e001d */
[----:B--2---:R-:W-:Y:S02]  /*69880*/  IMAD.MOV.U32 R10, RZ, RZ, R28 ;  /* 0x000000ffff0a7224 */ /* 0x004fe400078e001c */
[----:B------:R-:W-:Y:S02]  /*69890*/  IMAD.MOV.U32 R11, RZ, RZ, R0 ;  /* 0x000000ffff0b7224 */ /* 0x000fe400078e0000 */
[C---:B----4-:R-:W-:Y:S06]  /*698a0*/  HMMA.16816.F32 R4, R12.reuse, R20, R4 ;  /* 0x000000140c04723c */ /* 0x050fec0000001804 */
[----:B---3--:R-:W-:-:S15]  /*698b0*/  HMMA.16816.F32 R8, R12, R22, R8 ;  /* 0x000000160c08723c */ /* 0x008fde0000001808 */
[----:B------:R-:W-:-:S03]  /*698c0*/  NOP ;  /* 0x0000000000007918 */ /* 0x000fc60000000000 */
[----:B------:R-:W-:Y:S02]  /*698d0*/  IMAD.MOV.U32 R29, RZ, RZ, R5 ;  /* 0x000000ffff1d7224 */ /* 0x000fe400078e0005 */
[----:B------:R-:W-:Y:S02]  /*698e0*/  IMAD.MOV.U32 R28, RZ, RZ, R6 ;  /* 0x000000ffff1c7224 */ /* 0x000fe400078e0006 */
[----:B------:R-:W-:Y:S01]  /*698f0*/  IMAD.MOV.U32 R0, RZ, RZ, R7 ;  /* 0x000000ffff007224 */ /* 0x000fe200078e0007 */
[----:B------:R0:W-:Y:S04]  /*69900*/  STL.64 [R1+0x7d0], R8 ;  /* 0x0007d00801007387 */ /* 0x0001e80000100a00 */
[----:B------:R-:W-:Y:S04]  /*69910*/  STL.64 [R1+0x7d8], R10 ;  /* 0x0007d80a01007387 */ /* 0x000fe80000100a00 */
[----:B------:R1:W-:Y:S04]  /*69920*/  STL [R1+0x7c0], R4 ;  /* 0x0007c00401007387 */ /* 0x0003e80000100800 */
[----:B0-----:R-:W2:Y:S04]  /*69930*/  LDL.LU R8, [R1+0x950] ;  /* 0x0009500001087983 */ /* 0x001ea80000300800 */
[----:B------:R-:W2:Y:S04]  /*69940*/  LDL.LU R9, [R1+0x954] ;  /* 0x0009540001097983 */ /* 0x000ea80000300800 */
[----:B-1----:R-:W3:Y:S04]  /*69950*/  LDL.LU R4, [R1+0x8b0] ;  /* 0x0008b00001047983 */ /* 0x002ee80000300800 */
[----:B------:R-:W3:Y:S04]  /*69960*/  LDL.LU R5, [R1+0x8b4] ;  /* 0x0008b40001057983 */ /* 0x000ee80000300800 */
[----:B------:R-:W4:Y:S04]  /*69970*/  LDL.LU R6, [R1+0x8b8] ;  /* 0x0008b80001067983 */ /* 0x000f280000300800 */
[----:B------:R-:W4:Y:S01]  /*69980*/  LDL.LU R7, [R1+0x8bc] ;  /* 0x0008bc0001077983 */ /* 0x000f220000300800 */
[----:B------:R-:W-:-:S02]  /*69990*/  IMAD.MOV.U32 R10, RZ, RZ, R27 ;  /* 0x000000ffff0a7224 */ /* 0x000fc400078e001b */
[----:B------:R-:W-:Y:S01]  /*699a0*/  IMAD.MOV.U32 R11, RZ, RZ, R26 ;  /* 0x000000ffff0b7224 */ /* 0x000fe200078e001a */
[----:B----4-:R-:W-:Y:S04]  /*699b0*/  STL.64 [R1+0x6a78], R6 ;  /* 0x006a780601007387 */ /* 0x010fe80000100a00 */
[----:B---3--:R0:W-:Y:S04]  /*699c0*/  STL.64 [R1+0x6a70], R4 ;  /* 0x006a700401007387 */ /* 0x0081e80000100a00 */
[----:B0-----:R-:W3:Y:S04]  /*699d0*/  LDL.LU R4, [R1+0x8c0] ;  /* 0x0008c00001047983 */ /* 0x001ee80000300800 */
[----:B------:R-:W3:Y:S04]  /*699e0*/  LDL.LU R5, [R1+0x8c4] ;  /* 0x0008c40001057983 */ /* 0x000ee80000300800 */
[----:B------:R-:W3:Y:S04]  /*699f0*/  LDL.LU R6, [R1+0x8c8] ;  /* 0x0008c80001067983 */ /* 0x000ee80000300800 */
[----:B------:R-:W3:Y:S04]  /*69a00*/  LDL.LU R7, [R1+0x8cc] ;  /* 0x0008cc0001077983 */ /* 0x000ee80000300800 */
[----:B------:R-:W-:Y:S04]  /*69a10*/  STL.64 [R1+0x6a20], R10 ;  /* 0x006a200a01007387 */ /* 0x000fe80000100a00 */
[----:B--2---:R0:W-:Y:S04]  /*69a20*/  STL.64 [R1+0x6a18], R8 ;  /* 0x006a180801007387 */ /* 0x0041e80000100a00 */
[----:B0-----:R-:W2:Y:S04]  /*69a30*/  LDL.LU R8, [R1+0x910] ;  /* 0x0009100001087983 */ /* 0x001ea80000300800 */
[----:B------:R-:W2:Y:S04]  /*69a40*/  LDL.LU R9, [R1+0x914] ;  /* 0x0009140001097983 */ /* 0x000ea80000300800 */
[----:B------:R-:W4:Y:S04]  /*69a50*/  LDL.LU R10, [R1+0x918] ;  /* 0x00091800010a7983 */ /* 0x000f280000300800 */
[----:B------:R-:W4:Y:S04]  /*69a60*/  LDL.LU R11, [R1+0x91c] ;  /* 0x00091c00010b7983 */ /* 0x000f280000300800 */
[----:B----4-:R-:W-:Y:S04]  /*69a70*/  STL.64 [R1+0x6a30], R10 ;  /* 0x006a300a01007387 */ /* 0x010fe80000100a00 */
[----:B--2---:R0:W-:Y:S04]  /*69a80*/  STL.64 [R1+0x6a28], R8 ;  /* 0x006a280801007387 */ /* 0x0041e80000100a00 */
[----:B0-----:R-:W2:Y:S04]  /*69a90*/  LDL.LU R8, [R1+0x880] ;  /* 0x0008800001087983 */ /* 0x001ea80000300800 */
[----:B------:R-:W2:Y:S04]  /*69aa0*/  LDL.LU R9, [R1+0x884] ;  /* 0x0008840001097983 */ /* 0x000ea80000300800 */
[----:B------:R-:W4:Y:S04]  /*69ab0*/  LDL.LU R10, [R1+0x888] ;  /* 0x00088800010a7983 */ /* 0x000f280000300800 */
[----:B------:R-:W4:Y:S01]  /*69ac0*/  LDL.LU R11, [R1+0x88c] ;  /* 0x00088c00010b7983 */ /* 0x000f220000300800 */
[C---:B---3--:R-:W-:Y:S03]  /*69ad0*/  HMMA.16816.F32 R4, R12.reuse, R18, R4 ;  /* 0x000000120c04723c */ /* 0x048fe60000001804 */
        /* <DEDUP_REMOVED lines=12> */
[----:B------:R-:W3:Y:S04]  /*69ba0*/  LDL.LU R3, [R1+0x1014] ;  /* 0x0010140001037983 */ /* 0x000ee80000300800 */
[----:B------:R-:W4:Y:S04]  /*69bb0*/  LDL R26, [R1+0xa58] ;  /* 0x000a5800011a7983 */ /* 0x000f280000100800 */
[----:B------:R-:W4:Y:S04]  /*69bc0*/  LDL R27, [R1+0xa5c] ;  /* 0x000a5c00011b7983 */ /* 0x000f280000100800 */
[----:B------:R-:W4:Y:S04]  /*69bd0*/  LDL R20, [R1+0xa48] ;  /* 0x000a480001147983 */ /* 0x000f280000100800 */
[----:B------:R-:W4:Y:S04]  /*69be0*/  LDL R21, [R1+0xa4c] ;  /* 0x000a4c0001157983 */ /* 0x000f280000100800 */
[----:B------:R-:W4:Y:S04]  /*69bf0*/  LDL R22, [R1+0xa28] ;  /* 0x000a280001167983 */ /* 0x000f280000100800 */
[----:B------:R-:W4:Y:S04]  /*69c00*/  LDL R23, [R1+0xa2c] ;  /* 0x000a2c0001177983 */ /* 0x000f280000100800 */
[----:B------:R-:W-:Y:S04]  /*69c10*/  STL [R1+0x63b8], R0 ;  /* 0x0063b80001007387 */ /* 0x000fe80000100800 */
[----:B------:R-:W-:Y:S04]  /*69c20*/  STL [R1+0x63b4], R28 ;  /* 0x0063b41c01007387 */ /* 0x000fe80000100800 */
[----:B------:R-:W-:Y:S04]  /*69c30*/  STL [R1+0x63b0], R29 ;  /* 0x0063b01d01007387 */ /* 0x000fe80000100800 */
        /* <DEDUP_REMOVED lines=8> */
[----:B------:R0:W-:Y:S01]  /*69cc0*/  STL [R1+0x7a0], R16 ;  /* 0x0007a01001007387 */ /* 0x0001e20000100800 */
[----:B------:R-:W-:Y:S02]  /*69cd0*/  IMAD.MOV.U32 R29, RZ, RZ, R19 ;  /* 0x000000ffff1d7224 */ /* 0x000fe400078e0013 */
[----:B------:R-:W-:Y:S02]  /*69ce0*/  IMAD.MOV.U32 R0, RZ, RZ, R17 ;  /* 0x000000ffff007224 */ /* 0x000fe400078e0011 */
[----:B------:R-:W-:Y:S01]  /*69cf0*/  IMAD.MOV.U32 R28, RZ, RZ, R18 ;  /* 0x000000ffff1c7224 */ /* 0x000fe200078e0012 */
[----:B0-----:R-:W4:Y:S04]  /*69d00*/  LDL.LU R16, [R1+0x940] ;  /* 0x0009400001107983 */ /* 0x001f280000300800 */
[----:B------:R-:W4:Y:S04]  /*69d10*/  LDL.LU R17, [R1+0x944] ;  /* 0x0009440001117983 */ /* 0x000f280000300800 */
[----:B------:R-:W4:Y:S04]  /*69d20*/  LDL.LU R18, [R1+0x948] ;  /* 0x0009480001127983 */ /* 0x000f280000300800 */
[----:B------:R-:W4:Y:S04]  /*69d30*/  LDL.LU R19, [R1+0x94c] ;  /* 0x00094c0001137983 */ /* 0x000f280000300800 */
[----:B------:R0:W-:Y:S04]  /*69d40*/  STL [R1+0x6438], R29 ;  /* 0x0064381d01007387 */ /* 0x0001e80000100800 */
[----:B0-----:R-:W4:Y:S04]  /*69d50*/  LDL.LU R29, [R1+0x1028] ;  /* 0x00102800011d7983 */ /* 0x001f280000300800 */
[----:B------:R0:W-:Y:S04]  /*69d60*/  STL [R1+0x63c0], R28 ;  /* 0x0063c01c01007387 */ /* 0x0001e80000100800 */
[----:B0-----:R-:W4:Y:S04]  /*69d70*/  LDL.LU R28, [R1+0x102c] ;  /* 0x00102c00011c7983 */ /* 0x001f280000300800 */
[----:B------:R0:W-:Y:S04]  /*69d80*/  STL [R1+0x63bc], R0 ;  /* 0x0063bc0001007387 */ /* 0x0001e80000100800 */
[----:B0-----:R-:W4:Y:S01]  /*69d90*/  LDL.LU R0, [R1+0x1020] ;  /* 0x0010200001007983 */ /* 0x001f220000300800 */
[----:B--2---:R-:W-:-:S15]  /*69da0*/  HMMA.16816.F32 R8, R12, R6, R8 ;  /* 0x000000060c08723c */ /* 0x004fde0000001808 */
[----:B------:R-:W-:-:S08]  /*69db0*/  NOP ;  /* 0x0000000000007918 */ /* 0x000fd00000000000 */
[----:B------:R-:W-:Y:S04]  /*69dc0*/  STL.64 [R1+0x790], R8 ;  /* 0x0007900801007387 */ /* 0x000fe80000100a00 */
[----:B------:R0:W-:Y:S04]  /*69dd0*/  STL.64 [R1+0x798], R10 ;  /* 0x0007980a01007387 */ /* 0x0001e80000100a00 */
[----:B0-----:R-:W3:Y:S04]  /*69de0*/  LDL.LU.64 R10, [R1+0x6a58] ;  /* 0x006a5800010a7983 */ /* 0x001ee80000300a00 */
[----:B------:R-:W3:Y:S04]  /*69df0*/  LDL.LU.64 R8, [R1+0x6a50] ;  /* 0x006a500001087983 */ /* 0x000ee80000300a00 */
[----:B------:R-:W2:Y:S04]  /*69e00*/  LDL.LU R6, [R1+0x1018] ;  /* 0x0010180001067983 */ /* 0x000ea80000300800 */
[----:B------:R-:W4:Y:S01]  /*69e10*/  LDL.LU R7, [R1+0x1024] ;  /* 0x0010240001077983 */ /* 0x000f220000300800 */
[----:B---3--:R-:W-:-:S15]  /*69e20*/  HMMA.16816.F32 R8, R12, R4, R8 ;  /* 0x000000040c08723c */ /* 0x008fde0000001808 */
[----:B------:R-:W-:-:S08]  /*69e30*/  NOP ;  /* 0x0000000000007918 */ /* 0x000fd00000000000 */
[----:B------:R-:W-:Y:S04]  /*69e40*/  STL.64 [R1+0x780], R8 ;  /* 0x0007800801007387 */ /* 0x000fe80000100a00 */
[----:B------:R0:W-:Y:S04]  /*69e50*/  STL.64 [R1+0x788], R10 ;  /* 0x0007880a01007387 */ /* 0x0001e80000100a00 */
[----:B0-----:R-:W3:Y:S04]  /*69e60*/  LDL.LU.64 R10, [R1+0x6a48] ;  /* 0x006a4800010a7983 */ /* 0x001ee80000300a00 */
[----:B------:R-:W3:Y:S04]  /*69e70*/  LDL.LU.64 R8, [R1+0x6a40] ;  /* 0x006a400001087983 */ /* 0x000ee80000300a00 */
[----:B------:R-:W2:Y:S04]  /*69e80*/  LDL.LU R4, [R1+0x1010] ;  /* 0x0010100001047983 */ /* 0x000ea80000300800 */
[----:B------:R-:W4:Y:S01]  /*69e90*/  LDL.LU R5, [R1+0x101c] ;  /* 0x00101c0001057983 */ /* 0x000f220000300800 */
[----:B--2---:R-:W-:-:S03]  /*69ea0*/  IMAD R4, R4, 0x100, R3 ;  /* 0x0000010004047824 */ /* 0x004fc600078e0203 */
[----:B------:R-:W3:Y:S02]  /*69eb0*/  LDL.LU R3, [R1+0x6a38] ;  /* 0x006a380001037983 */ /* 0x000ee40000300800 */
[----:B---3--:R-:W-:-:S15]  /*69ec0*/  HMMA.16816.F32 R8, R12, R2, R8 ;  /* 0x000000020c08723c */ /* 0x008fde0000001808 */
[----:B------:R-:W-:-:S08]  /*69ed0*/  NOP ;  /* 0x0000000000007918 */ /* 0x000fd00000000000 */
[----:B------:R-:W-:Y:S04]  /*69ee0*/  STL.64 [R1+0x820], R8 ;  /* 0x0008200801007387 */ /* 0x000fe80000100a00 */
[----:B------:R0:W-:Y:S04]  /*69ef0*/  STL.64 [R1+0x828], R10 ;  /* 0x0008280a01007387 */ /* 0x0001e80000100a00 */
[----:B0-----:R-:W2:Y:S04]  /*69f00*/  LDL.LU.64 R10, [R1+0x6a30] ;  /* 0x006a3000010a7983 */ /* 0x001ea80000300a00 */
[----:B------:R-:W2:Y:S01]  /*69f10*/  LDL.LU.64 R8, [R1+0x6a28] ;  /* 0x006a280001087983 */ /* 0x000ea20000300a00 */
[----:B----4-:R-:W-:-:S02]  /*69f20*/  IMAD R5, R6, 0x100, R5 ;  /* 0x0000010006057824 */ /* 0x010fc400078e0205 */
[----:B------:R-:W-:Y:S02]  /*69f30*/  IMAD R6, R0, 0x100, R7 ;  /* 0x0000010000067824 */ /* 0x000fe400078e0207 */
[----:B------:R-:W-:Y:S01]  /*69f40*/  IMAD R7, R29, 0x100, R28 ;  /* 0x000001001d077824 */ /* 0x000fe200078e021c */
[----:B------:R-:W-:Y:S02]  /*69f50*/  F2FP.F16.E5M2.UNPACK_B R4, R4 ;  /* 0x00000004ff04723e */ /* 0x000fe400020004ff */
[----:B------:R-:W-:Y:S02]  /*69f60*/  F2FP.F16.E5M2.UNPACK_B R26, R26 ;  /* 0x0000001aff1a723e */ /* 0x000fe400020004ff */
[----:B------:R-:W-:Y:S02]  /*69f70*/  F2FP.F16.E5M2.UNPACK_B R5, R5 ;  /* 0x00000005ff05723e */ /* 0x000fe400020004ff */
[----:B------:R-:W-:Y:S02]  /*69f80*/  F2FP.F16.E5M2.UNPACK_B R6, R6 ;  /* 0x00000006ff06723e */ /* 0x000fe400020004ff */
[----:B------:R-:W-:Y:S01]  /*69f90*/  F2FP.F16.E5M2.UNPACK_B R7, R7 ;  /* 0x00000007ff07723e */ /* 0x000fe200020004ff */
[----:B--2---:R-:W-:Y:S01]  /*69fa0*/  HMMA.16816.F32 R12, R12, R24, R8 ;  /* 0x000000180c0c723c */ /* 0x004fe20000001808 */
[----:B------:R-:W2:Y:S04]  /*69fb0*/  LDL.LU.64 R10, [R1+0x6a20] ;  /* 0x006a2000010a7983 */ /* 0x000ea80000300a00 */
[----:B------:R-:W2:Y:S01]  /*69fc0*/  LDL.LU.64 R8, [R1+0x6a18] ;  /* 0x006a180001087983 */ /* 0x000ea20000300a00 */
[----:B------:R-:W-:-:S02]  /*69fd0*/  F2FP.F16.E5M2.UNPACK_B R27, R27 ;  /* 0x0000001bff1b723e */ /* 0x000fc400020004ff */
[----:B------:R-:W-:Y:S02]  /*69fe0*/  F2FP.F16.E5M2.UNPACK_B R20, R20 ;  /* 0x00000014ff14723e */ /* 0x000fe400020004ff */
[----:B------:R-:W-:-:S13]  /*69ff0*/  F2FP.F16.E5M2.UNPACK_B R21, R21 ;  /* 0x00000015ff15723e */ /* 0x000fda00020004ff */
[----:B------:R-:W-:Y:S04]  /*6a000*/  STL.64 [R1+0x810], R12 ;  /* 0x0008100c01007387 */ /* 0x000fe80000100a00 */
[----:B------:R0:W-:Y:S02]  /*6a010*/  STL.64 [R1+0x818], R14 ;  /* 0x0008180e01007387 */ /* 0x0001e40000100a00 */
[----:B0-----:R-:W-:Y:S06]  /*6a020*/  HMMA.16816.F32 R12, R4, R26, R16 ;  /* 0x0000001a040c723c */ /* 0x001fec0000001810 */
[----:B------:R0:W-:-:S15]  /*6a030*/  STL.64 [R1+0x69b8], R26 ;  /* 0x0069b81a01007387 */ /* 0x0001de0000100a00 */
[----:B------:R-:W-:-:S02]  /*6a040*/  NOP ;  /* 0x0000000000007918 */ /* 0x000fc40000000000 */
[----:B------:R-:W-:Y:S04]  /*6a050*/  STL.64 [R1+0x880], R12 ;  /* 0x0008800c01007387 */ /* 0x000fe80000100a00 */
[----:B------:R-:W-:Y:S04]  /*6a060*/  STL.64 [R1+0x888], R14 ;  /* 0x0008880e01007387 */ /* 0x000fe80000100a00 */
[----:B------:R-:W3:Y:S01]  /*6a070*/  LDL.LU R24, [R1+0x9b0] ;  /* 0x0009b00001187983 */ /* 0x000ee20000300800 */
[----:B--2---:R-:W-:-:S15]  /*6a080*/  HMMA.16816.F32 R8, R4, R20, R8 ;  /* 0x000000140408723c */ /* 0x004fde0000001808 */
[----:B------:R-:W-:-:S08]  /*6a090*/  NOP ;  /* 0x0000000000007918 */ /* 0x000fd00000000000 */
[----:B------:R-:W-:Y:S04]  /*6a0a0*/  STL.64 [R1+0x8b0], R8 ;  /* 0x0008b00801007387 */ /* 0x000fe80000100a00 */
[----:B------:R-:W-:Y:S04]  /*6a0b0*/  STL.64 [R1+0x8b8], R10 ;  /* 0x0008b80a01007387 */ /* 0x000fe80000100a00 */
[----:B------:R-:W3:Y:S04]  /*6a0c0*/  LDL.LU R25, [R1+0x9b4] ;  /* 0x0009b40001197983 */ /* 0x000ee80000300800 */
[----:B0-----:R-:W2:Y:S04]  /*6a0d0*/  LDL.LU R26, [R1+0x9b8] ;  /* 0x0009b800011a7983 */ /* 0x001ea80000300800 */
[----:B------:R-:W2:Y:S04]  /*6a0e0*/  LDL.LU R27, [R1+0x9bc] ;  /* 0x0009bc00011b7983 */ /* 0x000ea80000300800 */
[----:B--2---:R-:W-:Y:S04]  /*6a0f0*/  STL.64 [R1+0x69c8], R26 ;  /* 0x0069c81a01007387 */ /* 0x004fe80000100a00 */
[----:B---3--:R0:W-:Y:S04]  /*6a100*/  STL.64 [R1+0x69c0], R24 ;  /* 0x0069c01801007387 */ /* 0x0081e80000100a00 */
[----:B0-----:R-:W2:Y:S04]  /*6a110*/  LDL.LU R24, [R1+0x9d0] ;  /* 0x0009d00001187983 */ /* 0x001ea80000300800 */
[----:B------:R-:W2:Y:S04]  /*6a120*/  LDL.LU R25, [R1+0x9d4] ;  /* 0x0009d40001197983 */ /* 0x000ea80000300800 */
[----:B------:R-:W3:Y:S04]  /*6a130*/  LDL.LU R26, [R1+0x9d8] ;  /* 0x0009d800011a7983 */ /* 0x000ee80000300800 */
[----:B------:R-:W3:Y:S04]  /*6a140*/  LDL.LU R27, [R1+0x9dc] ;  /* 0x0009dc00011b7983 */ /* 0x000ee80000300800 */
[----:B------:R-:W4:Y:S04]  /*6a150*/  LDL.LU R12, [R1+0x1030] ;  /* 0x00103000010c7983 */ /* 0x000f280000300800 */
[----:B------:R-:W2:Y:S04]  /*6a160*/  LDL.LU R13, [R1+0x103c] ;  /* 0x00103c00010d7983 */ /* 0x000ea80000300800 */
[----:B--2---:R0:W-:Y:S04]  /*6a170*/  STL [R1+0x6a00], R13 ;  /* 0x006a000d01007387 */ /* 0x0041e80000100800 */
[----:B0-----:R-:W4:Y:S04]  /*6a180*/  LDL.LU R13, [R1+0x1034] ;  /* 0x00103400010d7983 */ /* 0x001f280000300800 */
[----:B------:R-:W2:Y:S04]  /*6a190*/  LDL.LU R14, [R1+0x1038] ;  /* 0x00103800010e7983 */ /* 0x000ea80000300800 */
[----:B------:R-:W2:Y:S01]  /*6a1a0*/  LDL.LU R15, [R1+0x1044] ;  /* 0x00104400010f7983 */ /* 0x000ea20000300800 */
[----:B------:R-:W-:-:S02]  /*6a1b0*/  F2FP.F16.E5M2.UNPACK_B R18, R22 ;  /* 0x00000016ff12723e */ /* 0x000fc400020004ff */
[----:B------:R-:W-:Y:S01]  /*6a1c0*/  F2FP.F16.E5M2.UNPACK_B R19, R23 ;  /* 0x00000017ff13723e */ /* 0x000fe200020004ff */
[----:B--2---:R-:W-:Y:S04]  /*6a1d0*/  STL.64 [R1+0x6a10], R14 ;  /* 0x006a100e01007387 */ /* 0x004fe80000100a00 */
[----:B----4-:R0:W-:Y:S04]  /*6a1e0*/  STL.64 [R1+0x6a08], R12 ;  /* 0x006a080c01007387 */ /* 0x0101e80000100a00 */
[----:B0-----:R-:W2:Y:S04]  /*6a1f0*/  LDL.LU R12, [R1+0x970] ;  /* 0x00097000010c7983 */ /* 0x001ea80000300800 */
[----:B------:R-:W2:Y:S04]  /*6a200*/  LDL.LU R13, [R1+0x974] ;  /* 0x00097400010d7983 */ /* 0x000ea80000300800 */
[----:B------:R-:W2:Y:S04]  /*6a210*/  LDL.LU R14, [R1+0x978] ;  /* 0x00097800010e7983 */ /* 0x000ea80000300800 */
[----:B------:R-:W2:Y:S04]  /*6a220*/  LDL.LU R15, [R1+0x97c] ;  /* 0x00097c00010f7983 */ /* 0x000ea80000300800 */
[----:B------:R-:W4:Y:S04]  /*6a230*/  LDL R16, [R1+0xa38] ;  /* 0x000a380001107983 */ /* 0x000f280000100800 */
[----:B------:R-:W3:Y:S04]  /*6a240*/  LDL R17, [R1+0xa3c] ;  /* 0x000a3c0001117983 */ /* 0x000ee80000100800 */
[----:B------:R-:W3:Y:S04]  /*6a250*/  LDL.LU R2, [R1+0x1040] ;  /* 0x0010400001027983 */ /* 0x000ee80000300800 */
[----:B------:R-:W3:Y:S04]  /*6a260*/  LDL R10, [R1+0xa68] ;  /* 0x000a6800010a7983 */ /* 0x000ee80000100800 */
[----:B------:R-:W3:Y:S04]  /*6a270*/  LDL R11, [R1+0xa6c] ;  /* 0x000a6c00010b7983 */ /* 0x000ee80000100800 */
[----:B------:R-:W3:Y:S04]  /*6a280*/  LDL.LU R3, [R1+0x104c] ;  /* 0x00104c0001037983 */ /* 0x000ee80000300800 */
[----:B------:R-:W3:Y:S04]  /*6a290*/  LDL.LU R0, [R1+0x1048] ;  /* 0x0010480001007983 */ /* 0x000ee80000300800 */
[----:B------:R-:W2:Y:S04]  /*6a2a0*/  LDL R22, [R1+0xa98] ;  /* 0x000a980001167983 */ /* 0x000ea80000100800 */
[----:B------:R-:W2:Y:S04]  /*6a2b0*/  LDL R23, [R1+0xa9c] ;  /* 0x000a9c0001177983 */ /* 0x000ea80000100800 */
[----:B------:R-:W3:Y:S04]  /*6a2c0*/  LDL R8, [R1+0xa78] ;  /* 0x000a780001087983 */ /* 0x000ee80000100800 */
[----:B------:R-:W3:Y:S04]  /*6a2d0*/  LDL R9, [R1+0xa7c] ;  /* 0x000a7c0001097983 */ /* 0x000ee80000100800 */
[----:B------:R-:W3:Y:S04]  /*6a2e0*/  LDL R28, [R1+0xa88] ;  /* 0x000a8800011c7983 */ /* 0x000ee80000100800 */
[----:B------:R-:W3:Y:S04]  /*6a2f0*/  LDL R29, [R1+0xa8c] ;  /* 0x000a8c00011d7983 */ /* 0x000ee80000100800 */
[----:B--2---:R-:W-:Y:S04]  /*6a300*/  STL.64 [R1+0x69e8], R22 ;  /* 0x0069e81601007387 */ /* 0x004fe80000100a00 */
[----:B------:R0:W-:Y:S04]  /*6a310*/  STL.64 [R1+0x69e0], R20 ;  /* 0x0069e01401007387 */ /* 0x0001e80000100a00 */
[----:B0-----:R-:W2:Y:S04]  /*6a320*/  LDL.LU R20, [R1+0x9c0] ;  /* 0x0009c00001147983 */ /* 0x001ea80000300800 */
[----:B------:R-:W2:Y:S04]  /*6a330*/  LDL.LU R21, [R1+0x9c4] ;  /* 0x0009c40001157983 */ /* 0x000ea80000300800 */
[----:B------:R-:W3:Y:S04]  /*6a340*/  LDL.LU R22, [R1+0x9c8] ;  /* 0x0009c80001167983 */ /* 0x000ee80000300800 */
[----:B------:R-:W3:Y:S01]  /*6a350*/  LDL.LU R23, [R1+0x9cc] ;  /* 0x0009cc0001177983 */ /* 0x000ee20000300800 */
[----:B------:R-:W-:Y:S01]  /*6a360*/  HMMA.16816.F32 R12, R4, R18, R12 ;  /* 0x00000012040c723c */ /* 0x000fe2000000180c */
[----:B----4-:R-:W-:-:S02]  /*6a370*/  F2FP.F16.E5M2.UNPACK_B R16, R16 ;  /* 0x00000010ff10723e */ /* 0x010fc400020004ff */
        /* <DEDUP_REMOVED lines=8> */
[----:B0-----:R-:W3:Y:S04]  /*6a400*/  LDL.LU R24, [R1+0x9f0] ;  /* 0x0009f00001187983 */ /* 0x001ee80000300800 */
[----:B------:R-:W3:Y:S04]  /*6a410*/  LDL.LU R25, [R1+0x9f4] ;  /* 0x0009f40001197983 */ /* 0x000ee80000300800 */
[----:B------:R-:W3:Y:S04]  /*6a420*/  LDL.LU R26, [R1+0x9f8] ;  /* 0x0009f800011a7983 */ /* 0x000ee80000300800 */
[----:B------:R-:W3:Y:S04]  /*6a430*/  LDL.LU R27, [R1+0x9fc] ;  /* 0x0009fc00011b7983 */ /* 0x000ee80000300800 */
[----:B------:R-:W-:Y:S04]  /*6a440*/  STL.64 [R1+0x8e0], R12 ;  /* 0x0008e00c01007387 */ /* 0x000fe80000100a00 */
[----:B------:R0:W-:Y:S04]  /*6a450*/  STL.64 [R1+0x8e8], R14 ;  /* 0x0008e80e01007387 */ /* 0x0001e80000100a00 */
[----:B0-----:R-:W4:Y:S04]  /*6a460*/  LDL.LU.64 R14, [R1+0x6a10] ;  /* 0x006a1000010e7983 */ /* 0x001f280000300a00 */
[----:B------:R-:W3:Y:S01]  /*6a470*/  LDL.LU.64 R12, [R1+0x6a08] ;  /* 0x006a0800010c7983 */ /* 0x000ee20000300a00 */
[----:B------:R-:W-:-:S07]  /*6a480*/  F2FP.F16.E5M2.UNPACK_B R17, R17 ;  /* 0x00000011ff11723e */ /* 0x000fce00020004ff */
[----:B--2---:R-:W-:Y:S01]  /*6a490*/  HMMA.16816.F32 R20, R4, R16, R20 ;  /* 0x000000100414723c */ /* 0x004fe20000001814 */
[----:B---3--:R-:W-:Y:S02]  /*6a4a0*/  IMAD R12, R12, 0x100, R13 ;  /* 0x000001000c0c7824 */ /* 0x008fe400078e020d */
[----:B------:R-:W4:-:S15]  /*6a4b0*/  LDL.LU R13, [R1+0x6a00] ;  /* 0x006a0000010d7983 */ /* 0x000f1e0000300800 */
[----:B------:R-:W-:-:S05]  /*6a4c0*/  NOP ;  /* 0x0000000000007918 */ /* 0x000fca0000000000 */
[----:B------:R-:W-:Y:S04]  /*6a4d0*/  STL.64 [R1+0x910], R20 ;  /* 0x0009101401007387 */ /* 0x000fe80000100a00 */
[----:B------:R0:W-:Y:S04]  /*6a4e0*/  STL.64 [R1+0x918], R22 ;  /* 0x0009181601007387 */ /* 0x0001e80000100a00 */
[----:B0-----:R-:W2:Y:S04]  /*6a4f0*/  LDL.LU.64 R22, [R1+0x69f8] ;  /* 0x0069f80001167983 */ /* 0x001ea80000300a00 */
[----:B------:R-:W2:Y:S01]  /*6a500*/  LDL.LU.64 R20, [R1+0x69f0] ;  /* 0x0069f00001147983 */ /* 0x000ea20000300a00 */
[----:B------:R-:W-:-:S02]  /*6a510*/  F2FP.F16.E5M2.UNPACK_B R10, R10 ;  /* 0x0000000aff0a723e */ /* 0x000fc400020004ff */
[----:B------:R-:W-:Y:S02]  /*6a520*/  F2FP.F16.E5M2.UNPACK_B R11, R11 ;  /* 0x0000000bff0b723e */ /* 0x000fe400020004ff */
[----:B------:R-:W-:Y:S02]  /*6a530*/  F2FP.F16.E5M2.UNPACK_B R8, R8 ;  /* 0x00000008ff08723e */ /* 0x000fe400020004ff */
[----:B------:R-:W-:-:S07]  /*6a540*/  F2FP.F16.E5M2.UNPACK_B R9, R9 ;  /* 0x00000009ff09723e */ /* 0x000fce00020004ff */
[C---:B------:R-:W-:Y:S01]  /*6a550*/  HMMA.16816.F32 R24, R4.reuse, R8, R24 ;  /* 0x000000080418723c */ /* 0x040fe20000001818 */
        /* <DEDUP_REMOVED lines=11> */
[----:B------:R-:W3:Y:S04]  /*6a610*/  LDL.LU.64 R20, [R1+0x69e0] ;  /* 0x0069e00001147983 */ /* 0x000ee80000300a00 */
[----:B------:R-:W-:Y:S04]  /*6a620*/  STL [R1+0x6980], R11 ;  /* 0x0069800b01007387 */ /* 0x000fe80000100800 */
        /* <DEDUP_REMOVED lines=8> */
[----:B------:R-:W-:-:S07]  /*6a6b0*/  F2FP.F16.E5M2.UNPACK_B R3, R29 ;  /* 0x0000001dff03723e */ /* 0x000fce00020004ff */
[----:B--2---:R-:W-:-:S15]  /*6a6c0*/  HMMA.16816.F32 R24, R4, R2, R24 ;  /* 0x000000020418723c */ /* 0x004fde0000001818 */
[----:B------:R-:W-:-:S08]  /*6a6d0*/  NOP ;  /* 0x0000000000007918 */ /* 0x000fd00000000000 */
[----:B------:R-:W-:Y:S04]  /*6a6e0*/  STL.64 [R1+0xa00], R24 ;  /* 0x000a001801007387 */ /* 0x000fe80000100a00 */
[----:B------:R0:W-:Y:S04]  /*6a6f0*/  STL.64 [R1+0xa08], R26 ;  /* 0x000a081a01007387 */ /* 0x0001e80000100a00 */
[----:B0-----:R-:W2:Y:S04]  /*6a700*/  LDL.LU.64 R26, [R1+0x69c8] ;  /* 0x0069c800011a7983 */ /* 0x001ea80000300a00 */
[----:B------:R-:W2:Y:S01]  /*6a710*/  LDL.LU.64 R24, [R1+0x69c0] ;  /* 0x0069c00001187983 */ /* 0x000ea20000300a00 */
[----:B------:R-:W-:-:S02]  /*6a720*/  F2FP.F16.E5M2.UNPACK_B R22, R22 ;  /* 0x00000016ff16723e */ /* 0x000fc400020004ff */
[----:B------:R-:W-:Y:S02]  /*6a730*/  F2FP.F16.E5M2.UNPACK_B R23, R23 ;  /* 0x00000017ff17723e */ /* 0x000fe400020004ff */
[----:B------:R-:W-:Y:S02]  /*6a740*/  F2FP.F16.E5M2.UNPACK_B R12, R12 ;  /* 0x0000000cff0c723e */ /* 0x000fe400020004ff */
[----:B------:R-:W-:-:S03]  /*6a750*/  F2FP.F16.E5M2.UNPACK_B R13, R13 ;  /* 0x0000000dff0d723e */ /* 0x000fc600020004ff */
[----:B--2---:R-:W-:Y:S01]  /*6a760*/  HMMA.16816.F32 R4, R4, R22, R24 ;  /* 0x000000160404723c */ /* 0x004fe20000001818 */
[----:B------:R-:W3:-:S15]  /*6a770*/  LDL.LU.64 R26, [R1+0x69b8] ;  /* 0x0069b800011a7983 */ /* 0x000ede0000300a00 */
[----:B------:R-:W-:-:S07]  /*6a780*/  NOP ;  /* 0x0000000000007918 */ /* 0x000fce0000000000 */
[----:B------:R-:W-:Y:S04]  /*6a790*/  STL.64 [R1+0x980], R4 ;  /* 0x0009800401007387 */ /* 0x000fe80000100a00 */
[----:B------:R3:W-:Y:S04]  /*6a7a0*/  STL.64 [R1+0x988], R6 ;  /* 0x0009880601007387 */ /* 0x0007e80000100a00 */
[----:B------:R-:W2:Y:S01]  /*6a7b0*/  LDL.LU R11, [R1+0x1054] ;  /* 0x00105400010b7983 */ /* 0x000ea20000300800 */
[----:B------:R-:W-:Y:S02]  /*6a7c0*/  F2FP.F16.E5M2.UNPACK_B R14, R14 ;  /* 0x0000000eff0e723e */ /* 0x000fe400020004ff */
[----:B------:R-:W-:-:S07]  /*6a7d0*/  F2FP.F16.E5M2.UNPACK_B R15, R15 ;  /* 0x0000000fff0f723e */ /* 0x000fce00020004ff */
[----:B---3--:R-:W-:Y:S01]  /*6a7e0*/  HMMA.16816.F32 R4, R12, R26, R16 ;  /* 0x0000001a0c04723c */ /* 0x008fe20000001810 */
[----:B--2---:R-:W-:-:S15]  /*6a7f0*/  STL.64 [R1+0x6990], R10 ;  /* 0x0069900a01007387 */ /* 0x004fde0000100a00 */
[----:B------:R-:W-:-:S07]  /*6a800*/  NOP ;  /* 0x0000000000007918 */ /* 0x000fce0000000000 */
[----:B------:R-:W-:Y:S04]  /*6a810*/  STL.64 [R1+0x9d0], R4 ;  /* 0x0009d00401007387 */ /* 0x000fe80000100a00 */
[----:B------:R-:W-:Y:S04]  /*6a820*/  STL.64 [R1+0x9d8], R6 ;  /* 0x0009d80601007387 */ /* 0x000fe80000100a00 */
[----:B------:R0:W-:Y:S04]  /*6a830*/  STL.64 [R1+0x6988], R8 ;  /* 0x0069880801007387 */ /* 0x0001e80000100a00 */
        /* <DEDUP_REMOVED lines=21> */
[----:B------:R0:W-:Y:S04]  /*6a990*/  STL.64 [R1+0x6948], R26 ;  /* 0x0069481a01007387 */ /* 0x0001e80000100a00 */
[----:B------:R-:W2:Y:S04]  /*6a9a0*/  LDL.LU R24, [R1+0x850] ;  /* 0x0008500001187983 */ /* 0x000ea80000300800 */
[----:B------:R-:W2:Y:S04]  /*6a9b0*/  LDL.LU R25, [R1+0x854] ;  /* 0x0008540001197983 */ /* 0x000ea80000300800 */
[----:B0-----:R-:W3:Y:S04]  /*6a9c0*/  LDL.LU R26, [R1+0x858] ;  /* 0x00085800011a7983 */ /* 0x001ee80000300800 */
[----:B------:R-:W3:Y:S04]  /*6a9d0*/  LDL.LU R27, [R1+0x85c] ;  /* 0x00085c00011b7983 */ /* 0x000ee80000300800 */
        /* <DEDUP_REMOVED lines=65> */
[----:B------:R-:W-:Y:S01]  /*6adf0*/  F2FP.F16.E5M2.UNPACK_B R4, R4 ;  /* 0x00000004ff04723e */ /* 0x000fe200020004ff */
[----:B--2---:R-:W-:Y:S01]  /*6ae00*/  HMMA.16816.F32 R12, R12, R22, R24 ;  /* 0x000000160c0c723c */ /* 0x004fe20000001818 */
[----:B------:R-:W2:-:S15]  /*6ae10*/  LDL.LU.64 R26, [R1+0x6948] ;  /* 0x00694800011a7983 */ /* 0x000e9e0000300a00 */
[----:B------:R-:W-:-:S07]  /*6ae20*/  NOP ;  /* 0x0000000000007918 */ /* 0x000fce0000000000 */
[----:B------:R-:W-:Y:S04]  /*6ae30*/  STL.64 [R1+0x970], R12 ;  /* 0x0009700c01007387 */ /* 0x000fe80000100a00 */
[----:B------:R2:W-:Y:S04]  /*6ae40*/  STL.64 [R1+0x978], R14 ;  /* 0x0009780e01007387 */ /* 0x0005e80000100a00 */
[----:B------:R-:W3:Y:S01]  /*6ae50*/  LDL.LU R11, [R1+0x1074] ;  /* 0x00107400010b7983 */ /* 0x000ee20000300800 */
[----:B------:R-:W-:Y:S02]  /*6ae60*/  F2FP.F16.E5M2.UNPACK_B R5, R5 ;  /* 0x00000005ff05723e */ /* 0x000fe400020004ff */
[----:B------:R-:W-:-:S02]  /*6ae70*/  F2FP.F16.E5M2.UNPACK_B R6, R6 ;  /* 0x00000006ff06723e */ /* 0x000fc400020004ff */
[----:B------:R-:W-:-:S07]  /*6ae80*/  F2FP.F16.E5M2.UNPACK_B R7, R7 ;  /* 0x00000007ff07723e */ /* 0x000fce00020004ff */
[----:B--2---:R-:W-:Y:S01]  /*6ae90*/  HMMA.16816.F32 R12, R4, R26, R16 ;  /* 0x0000001a040c723c */ /* 0x004fe20000001810 */
[----:B---3--:R-:W-:-:S15]  /*6aea0*/  STL.64 [R1+0x6920], R10 ;  /* 0x0069200a01007387 */ /* 0x008fde0000100a00 */
        /* <DEDUP_REMOVED lines=656> */
[----:B------:R-:W3:Y:S04]  /*6d7b0*/  LDL.LU R16, [R1] ;  /* 0x0000000001107983 */ /* 0x000ee80000300800 */
        /* <DEDUP_REMOVED lines=385> */
[----:B------:R-:W-:Y:S04]  /*6efd0*/  STL [R1+0x64b4], R10 ;  /* 0x0064b40a01007387 */ /* 0x000fe80000100800 */
[----:B------:R-:W-:Y:S01]  /*6efe0*/  STL [R1+0x64b0], R11 ;  /* 0x0064b00b01007387 */ /* 0x000fe20000100800 */
[----:B----4-:R-:W-:-:S15]  /*6eff0*/  HMMA.16816.F32 R24, R12, R8, R24 ;  /* 0x000000080c18723c */ /* 0x010fde0000001818 */
        /* <DEDUP_REMOVED lines=15> */
[----:B------:R-:W-:Y:S02]  /*6f0f0*/  F2FP.F16.E5M2.UNPACK_B R4, R4 ;  /* 0x00000004ff04723e */ /* 0x000fe400020004ff */
[----:B------:R-:W-:Y:S01]  /*6f100*/  F2FP.F16.E5M2.UNPACK_B R5, R5 ;  /* 0x00000005ff05723e */ /* 0x000fe200020004ff */
[----:B--2---:R-:W-:Y:S01]  /*6f110*/  HMMA.16816.F32 R12, R12, R22, R24 ;  /* 0x000000160c0c723c */ /* 0x004fe20000001818 */
[----:B------:R-:W2:Y:S01]  /*6f120*/  LDL.LU.64 R26, [R1+0x64e8] ;  /* 0x0064e800011a7983 */ /* 0x000ea20000300a00 */
[----:B------:R-:W-:Y:S02]  /*6f130*/  F2FP.F16.E5M2.UNPACK_B R6, R6 ;  /* 0x00000006ff06723e */ /* 0x000fe400020004ff */
[----:B------:R-:W-:-:S15]  /*6f140*/  F2FP.F16.E5M2.UNPACK_B R7, R7 ;  /* 0x00000007ff07723e */ /* 0x000fde00020004ff */
[----:B------:R-:W-:-:S04]  /*6f150*/  NOP ;  /* 0x0000000000007918 */ /* 0x000fc80000000000 */
[----:B------:R-:W-:Y:S04]  /*6f160*/  STL.64 [R1+0x20], R12 ;  /* 0x0000200c01007387 */ /* 0x000fe80000100a00 */
[----:B------:R2:W-:Y:S02]  /*6f170*/  STL.64 [R1+0x28], R14 ;  /* 0x0000280e01007387 */ /* 0x0005e40000100a00 */
[----:B--2---:R-:W-:Y:S06]  /*6f180*/  HMMA.16816.F32 R12, R4, R26, R16 ;  /* 0x0000001a040c723c */ /* 0x004fec0000001810 */
[----:B------:R0:W-:Y:S04]  /*6f190*/  STL.64 [R1+0x6470], R26 ;  /* 0x0064701a01007387 */ /* 0x0001e80000100a00 */
[----:B------:R-:W2:-:S13]  /*6f1a0*/  LDL.LU R24, [R1+0x570] ;  /* 0x0005700001187983 */ /* 0x000e9a0000300800 */
[----:B------:R-:W-:Y:S04]  /*6f1b0*/  STL.64 [R1+0x10], R12 ;  /* 0x0000100c01007387 */ /* 0x000fe80000100a00 */
[----:B------:R1:W-:Y:S04]  /*6f1c0*/  STL.64 [R1+0x18], R14 ;  /* 0x0000180e01007387 */ /* 0x0003e80000100a00 */
[----:B------:R-:W2:Y:S04]  /*6f1d0*/  LDL.LU R25, [R1+0x574] ;  /* 0x0005740001197983 */ /* 0x000ea80000300800 */
[----:B0-----:R-:W3:Y:S04]  /*6f1e0*/  LDL.LU R26, [R1+0x578] ;  /* 0x00057800011a7983 */ /* 0x001ee80000300800 */
[----:B------:R-:W3:Y:S04]  /*6f1f0*/  LDL.LU R27, [R1+0x57c] ;  /* 0x00057c00011b7983 */ /* 0x000ee80000300800 */
[----:B------:R-:W4:Y:S04]  /*6f200*/  LDL.LU R16, [R1+0x520] ;  /* 0x0005200001107983 */ /* 0x000f280000300800 */
[----:B------:R-:W4:Y:S04]  /*6f210*/  LDL.LU R17, [R1+0x524] ;  /* 0x0005240001117983 */ /* 0x000f280000300800 */
[----:B------:R-:W4:Y:S04]  /*6f220*/  LDL.LU R18, [R1+0x528] ;  /* 0x0005280001127983 */ /* 0x000f280000300800 */
[----:B------:R-:W4:Y:S04]  /*6f230*/  LDL.LU R19, [R1+0x52c] ;  /* 0x00052c0001137983 */ /* 0x000f280000300800 */
[----:B------:R-:W4:Y:S04]  /*6f240*/  LDL.LU R9, [R1+0x1204] ;  /* 0x0012040001097983 */ /* 0x000f280000300800 */
[----:B-1----:R-:W4:Y:S04]  /*6f250*/  LDL.LU R14, [R1+0x1200] ;  /* 0x00120000010e7983 */ /* 0x002f280000300800 */
[----:B------:R-:W4:Y:S04]  /*6f260*/  LDL.LU R15, [R1+0x120c] ;  /* 0x00120c00010f7983 */ /* 0x000f280000300800 */
[----:B------:R-:W4:Y:S04]  /*6f270*/  LDL.LU R29, [R1+0x1208] ;  /* 0x00120800011d7983 */ /* 0x000f280000300800 */
[----:B---3--:R-:W-:Y:S04]  /*6f280*/  STL.64 [R1+0x6480], R26 ;  /* 0x0064801a01007387 */ /* 0x008fe80000100a00 */
[----:B--2---:R0:W-:Y:S04]  /*6f290*/  STL.64 [R1+0x6478], R24 ;  /* 0x0064781801007387 */ /* 0x0041e80000100a00 */
[----:B0-----:R-:W2:Y:S04]  /*6f2a0*/  LDL.LU R24, [R1+0x580] ;  /* 0x0005800001187983 */ /* 0x001ea80000300800 */
[----:B------:R-:W2:Y:S04]  /*6f2b0*/  LDL.LU R25, [R1+0x584] ;  /* 0x0005840001197983 */ /* 0x000ea80000300800 */
[----:B------:R-:W3:Y:S04]  /*6f2c0*/  LDL.LU R26, [R1+0x588] ;  /* 0x00058800011a7983 */ /* 0x000ee80000300800 */
[----:B------:R-:W3:Y:S04]  /*6f2d0*/  LDL.LU R27, [R1+0x58c] ;  /* 0x00058c00011b7983 */ /* 0x000ee80000300800 */
[----:B------:R-:W4:Y:S04]  /*6f2e0*/  LDL.LU R10, [R1+0x11f4] ;  /* 0x0011f400010a7983 */ /* 0x000f280000300800 */
[----:B------:R-:W2:Y:S04]  /*6f2f0*/  LDL.LU R12, [R1+0x11f0] ;  /* 0x0011f000010c7983 */ /* 0x000ea80000300800 */
[----:B------:R-:W4:Y:S04]  /*6f300*/  LDL.LU R11, [R1+0x11fc] ;  /* 0x0011fc00010b7983 */ /* 0x000f280000300800 */
[----:B----4-:R-:W-:Y:S04]  /*6f310*/  STL.64 [R1+0x64c0], R10 ;  /* 0x0064c00a01007387 */ /* 0x010fe80000100a00 */
[----:B------:R0:W-:Y:S04]  /*6f320*/  STL.64 [R1+0x64b8], R8 ;  /* 0x0064b80801007387 */ /* 0x0001e80000100a00 */
[----:B0-----:R-:W4:Y:S04]  /*6f330*/  LDL.LU R8, [R1+0x540] ;  /* 0x0005400001087983 */ /* 0x001f280000300800 */
[----:B------:R-:W4:Y:S04]  /*6f340*/  LDL.LU R9, [R1+0x544] ;  /* 0x0005440001097983 */ /* 0x000f280000300800 */
[----:B------:R-:W3:Y:S04]  /*6f350*/  LDL.LU R10, [R1+0x548] ;  /* 0x00054800010a7983 */ /* 0x000ee80000300800 */
[----:B------:R-:W3:Y:S01]  /*6f360*/  LDL.LU R11, [R1+0x54c] ;  /* 0x00054c00010b7983 */ /* 0x000ee20000300800 */
[C---:B------:R-:W-:Y:S03]  /*6f370*/  HMMA.16816.F32 R16, R4.reuse, R20, R16 ;  /* 0x000000140410723c */ /* 0x040fe60000001810 */
[----:B---3--:R-:W-:Y:S04]  /*6f380*/  STL.64 [R1+0x64d0], R10 ;  /* 0x0064d00a01007387 */ /* 0x008fe80000100a00 */
[----:B----4-:R0:W-:Y:S04]  /*6f390*/  STL.64 [R1+0x64c8], R8 ;  /* 0x0064c80801007387 */ /* 0x0101e80000100a00 */
[----:B0-----:R-:W3:Y:S04]  /*6f3a0*/  LDL.LU R8, [R1+0x530] ;  /* 0x0005300001087983 */ /* 0x001ee80000300800 */
[----:B------:R-:W3:Y:S04]  /*6f3b0*/  LDL.LU R9, [R1+0x534] ;  /* 0x0005340001097983 */ /* 0x000ee80000300800 */
[----:B------:R-:W3:Y:S04]  /*6f3c0*/  LDL.LU R10, [R1+0x538] ;  /* 0x00053800010a7983 */ /* 0x000ee80000300800 */
[----:B------:R-:W3:Y:S04]  /*6f3d0*/  LDL.LU R11, [R1+0x53c] ;  /* 0x00053c00010b7983 */ /* 0x000ee80000300800 */
[----:B------:R-:W4:Y:S04]  /*6f3e0*/  LDL.LU R13, [R1+0x11f8] ;  /* 0x0011f800010d7983 */ /* 0x000f280000300800 */
[----:B------:R-:W-:Y:S04]  /*6f3f0*/  STL.64 [R1+0x6490], R26 ;  /* 0x0064901a01007387 */ /* 0x000fe80000100a00 */
        /* <DEDUP_REMOVED lines=20> */
[----:B------:R-:W4:Y:S04]  /*6f540*/  LDL.LU.64 R8, [R1+0x64c8] ;  /* 0x0064c80001087983 */ /* 0x000f280000300a00 */
[----:B------:R-:W3:Y:S04]  /*6f550*/  LDL.LU R0, [R1+0x1214] ;  /* 0x0012140001007983 */ /* 0x000ee80000300800 */
[----:B------:R-:W3:Y:S01]  /*6f560*/  LDL.LU R28, [R1+0x1210] ;  /* 0x00121000011c7983 */ /* 0x000ee20000300800 */
[----:B----4-:R-:W-:-:S15]  /*6f570*/  HMMA.16816.F32 R8, R4, R16, R8 ;  /* 0x000000100408723c */ /* 0x010fde0000001808 */
[----:B------:R-:W-:-:S08]  /*6f580*/  NOP ;  /* 0x0000000000007918 */ /* 0x000fd00000000000 */
[----:B------:R-:W-:Y:S04]  /*6f590*/  STL.64 [R1+0x240], R8 ;  /* 0x0002400801007387 */ /* 0x000fe80000100a00 */
[----:B------:R0:W-:Y:S04]  /*6f5a0*/  STL.64 [R1+0x248], R10 ;  /* 0x0002480a01007387 */ /* 0x0001e80000100a00 */
[----:B0-----:R-:W4:Y:S04]  /*6f5b0*/  LDL.LU.64 R10, [R1+0x64c0] ;  /* 0x0064c000010a7983 */ /* 0x001f280000300a00 */
[----:B------:R-:W2:Y:S04]  /*6f5c0*/  LDL.LU.64 R8, [R1+0x64b8] ;  /* 0x0064b80001087983 */ /* 0x000ea80000300a00 */
[----:B------:R-:W-:Y:S04]  /*6f5d0*/  STL.64 [R1+0x6458], R18 ;  /* 0x0064581201007387 */ /* 0x000fe80000100a00 */
[----:B------:R0:W-:Y:S04]  /*6f5e0*/  STL.64 [R1+0x6450], R16 ;  /* 0x0064501001007387 */ /* 0x0001e80000100a00 */
[----:B0-----:R-:W3:Y:S04]  /*6f5f0*/  LDL.LU R16, [R1+0x5b0] ;  /* 0x0005b00001107983 */ /* 0x001ee80000300800 */
[----:B------:R-:W3:Y:S04]  /*6f600*/  LDL.LU R17, [R1+0x5b4] ;  /* 0x0005b40001117983 */ /* 0x000ee80000300800 */
[----:B------:R-:W2:Y:S04]  /*6f610*/  LDL.LU R18, [R1+0x5b8] ;  /* 0x0005b80001127983 */ /* 0x000ea80000300800 */
[----:B------:R-:W2:Y:S01]  /*6f620*/  LDL.LU R19, [R1+0x5bc] ;  /* 0x0005bc0001137983 */ /* 0x000ea20000300800 */
[----:B----4-:R-:W-:-:S02]  /*6f630*/  IMAD R12, R12, 0x100, R10 ;  /* 0x000001000c0c7824 */ /* 0x010fc400078e020a */
[----:B------:R-:W-:Y:S01]  /*6f640*/  IMAD R13, R13, 0x100, R11 ;  /* 0x000001000d0d7824 */ /* 0x000fe200078e020b */
[----:B--2---:R-:W-:Y:S04]  /*6f650*/  STL.64 [R1+0x6468], R18 ;  /* 0x0064681201007387 */ /* 0x004fe80000100a00 */
[----:B---3--:R0:W-:Y:S04]  /*6f660*/  STL.64 [R1+0x6460], R16 ;  /* 0x0064601001007387 */ /* 0x0081e80000100a00 */
[----:B0-----:R-:W2:Y:S04]  /*6f670*/  LDL.LU R16, [R1+0x590] ;  /* 0x0005900001107983 */ /* 0x001ea80000300800 */
[----:B------:R-:W2:Y:S04]  /*6f680*/  LDL.LU R17, [R1+0x594] ;  /* 0x0005940001117983 */ /* 0x000ea80000300800 */
[----:B------:R-:W2:Y:S04]  /*6f690*/  LDL.LU R18, [R1+0x598] ;  /* 0x0005980001127983 */ /* 0x000ea80000300800 */
[----:B------:R-:W2:Y:S04]  /*6f6a0*/  LDL.LU R19, [R1+0x59c] ;  /* 0x00059c0001137983 */ /* 0x000ea80000300800 */
[----:B------:R-:W3:Y:S04]  /*6f6b0*/  LDL.LU R10, [R1+0x64b4] ;  /* 0x0064b400010a7983 */ /* 0x000ee80000300800 */
[----:B------:R-:W3:Y:S01]  /*6f6c0*/  LDL.LU R11, [R1+0x64b0] ;  /* 0x0064b000010b7983 */ /* 0x000ee20000300800 */
[----:B------:R-:W-:Y:S01]  /*6f6d0*/  IMAD R14, R14, 0x100, R9 ;  /* 0x000001000e0e7824 */ /* 0x000fe200078e0209 */
[----:B---3--:R-:W-:-:S15]  /*6f6e0*/  HMMA.16816.F32 R24, R4, R10, R24 ;  /* 0x0000000a0418723c */ /* 0x008fde0000001818 */
[----:B------:R-:W-:-:S08]  /*6f6f0*/  NOP ;  /* 0x0000000000007918 */ /* 0x000fd00000000000 */
[----:B------:R-:W-:Y:S04]  /*6f700*/  STL.64 [R1+0x250], R24 ;  /* 0x0002501801007387 */ /* 0x000fe80000100a00 */
[----:B------:R0:W-:Y:S04]  /*6f710*/  STL.64 [R1+0x258], R26 ;  /* 0x0002581a01007387 */ /* 0x0001e80000100a00 */
[----:B0-----:R-:W3:Y:S04]  /*6f720*/  LDL.LU.64 R26, [R1+0x64a8] ;  /* 0x0064a800011a7983 */ /* 0x001ee80000300a00 */
[----:B------:R-:W3:Y:S04]  /*6f730*/  LDL.LU.64 R24, [R1+0x64a0] ;  /* 0x0064a00001187983 */ /* 0x000ee80000300a00 */
[----:B------:R-:W3:Y:S02]  /*6f740*/  LDL.LU R9, [R1+0x6498] ;  /* 0x0064980001097983 */ /* 0x000ee40000300800 */
[----:B---3--:R-:W-:-:S15]  /*6f750*/  HMMA.16816.F32 R24, R4, R8, R24 ;  /* 0x000000080418723c */ /* 0x008fde0000001818 */
[----:B------:R-:W-:-:S08]  /*6f760*/  NOP ;  /* 0x0000000000007918 */ /* 0x000fd00000000000 */
[----:B------:R-:W-:Y:S04]  /*6f770*/  STL.64 [R1+0x2f0], R24 ;  /* 0x0002f01801007387 */ /* 0x000fe80000100a00 */
[----:B------:R0:W-:Y:S04]  /*6f780*/  STL.64 [R1+0x2f8], R26 ;  /* 0x0002f81a01007387 */ /* 0x0001e80000100a00 */
[----:B0-----:R-:W3:Y:S04]  /*6f790*/  LDL.LU.64 R26, [R1+0x6490] ;  /* 0x00649000011a7983 */ /* 0x001ee80000300a00 */
[----:B------:R-:W3:Y:S04]  /*6f7a0*/  LDL.LU.64 R24, [R1+0x6488] ;  /* 0x0064880001187983 */ /* 0x000ee80000300a00 */
[----:B------:R-:W-:Y:S01]  /*6f7b0*/  STL [R1+0x643c], R9 ;  /* 0x00643c0901007387 */ /* 0x000fe20000100800 */
[----:B---3--:R-:W-:-:S15]  /*6f7c0*/  HMMA.16816.F32 R24, R4, R2, R24 ;  /* 0x000000020418723c */ /* 0x008fde0000001818 */
[----:B------:R-:W-:-:S08]  /*6f7d0*/  NOP ;  /* 0x0000000000007918 */ /* 0x000fd00000000000 */
[----:B------:R-:W-:Y:S04]  /*6f7e0*/  STL.64 [R1+0x330], R24 ;  /* 0x0003301801007387 */ /* 0x000fe80000100a00 */
[----:B------:R0:W-:Y:S04]  /*6f7f0*/  STL.64 [R1+0x338], R26 ;  /* 0x0003381a01007387 */ /* 0x0001e80000100a00 */
[----:B0-----:R-:W3:Y:S04]  /*6f800*/  LDL.LU.64 R26, [R1+0x6480] ;  /* 0x00648000011a7983 */ /* 0x001ee80000300a00 */
[----:B------:R-:W3:Y:S01]  /*6f810*/  LDL.LU.64 R24, [R1+0x6478] ;  /* 0x0064780001187983 */ /* 0x000ee20000300a00 */
[----:B------:R-:W-:Y:S01]  /*6f820*/  IMAD R15, R29, 0x100, R15 ;  /* 0x000001001d0f7824 */ /* 0x000fe200078e020f */
[----:B------:R-:W-:-:S02]  /*6f830*/  F2FP.F16.E5M2.UNPACK_B R12, R12 ;  /* 0x0000000cff0c723e */ /* 0x000fc400020004ff */
[----:B------:R-:W-:Y:S02]  /*6f840*/  F2FP.F16.E5M2.UNPACK_B R13, R13 ;  /* 0x0000000dff0d723e */ /* 0x000fe400020004ff */
[----:B------:R-:W-:Y:S02]  /*6f850*/  F2FP.F16.E5M2.UNPACK_B R14, R14 ;  /* 0x0000000eff0e723e */ /* 0x000fe400020004ff */
[----:B------:R-:W-:Y:S01]  /*6f860*/  F2FP.F16.E5M2.UNPACK_B R15, R15 ;  /* 0x0000000fff0f723e */ /* 0x000fe200020004ff */
[----:B---3--:R-:W-:Y:S01]  /*6f870*/  HMMA.16816.F32 R4, R4, R22, R24 ;  /* 0x000000160404723c */ /* 0x008fe20000001818 */
[----:B------:R-:W2:-:S15]  /*6f880*/  LDL.LU.64 R26, [R1+0x6470] ;  /* 0x00647000011a7983 */ /* 0x000e9e0000300a00 */
[----:B------:R-:W-:-:S07]  /*6f890*/  NOP ;  /* 0x0000000000007918 */ /* 0x000fce0000000000 */
[----:B------:R0:W-:Y:S04]  /*6f8a0*/  STL.64 [R1+0x320], R4 ;  /* 0x0003200401007387 */ /* 0x0001e80000100a00 */
[----:B------:R1:W-:Y:S04]  /*6f8b0*/  STL.64 [R1+0x328], R6 ;  /* 0x0003280601007387 */ /* 0x0003e80000100a00 */
[----:B0-----:R-:W3:Y:S04]  /*6f8c0*/  LDL.LU R4, [R1+0x5e0] ;  /* 0x0005e00001047983 */ /* 0x001ee80000300800 */
[----:B------:R-:W3:Y:S04]  /*6f8d0*/  LDL.LU R5, [R1+0x5e4] ;  /* 0x0005e40001057983 */ /* 0x000ee80000300800 */
[----:B-1----:R-:W3:Y:S04]  /*6f8e0*/  LDL.LU R6, [R1+0x5e8] ;  /* 0x0005e80001067983 */ /* 0x002ee80000300800 */
[----:B------:R-:W3:Y:S01]  /*6f8f0*/  LDL.LU R7, [R1+0x5ec] ;  /* 0x0005ec0001077983 */ /* 0x000ee20000300800 */
        /* <DEDUP_REMOVED lines=14> */
[----:B0-----:R-:W2:Y:S04]  /*6f9e0*/  LDL.LU R20, [R1+0x5c0] ;  /* 0x0005c00001147983 */ /* 0x001ea80000300800 */
[----:B------:R-:W2:Y:S04]  /*6f9f0*/  LDL.LU R21, [R1+0x5c4] ;  /* 0x0005c40001157983 */ /* 0x000ea80000300800 */
[----:B------:R-:W2:Y:S04]  /*6fa00*/  LDL.LU R22, [R1+0x5c8] ;  /* 0x0005c80001167983 */ /* 0x000ea80000300800 */
[----:B------:R-:W2:Y:S04]  /*6fa10*/  LDL.LU R23, [R1+0x5cc] ;  /* 0x0005cc0001177983 */ /* 0x000ea80000300800 */
[----:B------:R-:W4:Y:S04]  /*6fa20*/  LDL.LU R24, [R1+0x1250] ;  /* 0x0012500001187983 */ /* 0x000f280000300800 */
[----:B------:R-:W4:Y:S04]  /*6fa30*/  LDL.LU R25, [R1+0x124c] ;  /* 0x00124c0001197983 */ /* 0x000f280000300800 */
[----:B------:R-:W-:Y:S04]  /*6fa40*/  STL.64 [R1+0x6410], R26 ;  /* 0x0064101a01007387 */ /* 0x000fe80000100a00 */
[----:B----4-:R2:W-:Y:S04]  /*6fa50*/  STL.64 [R1+0x6408], R24 ;  /* 0x0064081801007387 */ /* 0x0105e80000100a00 */
[----:B------:R-:W4:Y:S01]  /*6fa60*/  LDL.LU R9, [R1+0x1228] ;  /* 0x0012280001097983 */ /* 0x000f220000300800 */
[C---:B--2---:R-:W-:Y:S06]  /*6fa70*/  HMMA.16816.F32 R24, R12.reuse, R18, R20 ;  /* 0x000000120c18723c */ /* 0x044fec0000001814 */
[----:B---3--:R-:W-:Y:S07]  /*6fa80*/  HMMA.16816.F32 R20, R12, R16, R4 ;  /* 0x000000100c14723c */ /* 0x008fee0000001804 */
[----:B------:R-:W-:-:S10]  /*6fa90*/  IMAD R4, R28, 0x100, R0 ;  /* 0x000001001c047824 */ /* 0x000fd400078e0200 */
[----:B------:R-:W-:Y:S04]  /*6faa0*/  STL.64 [R1+0x390], R24 ;  /* 0x0003901801007387 */ /* 0x000fe80000100a00 */
[----:B------:R-:W-:Y:S04]  /*6fab0*/  STL.64 [R1+0x398], R26 ;  /* 0x0003981a01007387 */ /* 0x000fe80000100a00 */
[----:B------:R-:W4:Y:S04]  /*6fac0*/  LDL.LU R6, [R1+0x1220] ;  /* 0x0012200001067983 */ /* 0x000f280000300800 */
[----:B------:R-:W-:Y:S04]  /*6fad0*/  STL.64 [R1+0x400], R20 ;  /* 0x0004001401007387 */ /* 0x000fe80000100a00 */
[----:B------:R-:W-:Y:S04]  /*6fae0*/  STL.64 [R1+0x408], R22 ;  /* 0x0004081601007387 */ /* 0x000fe80000100a00 */
[----:B------:R-:W2:Y:S04]  /*6faf0*/  LDL.LU R29, [R1+0x1230] ;  /* 0x00123000011d7983 */ /* 0x000ea80000300800 */
[----:B------:R-:W2:Y:S04]  /*6fb00*/  LDL.LU R7, [R1+0x122c] ;  /* 0x00122c0001077983 */ /* 0x000ea80000300800 */
[----:B------:R-:W-:Y:S04]  /*6fb10*/  STL.64 [R1+0x63f0], R18 ;  /* 0x0063f01201007387 */ /* 0x000fe80000100a00 */
[----:B------:R0:W-:Y:S04]  /*6fb20*/  STL.64 [R1+0x63e8], R16 ;  /* 0x0063e81001007387 */ /* 0x0001e80000100a00 */
[----:B------:R-:W3:Y:S04]  /*6fb30*/  LDL.LU R0, [R1+0x121c] ;  /* 0x00121c0001007983 */ /* 0x000ee80000300800 */
[----:B------:R-:W3:Y:S04]  /*6fb40*/  LDL.LU R28, [R1+0x1218] ;  /* 0x00121800011c7983 */ /* 0x000ee80000300800 */
[----:B0-----:R-:W4:Y:S04]  /*6fb50*/  LDL.LU R16, [R1+0x700] ;  /* 0x0007000001107983 */ /* 0x001f280000300800 */
        /* <DEDUP_REMOVED lines=23> */
[----:B--2---:R-:W-:Y:S04]  /*6fcd0*/  STL.64 [R1+0x6400], R18 ;  /* 0x0064001201007387 */ /* 0x004fe80000100a00 */
[----:B------:R0:W-:Y:S01]  /*6fce0*/  STL.64 [R1+0x63f8], R16 ;  /* 0x0063f81001007387 */ /* 0x0001e20000100a00 */
[----:B------:R-:W-:-:S02]  /*6fcf0*/  IMAD R5, R28, 0x100, R0 ;  /* 0x000001001c057824 */ /* 0x000fc400078e0200 */
[----:B------:R-:W-:Y:S01]  /*6fd00*/  IMAD R6, R6, 0x100, R9 ;  /* 0x0000010006067824 */ /* 0x000fe200078e0209 */
[----:B0-----:R-:W2:Y:S04]  /*6fd10*/  LDL.LU R16, [R1+0x6e0] ;  /* 0x0006e00001107983 */ /* 0x001ea80000300800 */
[----:B------:R-:W2:Y:S04]  /*6fd20*/  LDL.LU R17, [R1+0x6e4] ;  /* 0x0006e40001117983 */ /* 0x000ea80000300800 */
[----:B------:R-:W2:Y:S04]  /*6fd30*/  LDL.LU R18, [R1+0x6e8] ;  /* 0x0006e80001127983 */ /* 0x000ea80000300800 */
[----:B------:R-:W2:Y:S04]  /*6fd40*/  LDL.LU R19, [R1+0x6ec] ;  /* 0x0006ec0001137983 */ /* 0x000ea80000300800 */
[----:B------:R-:W2:Y:S04]  /*6fd50*/  LDL.LU R28, [R1+0x1238] ;  /* 0x00123800011c7983 */ /* 0x000ea80000300800 */
[----:B------:R-:W2:Y:S01]  /*6fd60*/  LDL.LU R0, [R1+0x1240] ;  /* 0x0012400001007983 */ /* 0x000ea20000300800 */
[----:B---3--:R-:W-:-:S15]  /*6fd70*/  HMMA.16816.F32 R20, R12, R10, R20 ;  /* 0x0000000a0c14723c */ /* 0x008fde0000001814 */
[----:B------:R-:W-:-:S08]  /*6fd80*/  NOP ;  /* 0x0000000000007918 */ /* 0x000fd00000000000 */
[----:B------:R-:W-:Y:S04]  /*6fd90*/  STL.64 [R1+0x440], R20 ;  /* 0x0004401401007387 */ /* 0x000fe80000100a00 */
[----:B------:R0:W-:Y:S04]  /*6fda0*/  STL.64 [R1+0x448], R22 ;  /* 0x0004481601007387 */ /* 0x0001e80000100a00 */
[----:B0-----:R-:W3:Y:S04]  /*6fdb0*/  LDL.LU.64 R22, [R1+0x6448] ;  /* 0x0064480001167983 */ /* 0x001ee80000300a00 */
[----:B------:R-:W3:Y:S04]  /*6fdc0*/  LDL.LU.64 R20, [R1+0x6440] ;  /* 0x0064400001147983 */ /* 0x000ee80000300a00 */
[----:B------:R-:W3:Y:S01]  /*6fdd0*/  LDL.LU R9, [R1+0x643c] ;  /* 0x00643c0001097983 */ /* 0x000ee20000300800 */
[----:B------:R-:W-:-:S03]  /*6fde0*/  IMAD R7, R7, 0x100, R29 ;  /* 0x0000010007077824 */ /* 0x000fc600078e021d */
[----:B------:R-:W2:Y:S01]  /*6fdf0*/  LDL.LU R29, [R1+0x6438] ;  /* 0x00643800011d7983 */ /* 0x000ea20000300800 */
        /* <DEDUP_REMOVED lines=8> */
[----:B0-----:R-:W4:Y:S04]  /*6fe80*/  LDL.LU R8, [R1+0x730] ;  /* 0x0007300001087983 */ /* 0x001f280000300800 */
[----:B------:R-:W4:Y:S04]  /*6fe90*/  LDL.LU R9, [R1+0x734] ;  /* 0x0007340001097983 */ /* 0x000f280000300800 */
[----:B------:R-:W2:Y:S04]  /*6fea0*/  LDL.LU R10, [R1+0x738] ;  /* 0x00073800010a7983 */ /* 0x000ea80000300800 */
[----:B------:R-:W2:Y:S01]  /*6feb0*/  LDL.LU R11, [R1+0x73c] ;  /* 0x00073c00010b7983 */ /* 0x000ea20000300800 */
[----:B---3--:R-:W-:Y:S03]  /*6fec0*/  HMMA.16816.F32 R20, R12, R2, R20 ;  /* 0x000000020c14723c */ /* 0x008fe60000001814 */
[----:B--2---:R-:W-:Y:S04]  /*6fed0*/  STL.64 [R1+0x63e0], R10 ;  /* 0x0063e00a01007387 */ /* 0x004fe80000100a00 */
[----:B----4-:R0:W-:Y:S04]  /*6fee0*/  STL.64 [R1+0x63d8], R8 ;  /* 0x0063d80801007387 */ /* 0x0101e80000100a00 */
        /* <DEDUP_REMOVED lines=8> */
[----:B------:R-:W-:-:S02]  /*6ff70*/  F2FP.F16.E5M2.UNPACK_B R4, R4 ;  /* 0x00000004ff04723e */ /* 0x000fc400020004ff */
[----:B------:R-:W-:Y:S02]  /*6ff80*/  F2FP.F16.E5M2.UNPACK_B R5, R5 ;  /* 0x00000005ff05723e */ /* 0x000fe400020004ff */
[----:B------:R-:W-:Y:S02]  /*6ff90*/  F2FP.F16.E5M2.UNPACK_B R6, R6 ;  /* 0x00000006ff06723e */ /* 0x000fe400020004ff */
[----:B------:R-:W-:Y:S01]  /*6ffa0*/  F2FP.F16.E5M2.UNPACK_B R7, R7 ;  /* 0x00000007ff07723e */ /* 0x000fe200020004ff */
[----:B---3--:R-:W-:Y:S01]  /*6ffb0*/  HMMA.16816.F32 R12, R12, R22, R24 ;  /* 0x000000160c0c723c */ /* 0x008fe20000001818 */
[----:B------:R-:W3:Y:S04]  /*6ffc0*/  LDL.LU.64 R26, [R1+0x6410] ;  /* 0x00641000011a7983 */ /* 0x000ee80000300a00 */
[----:B------:R-:W2:-:S15]  /*6ffd0*/  LDL.LU.64 R24, [R1+0x6408] ;  /* 0x0064080001187983 */ /* 0x000e9e0000300a00 */
[----:B------:R-:W-:-:S03]  /*6ffe0*/  NOP ;  /* 0x0000000000007918 */ /* 0x000fc60000000000 */
[----:B------:R0:W-:Y:S04]  /*6fff0*/  STL.64 [R1+0x470], R12 ;  /* 0x0004700c01007387 */ /* 0x0001e80000100a00 */
[----:B------:R1:W-:Y:S04]  /*70000*/  STL.64 [R1+0x478], R14 ;  /* 0x0004780e01007387 */ /* 0x0003e80000100a00 */
[----:B0-----:R-:W2:Y:S04]  /*70010*/  LDL.LU R12, [R1+0x1234] ;  /* 0x00123400010c7983 */ /* 0x001ea80000300800 */
[----:B------:R-:W2:Y:S04]  /*70020*/  LDL.LU R13, [R1+0x123c] ;  /* 0x00123c00010d7983 */ /* 0x000ea80000300800 */
[----:B-1----:R-:W2:Y:S04]  /*70030*/  LDL.LU R14, [R1+0x1248] ;  /* 0x00124800010e7983 */ /* 0x002ea80000300800 */
        /* <DEDUP_REMOVED lines=12> */
[----:B------:R-:W3:Y:S04]  /*70100*/  LDL.LU.64 R16, [R1+0x63e8] ;  /* 0x0063e80001107983 */ /* 0x000ee80000300a00 */
[----:B------:R-:W-:Y:S04]  /*70110*/  STL.64 [R1+0x63a8], R22 ;  /* 0x0063a81601007387 */ /* 0x000fe80000100a00 */
[----:B------:R0:W-:Y:S04]  /*70120*/  STL.64 [R1+0x63a0], R20 ;  /* 0x0063a01401007387 */ /* 0x0001e80000100a00 */
[----:B0-----:R-:W4:Y:S04]  /*70130*/  LDL.LU R20, [R1+0x770] ;  /* 0x0007700001147983 */ /* 0x001f280000300800 */
[----:B------:R-:W4:Y:S04]  /*70140*/  LDL.LU R21, [R1+0x774] ;  /* 0x0007740001157983 */ /* 0x000f280000300800 */
[----:B------:R-:W4:Y:S04]  /*70150*/  LDL.LU R22, [R1+0x778] ;  /* 0x0007780001167983 */ /* 0x000f280000300800 */
        /* <DEDUP_REMOVED lines=15> */
[----:B0-----:R-:W2:Y:S04]  /*70250*/  LDL.LU R16, [R1+0x750] ;  /* 0x0007500001107983 */ /* 0x001ea80000300800 */
[----:B------:R-:W2:Y:S04]  /*70260*/  LDL.LU R17, [R1+0x754] ;  /* 0x0007540001117983 */ /* 0x000ea80000300800 */
[----:B------:R-:W2:Y:S04]  /*70270*/  LDL.LU R18, [R1+0x758] ;  /* 0x0007580001127983 */ /* 0x000ea80000300800 */
[----:B------:R-:W2:Y:S01]  /*70280*/  LDL.LU R19, [R1+0x75c] ;  /* 0x00075c0001137983 */ /* 0x000ea20000300800 */
[----:B------:R-:W-:-:S02]  /*70290*/  IMAD R12, R12, 0x100, R28 ;  /* 0x000001000c0c7824 */ /* 0x000fc400078e021c */
[----:B------:R-:W-:Y:S01]  /*702a0*/  IMAD R13, R13, 0x100, R0 ;  /* 0x000001000d0d7824 */ /* 0x000fe200078e0200 */
[----:B------:R-:W3:Y:S04]  /*702b0*/  LDL.LU R28, [R1+0x63c0] ;  /* 0x0063c000011c7983 */ /* 0x000ee80000300800 */
[----:B------:R-:W3:Y:S01]  /*702c0*/  LDL.LU R0, [R1+0x63bc] ;  /* 0x0063bc0001007983 */ /* 0x000ee20000300800 */
[----:B--2---:R-:W-:-:S15]  /*702d0*/  HMMA.16816.F32 R16, R4, R10, R16 ;  /* 0x0000000a0410723c */ /* 0x004fde0000001810 */
[----:B------:R-:W-:-:S08]  /*702e0*/  NOP ;  /* 0x0000000000007918 */ /* 0x000fd00000000000 */
[----:B------:R-:W-:Y:S04]  /*702f0*/  STL.64 [R1+0x500], R16 ;  /* 0x0005001001007387 */ /* 0x000fe80000100a00 */
[----:B------:R4:W-:Y:S02]  /*70300*/  STL.64 [R1+0x508], R18 ;  /* 0x0005081201007387 */ /* 0x0009e40000100a00 */
[----:B----4-:R-:W-:Y:S02]  /*70310*/  HMMA.16816.F32 R16, R4, R8, R20 ;  /* 0x000000080410723c */ /* 0x010fe40000001814 */
[----:B------:R-:W2:-:S15]  /*70320*/  LDL.LU R20, [R1+0x7f0] ;  /* 0x0007f00001147983 */ /* 0x000e9e0000300800 */
[----:B------:R-:W-:-:S06]  /*70330*/  NOP ;  /* 0x0000000000007918 */ /* 0x000fcc0000000000 */
[----:B------:R-:W-:Y:S04]  /*70340*/  STL.64 [R1+0x510], R16 ;  /* 0x0005101001007387 */ /* 0x000fe80000100a00 */
[----:B------:R-:W-:Y:S04]  /*70350*/  STL.64 [R1+0x518], R18 ;  /* 0x0005181201007387 */ /* 0x000fe80000100a00 */
[----:B------:R-:W2:Y:S04]  /*70360*/  LDL.LU R21, [R1+0x7f4] ;  /* 0x0007f40001157983 */ /* 0x000ea80000300800 */
[----:B------:R-:W2:Y:S04]  /*70370*/  LDL.LU R22, [R1+0x7f8] ;  /* 0x0007f80001167983 */ /* 0x000ea80000300800 */
[----:B------:R-:W2:Y:S04]  /*70380*/  LDL.LU R23, [R1+0x7fc] ;  /* 0x0007fc0001177983 */ /* 0x000ea80000300800 */
[----:B------:R-:W-:Y:S04]  /*70390*/  STL.64 [R1+0x6358], R10 ;  /* 0x0063580a01007387 */ /* 0x000fe80000100a00 */
[----:B------:R0:W-:Y:S04]  /*703a0*/  STL.64 [R1+0x6350], R8 ;  /* 0x0063500801007387 */ /* 0x0001e80000100a00 */
[----:B0-----:R-:W4:Y:S01]  /*703b0*/  LDL.LU R8, [R1+0x7a0] ;  /* 0x0007a00001087983 */ /* 0x001f220000300800 */
[----:B---3--:R-:W-:-:S02]  /*703c0*/  IMAD.MOV.U32 R10, RZ, RZ, R28 ;  /* 0x000000ffff0a7224 */ /* 0x008fc400078e001c */
[----:B------:R-:W-:Y:S02]  /*703d0*/  IMAD.MOV.U32 R11, RZ, RZ, R29 ;  /* 0x000000ffff0b7224 */ /* 0x000fe400078e001d */
[----:B------:R-:W-:Y:S02]  /*703e0*/  IMAD.MOV.U32 R9, RZ, RZ, R0 ;  /* 0x000000ffff097224 */ /* 0x000fe400078e0000 */
[----:B------:R-:W3:Y:S04]  /*703f0*/  LDL.LU R0, [R1+0x63b8] ;  /* 0x0063b80001007983 */ /* 0x000ee80000300800 */
[----:B------:R-:W3:Y:S04]  /*70400*/  LDL.LU R28, [R1+0x63b4] ;  /* 0x0063b400011c7983 */ /* 0x000ee80000300800 */
[----:B------:R-:W3:Y:S04]  /*70410*/  LDL.LU R29, [R1+0x63b0] ;  /* 0x0063b000011d7983 */ /* 0x000ee80000300800 */
[----:B------:R-:W-:Y:S04]  /*70420*/  STL.64 [R1+0x6368], R10 ;  /* 0x0063680a01007387 */ /* 0x000fe80000100a00 */
[----:B----4-:R0:W-:Y:S04]  /*70430*/  STL.64 [R1+0x6360], R8 ;  /* 0x0063600801007387 */ /* 0x0101e80000100a00 */
[----:B0-----:R-:W4:Y:S04]  /*70440*/  LDL.LU R8, [R1+0x7b0] ;  /* 0x0007b00001087983 */ /* 0x001f280000300800 */
[----:B------:R-:W4:Y:S04]  /*70450*/  LDL.LU R9, [R1+0x7b4] ;  /* 0x0007b40001097983 */ /* 0x000f280000300800 */
[----:B------:R-:W3:Y:S04]  /*70460*/  LDL.LU R10, [R1+0x7b8] ;  /* 0x0007b800010a7983 */ /* 0x000ee80000300800 */
[----:B------:R-:W3:Y:S01]  /*70470*/  LDL.LU R11, [R1+0x7bc] ;  /* 0x0007bc00010b7983 */ /* 0x000ee20000300800 */
[----:B--2---:R-:W-:Y:S03]  /*70480*/  HMMA.16816.F32 R20, R4, R2, R20 ;  /* 0x000000020414723c */ /* 0x004fe60000001814 */
[----:B---3--:R-:W-:Y:S04]  /*70490*/  STL.64 [R1+0x6388], R10 ;  /* 0x0063880a01007387 */ /* 0x008fe80000100a00 */
[----:B----4-:R0:W-:Y:S04]  /*704a0*/  STL.64 [R1+0x6380], R8 ;  /* 0x0063800801007387 */ /* 0x0101e80000100a00 */
[----:B0-----:R-:W2:Y:S04]  /*704b0*/  LDL.LU R8, [R1+0x7d0] ;  /* 0x0007d00001087983 */ /* 0x001ea80000300800 */
[----:B------:R-:W2:Y:S04]  /*704c0*/  LDL.LU R9, [R1+0x7d4] ;  /* 0x0007d40001097983 */ /* 0x000ea80000300800 */
[----:B------:R-:W3:Y:S04]  /*704d0*/  LDL.LU R10, [R1+0x7d8] ;  /* 0x0007d800010a7983 */ /* 0x000ee80000300800 */
[----:B------:R-:W3:Y:S01]  /*704e0*/  LDL.LU R11, [R1+0x7dc] ;  /* 0x0007dc00010b7983 */ /* 0x000ee20000300800 */
[----:B------:R-:W-:-:S02]  /*704f0*/  IMAD R14, R15, 0x100, R14 ;  /* 0x000001000f0e7824 */ /* 0x000fc400078e020e */
[----:B------:R-:W-:Y:S02]  /*70500*/  IMAD R15, R25, 0x100, R24 ;  /* 0x00000100190f7824 */ /* 0x000fe400078e0218 */
[----:B------:R-:W-:Y:S02]  /*70510*/  IMAD.MOV.U32 R18, RZ, RZ, R28 ;  /* 0x000000ffff127224 */ /* 0x000fe400078e001c */
[----:B------:R-:W-:Y:S02]  /*70520*/  IMAD.MOV.U32 R19, RZ, RZ, R0 ;  /* 0x000000ffff137224 */ /* 0x000fe400078e0000 */
[----:B------:R-:W-:Y:S02]  /*70530*/  IMAD.MOV.U32 R28, RZ, RZ, R22 ;  /* 0x000000ffff1c7224 */ /* 0x000fe400078e0016 */
[----:B------:R-:W-:Y:S01]  /*70540*/  IMAD.MOV.U32 R0, RZ, RZ, R23 ;  /* 0x000000ffff007224 */ /* 0x000fe200078e0017 */
[----:B---3--:R-:W-:Y:S04]  /*70550*/  STL.64 [R1+0x6398], R10 ;  /* 0x0063980a01007387 */ /* 0x008fe80000100a00 */
[----:B--2---:R0:W-:Y:S04]  /*70560*/  STL.64 [R1+0x6390], R8 ;  /* 0x0063900801007387 */ /* 0x0041e80000100a00 */
[----:B0-----:R-:W2:Y:S04]  /*70570*/  LDL.LU R8, [R1+0x7e0] ;  /* 0x0007e00001087983 */ /* 0x001ea80000300800 */
[----:B------:R-:W2:Y:S04]  /*70580*/  LDL.LU R9, [R1+0x7e4] ;  /* 0x0007e40001097983 */ /* 0x000ea80000300800 */
[----:B------:R-:W2:Y:S04]  /*70590*/  LDL.LU R10, [R1+0x7e8] ;  /* 0x0007e800010a7983 */ /* 0x000ea80000300800 */
[----:B------:R-:W2:Y:S04]  /*705a0*/  LDL.LU R11, [R1+0x7ec] ;  /* 0x0007ec00010b7983 */ /* 0x000ea80000300800 */
[----:B------:R-:W3:Y:S04]  /*705b0*/  LDL.LU R16, [R1+0x7c0] ;  /* 0x0007c00001107983 */ /* 0x000ee80000300800 */
[----:B------:R-:W4:Y:S04]  /*705c0*/  LDL.LU R24, [R1+0xa58] ;  /* 0x000a580001187983 */ /* 0x000f280000300800 */
[----:B------:R-:W4:Y:S04]  /*705d0*/  LDL.LU R25, [R1+0xa5c] ;  /* 0x000a5c0001197983 */ /* 0x000f280000300800 */
[----:B------:R0:W-:Y:S04]  /*705e0*/  STL [R1+0x530], R20 ;  /* 0x0005301401007387 */ /* 0x0001e80000100800 */
[----:B------:R-:W2:Y:S01]  /*705f0*/  LDL.LU.64 R22, [R1+0x63a8] ;  /* 0x0063a80001167983 */ /* 0x000ea20000300a00 */
[----:B------:R-:W-:-:S02]  /*70600*/  IMAD.MOV.U32 R17, RZ, RZ, R29 ;  /* 0x000000ffff117224 */ /* 0x000fc400078e001d */
[----:B------:R-:W-:Y:S02]  /*70610*/  IMAD.MOV.U32 R29, RZ, RZ, R21 ;  /* 0x000000ffff1d7224 */ /* 0x000fe400078e0015 */
[----:B0-----:R-:W3:Y:S04]  /*70620*/  LDL.LU.64 R20, [R1+0x63a0] ;  /* 0x0063a00001147983 */ /* 0x001ee80000300a00 */
[----:B------:R0:W-:Y:S04]  /*70630*/  STL [R1+0x5e20], R0 ;  /* 0x005e200001007387 */ /* 0x0001e80000100800 */
[----:B0-----:R-:W4:Y:S04]  /*70640*/  LDL.LU R0, [R1+0xa4c] ;  /* 0x000a4c0001007983 */ /* 0x001f280000300800 */
[----:B------:R0:W-:Y:S04]  /*70650*/  STL [R1+0x5e0c], R28 ;  /* 0x005e0c1c01007387 */ /* 0x0001e80000100800 */
[----:B0-----:R-:W4:Y:S04]  /*70660*/  LDL.LU R28, [R1+0xa48] ;  /* 0x000a4800011c7983 */ /* 0x001f280000300800 */
[----:B------:R0:W-:Y:S04]  /*70670*/  STL [R1+0x5e08], R29 ;  /* 0x005e081d01007387 */ /* 0x0001e80000100800 */
[----:B0-----:R-:W4:Y:S01]  /*70680*/  LDL.LU R29, [R1+0x126c] ;  /* 0x00126c00011d7983 */ /* 0x001f220000300800 */
[----:B--2---:R-:W-:Y:S03]  /*70690*/  HMMA.16816.F32 R4, R4, R22, R8 ;  /* 0x000000160404723c */ /* 0x004fe60000001808 */
[----:B------:R-:W2:Y:S04]  /*706a0*/  LDL.LU.64 R10, [R1+0x6398] ;  /* 0x00639800010a7983 */ /* 0x000ea80000300a00 */
[----:B------:R-:W2:-:S15]  /*706b0*/  LDL.LU.64 R8, [R1+0x6390] ;  /* 0x0063900001087983 */ /* 0x000e9e0000300a00 */
[----:B------:R-:W-:-:S01]  /*706c0*/  NOP ;  /* 0x0000000000007918 */ /* 0x000fc20000000000 */
[----:B------:R0:W-:Y:S04]  /*706d0*/  STL.64 [R1+0x5c0], R4 ;  /* 0x0005c00401007387 */ /* 0x0001e80000100a00 */
[----:B------:R1:W-:Y:S04]  /*706e0*/  STL.64 [R1+0x5c8], R6 ;  /* 0x0005c80601007387 */ /* 0x0003e80000100a00 */
[----:B0-----:R-:W3:Y:S04]  /*706f0*/  LDL.LU R4, [R1+0x1254] ;  /* 0x0012540001047983 */ /* 0x001ee80000300800 */
[----:B------:R-:W3:Y:S04]  /*70700*/  LDL.LU R5, [R1+0x125c] ;  /* 0x00125c0001057983 */ /* 0x000ee80000300800 */
[----:B-1----:R-:W4:Y:S04]  /*70710*/  LDL.LU R6, [R1+0x1264] ;  /* 0x0012640001067983 */ /* 0x002f280000300800 */
[----:B------:R-:W4:Y:S01]  /*70720*/  LDL.LU R7, [R1+0x1270] ;  /* 0x0012700001077983 */ /* 0x000f220000300800 */
[----:B------:R-:W-:-:S02]  /*70730*/  F2FP.F16.E5M2.UNPACK_B R12, R12 ;  /* 0x0000000cff0c723e */ /* 0x000fc400020004ff */
[----:B------:R-:W-:Y:S02]  /*70740*/  F2FP.F16.E5M2.UNPACK_B R13, R13 ;  /* 0x0000000dff0d723e */ /* 0x000fe400020004ff */
[----:B------:R-:W-:Y:S02]  /*70750*/  F2FP.F16.E5M2.UNPACK_B R14, R14 ;  /* 0x0000000eff0e723e */ /* 0x000fe400020004ff */
[----:B------:R-:W-:-:S07]  /*70760*/  F2FP.F16.E5M2.UNPACK_B R15, R15 ;  /* 0x0000000fff0f723e */ /* 0x000fce00020004ff */
[C---:B--2---:R-:W-:Y:S01]  /*70770*/  HMMA.16816.F32 R8, R12.reuse, R26, R8 ;  /* 0x0000001a0c08723c */ /* 0x044fe20000001808 */
[----:B----4-:R-:W-:Y:S04]  /*70780*/  STL.64 [R1+0x6348], R6 ;  /* 0x0063480601007387 */ /* 0x010fe80000100a00 */
[----:B---3--:R0:W-:Y:S04]  /*70790*/  STL.64 [R1+0x6340], R4 ;  /* 0x0063400401007387 */ /* 0x0081e80000100a00 */
[----:B0-----:R-:W2:Y:S04]  /*707a0*/  LDL.LU R4, [R1+0x790] ;  /* 0x0007900001047983 */ /* 0x001ea80000300800 */
[----:B------:R-:W2:Y:S04]  /*707b0*/  LDL.LU R5, [R1+0x794] ;  /* 0x0007940001057983 */ /* 0x000ea80000300800 */
[----:B------:R-:W2:Y:S04]  /*707c0*/  LDL.LU R6, [R1+0x798] ;  /* 0x0007980001067983 */ /* 0x000ea80000300800 */
[----:B------:R-:W2:Y:S04]  /*707d0*/  LDL.LU R7, [R1+0x79c] ;  /* 0x00079c0001077983 */ /* 0x000ea80000300800 */
[----:B------:R-:W-:Y:S04]  /*707e0*/  STL.64 [R1+0x5b0], R8 ;  /* 0x0005b00801007387 */ /* 0x000fe80000100a00 */
[----:B------:R0:W-:Y:S04]  /*707f0*/  STL.64 [R1+0x5b8], R10 ;  /* 0x0005b80a01007387 */ /* 0x0001e80000100a00 */
[----:B0-----:R-:W3:Y:S04]  /*70800*/  LDL.LU.64 R10, [R1+0x6388] ;  /* 0x00638800010a7983 */ /* 0x001ee80000300a00 */
[----:B------:R-:W3:Y:S04]  /*70810*/  LDL.LU.64 R8, [R1+0x6380] ;  /* 0x0063800001087983 */ /* 0x000ee80000300a00 */
[----:B------:R-:W4:Y:S04]  /*70820*/  LDL.LU R26, [R1+0x1260] ;  /* 0x00126000011a7983 */ /* 0x000f280000300800 */
[----:B------:R-:W4:Y:S01]  /*70830*/  LDL.LU R27, [R1+0x1268] ;  /* 0x00126800011b7983 */ /* 0x000f220000300800 */
[C---:B------:R-:W-:Y:S03]  /*70840*/  HMMA.16816.F32 R16, R12.reuse, R20, R16 ;  /* 0x000000140c10723c */ /* 0x040fe60000001810 */
[----:B----4-:R-:W-:Y:S04]  /*70850*/  STL.64 [R1+0x6338], R26 ;  /* 0x0063381a01007387 */ /* 0x010fe80000100a00 */
[----:B------:R0:W-:Y:S04]  /*70860*/  STL.64 [R1+0x6330], R24 ;  /* 0x0063301801007387 */ /* 0x0001e80000100a00 */
[----:B0-----:R-:W4:Y:S04]  /*70870*/  LDL.LU R24, [R1+0x780] ;  /* 0x0007800001187983 */ /* 0x001f280000300800 */
[----:B------:R-:W4:Y:S04]  /*70880*/  LDL.LU R25, [R1+0x784] ;  /* 0x0007840001197983 */ /* 0x000f280000300800 */
[----:B------:R-:W4:Y:S04]  /*70890*/  LDL.LU R26, [R1+0x788] ;  /* 0x00078800011a7983 */ /* 0x000f280000300800 */
[----:B------:R-:W4:Y:S04]  /*708a0*/  LDL.LU R27, [R1+0x78c] ;  /* 0x00078c00011b7983 */ /* 0x000f280000300800 */
[----:B------:R-:W-:Y:S04]  /*708b0*/  STL.64 [R1+0x5a0], R16 ;  /* 0x0005a01001007387 */ /* 0x000fe80000100a00 */
[----:B------:R0:W-:Y:S04]  /*708c0*/  STL.64 [R1+0x5a8], R18 ;  /* 0x0005a81201007387 */ /* 0x0001e80000100a00 */
[----:B0-----:R-:W3:Y:S04]  /*708d0*/  LDL.LU.64 R18, [R1+0x6378] ;  /* 0x0063780001127983 */ /* 0x001ee80000300a00 */
[----:B------:R-:W2:Y:S04]  /*708e0*/  LDL.LU.64 R16, [R1+0x6370] ;  /* 0x0063700001107983 */ /* 0x000ea80000300a00 */
[----:B------:R-:W4:Y:S01]  /*708f0*/  LDL.LU R21, [R1+0x1258] ;  /* 0x0012580001157983 */ /* 0x000f220000300800 */
[----:B---3--:R-:W-:-:S15]  /*70900*/  HMMA.16816.F32 R8, R12, R18, R8 ;  /* 0x000000120c08723c */ /* 0x008fde0000001808 */
[----:B------:R-:W-:-:S08]  /*70910*/  NOP ;  /* 0x0000000000007918 */ /* 0x000fd00000000000 */
[----:B------:R-:W-:Y:S04]  /*70920*/  STL.64 [R1+0x590], R8 ;  /* 0x0005900801007387 */ /* 0x000fe80000100a00 */
[----:B------:R0:W-:Y:S04]  /*70930*/  STL.64 [R1+0x598], R10 ;  /* 0x0005980a01007387 */ /* 0x0001e80000100a00 */
[----:B0-----:R-:W2:Y:S04]  /*70940*/  LDL.LU.64 R10, [R1+0x6368] ;  /* 0x00636800010a7983 */ /* 0x001ea80000300a00 */
[----:B------:R-:W2:Y:S02]  /*70950*/  LDL.LU.64 R8, [R1+0x6360] ;  /* 0x0063600001087983 */ /* 0x000ea40000300a00 */
[----:B--2---:R-:W-:Y:S02]  /*70960*/  HMMA.16816.F32 R16, R12, R16, R8 ;  /* 0x000000100c10723c */ /* 0x004fe40000001808 */
[----:B------:R-:W2:Y:S04]  /*70970*/  LDL.LU.64 R10, [R1+0x6358] ;  /* 0x00635800010a7983 */ /* 0x000ea80000300a00 */
[----:B------:R-:W4:-:S15]  /*70980*/  LDL.LU.64 R8, [R1+0x6350] ;  /* 0x0063500001087983 */ /* 0x000f1e0000300a00 */
[----:B------:R-:W-:-:S02]  /*70990*/  NOP ;  /* 0x0000000000007918 */ /* 0x000fc40000000000 */
[----:B------:R0:W-:Y:S04]  /*709a0*/  STL.64 [R1+0x580], R16 ;  /* 0x0005801001007387 */ /* 0x0001e80000100a00 */
[----:B------:R1:W-:Y:S04]  /*709b0*/  STL.64 [R1+0x588], R18 ;  /* 0x0005881201007387 */ /* 0x0003e80000100a00 */
[----:B0-----:R-:W3:Y:S04]  /*709c0*/  LDL.LU R16, [R1+0x810] ;  /* 0x0008100001107983 */ /* 0x001ee80000300800 */
[----:B------:R-:W3:Y:S04]  /*709d0*/  LDL.LU R17, [R1+0x814] ;  /* 0x0008140001117983 */ /* 0x000ee80000300800 */
[----:B-1----:R-:W3:Y:S04]  /*709e0*/  LDL.LU R18, [R1+0x818] ;  /* 0x0008180001127983 */ /* 0x002ee80000300800 */
[----:B------:R-:W3:Y:S01]  /*709f0*/  LDL.LU R19, [R1+0x81c] ;  /* 0x00081c0001137983 */ /* 0x000ee20000300800 */
[C---:B--2---:R-:W-:Y:S06]  /*70a00*/  HMMA.16816.F32 R4, R12.reuse, R10, R4 ;  /* 0x0000000a0c04723c */ /* 0x044fec0000001804 */
[----:B----4-:R-:W-:-:S15]  /*70a10*/  HMMA.16816.F32 R8, R12, R8, R24 ;  /* 0x000000080c08723c */ /* 0x010fde0000001818 */
[----:B------:R-:W-:-:S02]  /*70a20*/  NOP ;  /* 0x0000000000007918 */ /* 0x000fc40000000000 */
[----:B------:R-:W-:Y:S04]  /*70a30*/  STL.64 [R1+0x570], R4 ;  /* 0x0005700401007387 */ /* 0x000fe80000100a00 */
[----:B------:R0:W-:Y:S04]  /*70a40*/  STL.64 [R1+0x578], R6 ;  /* 0x0005780601007387 */ /* 0x0001e80000100a00 */
[----:B0-----:R-:W2:Y:S04]  /*70a50*/  LDL.LU.64 R6, [R1+0x6348] ;  /* 0x0063480001067983 */ /* 0x001ea80000300a00 */
[----:B------:R-:W4:Y:S04]  /*70a60*/  LDL.LU.64 R4, [R1+0x6340] ;  /* 0x0063400001047983 */ /* 0x000f280000300a00 */
[----:B------:R-:W2:Y:S04]  /*70a70*/  LDL.LU.64 R26, [R1+0x6338] ;  /* 0x00633800011a7983 */ /* 0x000ea80000300a00 */
[----:B------:R-:W2:Y:S04]  /*70a80*/  LDL.LU.64 R24, [R1+0x6330] ;  /* 0x0063300001187983 */ /* 0x000ea80000300a00 */
[----:B------:R0:W-:Y:S04]  /*70a90*/  STL.64 [R1+0x560], R8 ;  /* 0x0005600801007387 */ /* 0x0001e80000100a00 */
[----:B------:R1:W-:Y:S04]  /*70aa0*/  STL.64 [R1+0x568], R10 ;  /* 0x0005680a01007387 */ /* 0x0003e80000100a00 */
[----:B0-----:R-:W3:Y:S04]  /*70ab0*/  LDL.LU R8, [R1+0x820] ;  /* 0x0008200001087983 */ /* 0x001ee80000300800 */
[----:B------:R-:W3:Y:S04]  /*70ac0*/  LDL.LU R9, [R1+0x824] ;  /* 0x0008240001097983 */ /* 0x000ee80000300800 */
[----:B-1----:R-:W3:Y:S04]  /*70ad0*/  LDL.LU R10, [R1+0x828] ;  /* 0x00082800010a7983 */ /* 0x002ee80000300800 */
[----:B------:R-:W3:Y:S01]  /*70ae0*/  LDL.LU R11, [R1+0x82c] ;  /* 0x00082c00010b7983 */ /* 0x000ee20000300800 */
[----:B------:R-:W-:Y:S01]  /*70af0*/  F2FP.F16.E5M2.UNPACK_B R20, R28.H1 ;  /* 0x0000001cff14723e */ /* 0x000fe200030004ff */
[----:B---3--:R-:W-:Y:S01]  /*70b00*/  HMMA.16816.F32 R8, R12, R2, R8 ;  /* 0x000000020c08723c */ /* 0x008fe20000001808 */
[----:B----4-:R-:W-:-:S15]  /*70b10*/  IMAD R4, R4, 0x100, R21 ;  /* 0x0000010004047824 */ /* 0x010fde00078e0215 */
[----:B------:R-:W-:-:S07]  /*70b20*/  NOP ;  /* 0x0000000000007918 */ /* 0x000fce0000000000 */
[----:B------:R-:W-:Y:S04]  /*70b30*/  STL.64 [R1+0x550], R8 ;  /* 0x0005500801007387 */ /* 0x000fe80000100a00 */
[----:B------:R0:W-:Y:S02]  /*70b40*/  STL.64 [R1+0x558], R10 ;  /* 0x0005580a01007387 */ /* 0x0001e40000100a00 */
[----:B0-----:R-:W-:Y:S01]  /*70b50*/  HMMA.16816.F32 R8, R12, R22, R16 ;  /* 0x000000160c08723c */ /* 0x001fe20000001810 */
[----:B------:R-:W-:-:S15]  /*70b60*/  F2FP.F16.E5M2.UNPACK_B R21, R0.H1 ;  /* 0x00000000ff15723e */ /* 0x000fde00030004ff */
[----:B------:R-:W-:-:S07]  /*70b70*/  NOP ;  /* 0x0000000000007918 */ /* 0x000fce0000000000 */
[----:B------:R-:W-:Y:S04]  /*70b80*/  STL.64 [R1+0x5e0], R8 ;  /* 0x0005e00801007387 */ /* 0x000fe80000100a00 */
[----:B------:R-:W-:Y:S04]  /*70b90*/  STL.64 [R1+0x5e8], R10 ;  /* 0x0005e80a01007387 */ /* 0x000fe80000100a00 */
        /* <DEDUP_REMOVED lines=9> */
[----:B------:R-:W3:Y:S04]  /*70c30*/  LDL.LU R12, [R1+0x1274] ;  /* 0x00127400010c7983 */ /* 0x000ee80000300800 */
[----:B------:R-:W2:Y:S04]  /*70c40*/  LDL.LU R13, [R1+0x127c] ;  /* 0x00127c00010d7983 */ /* 0x000ea80000300800 */
[----:B--2---:R0:W-:Y:S04]  /*70c50*/  STL [R1+0x6314], R13 ;  /* 0x0063140d01007387 */ /* 0x0041e80000100800 */
[----:B0-----:R-:W3:Y:S04]  /*70c60*/  LDL.LU R13, [R1+0x1278] ;  /* 0x00127800010d7983 */ /* 0x001ee80000300800 */
[----:B------:R-:W2:Y:S04]  /*70c70*/  LDL.LU R14, [R1+0x1288] ;  /* 0x00128800010e7983 */ /* 0x000ea80000300800 */
[----:B--2---:R0:W-:Y:S04]  /*70c80*/  STL [R1+0x6310], R14 ;  /* 0x0063100e01007387 */ /* 0x0041e80000100800 */
[----:B0-----:R-:W2:Y:S04]  /*70c90*/  LDL.LU R14, [R1+0x1280] ;  /* 0x00128000010e7983 */ /* 0x001ea80000300800 */
[----:B------:R-:W2:Y:S01]  /*70ca0*/  LDL.LU R15, [R1+0x1284] ;  /* 0x00128400010f7983 */ /* 0x000ea20000300800 */
[----:B------:R-:W-:-:S02]  /*70cb0*/  IMAD R5, R5, 0x100, R26 ;  /* 0x0000010005057824 */ /* 0x000fc400078e021a */
[----:B------:R-:W-:Y:S02]  /*70cc0*/  IMAD R6, R6, 0x100, R27 ;  /* 0x0000010006067824 */ /* 0x000fe400078e021b */
[----:B------:R-:W-:Y:S01]  /*70cd0*/  IMAD R7, R29, 0x100, R7 ;  /* 0x000001001d077824 */ /* 0x000fe200078e0207 */
[----:B------:R-:W-:Y:S02]  /*70ce0*/  F2FP.F16.E5M2.UNPACK_B R24, R24.H1 ;  /* 0x00000018ff18723e */ /* 0x000fe400030004ff */
[----:B------:R-:W-:Y:S02]  /*70cf0*/  F2FP.F16.E5M2.UNPACK_B R25, R25.H1 ;  /* 0x00000019ff19723e */ /* 0x000fe400030004ff */
[----:B------:R-:W-:Y:S02]  /*70d00*/  F2FP.F16.E5M2.UNPACK_B R4, R4 ;  /* 0x00000004ff04723e */ /* 0x000fe400020004ff */
[----:B------:R-:W-:Y:S02]  /*70d10*/  F2FP.F16.E5M2.UNPACK_B R5, R5 ;  /* 0x00000005ff05723e */ /* 0x000fe400020004ff */
[----:B------:R-:W-:-:S02]  /*70d20*/  F2FP.F16.E5M2.UNPACK_B R6, R6 ;  /* 0x00000006ff06723e */ /* 0x000fc400020004ff */
[----:B------:R-:W-:Y:S01]  /*70d30*/  F2FP.F16.E5M2.UNPACK_B R7, R7 ;  /* 0x00000007ff07723e */ /* 0x000fe200020004ff */
[----:B--2---:R-:W-:Y:S04]  /*70d40*/  STL.64 [R1+0x6320], R14 ;  /* 0x0063200e01007387 */ /* 0x004fe80000100a00 */
[----:B---3--:R0:W-:Y:S04]  /*70d50*/  STL.64 [R1+0x6318], R12 ;  /* 0x0063180c01007387 */ /* 0x0081e80000100a00 */
[----:B0-----:R-:W2:Y:S04]  /*70d60*/  LDL.LU R12, [R1+0x8b0] ;  /* 0x0008b000010c7983 */ /* 0x001ea80000300800 */
[----:B------:R-:W2:Y:S04]  /*70d70*/  LDL.LU R13, [R1+0x8b4] ;  /* 0x0008b400010d7983 */ /* 0x000ea80000300800 */
[----:B------:R-:W2:Y:S04]  /*70d80*/  LDL.LU R14, [R1+0x8b8] ;  /* 0x0008b800010e7983 */ /* 0x000ea80000300800 */
[----:B------:R-:W2:Y:S04]  /*70d90*/  LDL.LU R15, [R1+0x8bc] ;  /* 0x0008bc00010f7983 */ /* 0x000ea80000300800 */
[----:B------:R-:W3:Y:S04]  /*70da0*/  LDL.LU R2, [R1+0xa68] ;  /* 0x000a680001027983 */ /* 0x000ee80000300800 */
[----:B------:R-:W3:Y:S04]  /*70db0*/  LDL.LU R3, [R1+0xa6c] ;  /* 0x000a6c0001037983 */ /* 0x000ee80000300800 */
[----:B------:R-:W4:Y:S04]  /*70dc0*/  LDL.LU R9, [R1+0x1290] ;  /* 0x0012900001097983 */ /* 0x000f280000300800 */
[----:B------:R-:W2:Y:S04]  /*70dd0*/  LDL.LU R10, [R1+0x128c] ;  /* 0x00128c00010a7983 */ /* 0x000ea80000300800 */
[----:B------:R-:W2:Y:S01]  /*70de0*/  LDL.LU R11, [R1+0xa78] ;  /* 0x000a7800010b7983 */ /* 0x000ea20000300800 */
[C---:B------:R-:W-:Y:S03]  /*70df0*/  HMMA.16816.F32 R20, R4.reuse, R24, R20 ;  /* 0x000000180414723c */ /* 0x040fe60000001814 */
[----:B--2---:R-:W-:Y:S04]  /*70e00*/  STL.64 [R1+0x6308], R10 ;  /* 0x0063080a01007387 */ /* 0x004fe80000100a00 */
[----:B----4-:R0:W-:Y:S04]  /*70e10*/  STL [R1+0x6300], R9 ;  /* 0x0063000901007387 */ /* 0x0101e80000100800 */
[----:B------:R-:W2:Y:S04]  /*70e20*/  LDL.LU R8, [R1+0x910] ;  /* 0x0009100001087983 */ /* 0x000ea80000300800 */
[----:B0-----:R-:W2:Y:S04]  /*70e30*/  LDL.LU R9, [R1+0x914] ;  /* 0x0009140001097983 */ /* 0x001ea80000300800 */
[----:B------:R-:W2:Y:S04]  /*70e40*/  LDL.LU R10, [R1+0x918] ;  /* 0x00091800010a7983 */ /* 0x000ea80000300800 */
[----:B------:R-:W2:Y:S04]  /*70e50*/  LDL.LU R11, [R1+0x91c] ;  /* 0x00091c00010b7983 */ /* 0x000ea80000300800 */
[----:B------:R-:W4:Y:S04]  /*70e60*/  LDL.LU R29, [R1+0xa7c] ;  /* 0x000a7c00011d7983 */ /* 0x000f280000300800 */
[----:B------:R-:W3:Y:S04]  /*70e70*/  LDL.LU R28, [R1+0xa88] ;  /* 0x000a8800011c7983 */ /* 0x000ee80000300800 */
[----:B------:R-:W3:Y:S04]  /*70e80*/  LDL.LU R0, [R1+0xa8c] ;  /* 0x000a8c0001007983 */ /* 0x000ee80000300800 */
[----:B------:R0:W-:Y:S04]  /*70e90*/  STL.64 [R1+0x680], R20 ;  /* 0x0006801401007387 */ /* 0x0001e80000100a00 */
[----:B------:R1:W-:Y:S04]  /*70ea0*/  STL.64 [R1+0x688], R22 ;  /* 0x0006881601007387 */ /* 0x0003e80000100a00 */
[----:B0-----:R-:W2:Y:S04]  /*70eb0*/  LDL.LU.64 R20, [R1+0x6328] ;  /* 0x0063280001147983 */ /* 0x001ea80000300a00 */
[----:B-1----:R-:W3:Y:S04]  /*70ec0*/  LDL.LU R22, [R1+0xa98] ;  /* 0x000a980001167983 */ /* 0x002ee80000300800 */
[----:B------:R-:W3:Y:S04]  /*70ed0*/  LDL.LU R23, [R1+0xa9c] ;  /* 0x000a9c0001177983 */ /* 0x000ee80000300800 */
        /* <DEDUP_REMOVED lines=9> */
[----:B0-----:R-:W2:Y:S04]  /*70f70*/  LDL.LU.64 R14, [R1+0x6320] ;  /* 0x00632000010e7983 */ /* 0x001ea80000300a00 */
[----:B------:R-:W3:Y:S01]  /*70f80*/  LDL.LU.64 R12, [R1+0x6318] ;  /* 0x00631800010c7983 */ /* 0x000ee20000300a00 */
[----:B------:R-:W-:-:S02]  /*70f90*/  F2FP.F16.E5M2.UNPACK_B R18, R18.H1 ;  /* 0x00000012ff12723e */ /* 0x000fc400030004ff */
[----:B------:R-:W-:-:S07]  /*70fa0*/  F2FP.F16.E5M2.UNPACK_B R19, R19.H1 ;  /* 0x00000013ff13723e */ /* 0x000fce00030004ff */
[----:B----4-:R-:W-:-:S15]  /*70fb0*/  HMMA.16816.F32 R24, R4, R18, R24 ;  /* 0x000000120418723c */ /* 0x010fde0000001818 */
[----:B------:R-:W-:-:S08]  /*70fc0*/  NOP ;  /* 0x0000000000007918 */ /* 0x000fd00000000000 */
[----:B------:R0:W-:Y:S04]  /*70fd0*/  STL.64 [R1+0x730], R24 ;  /* 0x0007301801007387 */ /* 0x0001e80000100a00 */
[----:B------:R1:W-:Y:S04]  /*70fe0*/  STL.64 [R1+0x738], R26 ;  /* 0x0007381a01007387 */ /* 0x0003e80000100a00 */
[----:B0-----:R-:W4:Y:S04]  /*70ff0*/  LDL.LU R24, [R1+0xa10] ;  /* 0x000a100001187983 */ /* 0x001f280000300800 */
[----:B------:R-:W4:Y:S04]  /*71000*/  LDL.LU R25, [R1+0xa14] ;  /* 0x000a140001197983 */ /* 0x000f280000300800 */
[----:B-1----:R-:W4:Y:S04]  /*71010*/  LDL.LU R26, [R1+0xa18] ;  /* 0x000a1800011a7983 */ /* 0x002f280000300800 */
[----:B------:R-:W4:Y:S01]  /*71020*/  LDL.LU R27, [R1+0xa1c] ;  /* 0x000a1c00011b7983 */ /* 0x000f220000300800 */
[----:B---3--:R-:W-:-:S03]  /*71030*/  IMAD R12, R12, 0x100, R13 ;  /* 0x000001000c0c7824 */ /* 0x008fc600078e020d */
[----:B------:R-:W2:Y:S01]  /*71040*/  LDL.LU R13, [R1+0x6314] ;  /* 0x00631400010d7983 */ /* 0x000ea20000300800 */
[----:B------:R-:W-:Y:S02]  /*71050*/  F2FP.F16.E5M2.UNPACK_B R16, R16.H1 ;  /* 0x00000010ff10723e */ /* 0x000fe400030004ff */
[----:B------:R-:W-:-:S07]  /*71060*/  F2FP.F16.E5M2.UNPACK_B R17, R17.H1 ;  /* 0x00000011ff11723e */ /* 0x000fce00030004ff */
[----:B------:R-:W-:Y:S01]  /*71070*/  HMMA.16816.F32 R8, R4, R16, R8 ;  /* 0x000000100408723c */ /* 0x000fe20000001808 */
[----:B--2---:R-:W-:Y:S02]  /*71080*/  IMAD R13, R13, 0x100, R14 ;  /* 0x000001000d0d7824 */ /* 0x004fe400078e020e */
[----:B------:R-:W2:-:S15]  /*71090*/  LDL.LU R14, [R1+0x6310] ;  /* 0x00631000010e7983 */ /* 0x000e9e0000300800 */
[----:B------:R-:W-:-:S05]  /*710a0*/  NOP ;  /* 0x0000000000007918 */ /* 0x000fca0000000000 */
[----:B------:R-:W-:Y:S04]  /*710b0*/  STL.64 [R1+0x7a0], R8 ;  /* 0x0007a00801007387 */ /* 0x000fe80000100a00 */
[----:B------:R0:W-:Y:S04]  /*710c0*/  STL.64 [R1+0x7a8], R10 ;  /* 0x0007a80a01007387 */ /* 0x0001e80000100a00 */
[----:B0-----:R-:W3:Y:S04]  /*710d0*/  LDL.LU.64 R10, [R1+0x6308] ;  /* 0x00630800010a7983 */ /* 0x001ee80000300a00 */
[----:B------:R-:W3:Y:S04]  /*710e0*/  LDL.LU R9, [R1+0x6300] ;  /* 0x0063000001097983 */ /* 0x000ee80000300800 */
[----:B------:R-:W-:Y:S04]  /*710f0*/  STL.64 [R1+0x62d0], R18 ;  /* 0x0062d01201007387 */ /* 0x000fe80000100a00 */
[----:B------:R0:W-:Y:S04]  /*71100*/  STL.64 [R1+0x62c8], R16 ;  /* 0x0062c81001007387 */ /* 0x0001e80000100a00 */
[----:B0-----:R-:W4:Y:S04]  /*71110*/  LDL.LU R16, [R1+0x940] ;  /* 0x0009400001107983 */ /* 0x001f280000300800 */
[----:B------:R-:W4:Y:S04]  /*71120*/  LDL.LU R17, [R1+0x944] ;  /* 0x0009440001117983 */ /* 0x000f280000300800 */
[----:B------:R-:W4:Y:S04]  /*71130*/  LDL.LU R18, [R1+0x948] ;  /* 0x0009480001127983 */ /* 0x000f280000300800 */
[----:B------:R-:W4:Y:S01]  /*71140*/  LDL.LU R19, [R1+0x94c] ;  /* 0x00094c0001137983 */ /* 0x000f220000300800 */
[----:B--2---:R-:W-:-:S02]  /*71150*/  IMAD R14, R15, 0x100, R14 ;  /* 0x000001000f0e7824 */ /* 0x004fc400078e020e */
[----:B---3--:R-:W-:Y:S01]  /*71160*/  IMAD R15, R10, 0x100, R9 ;  /* 0x000001000a0f7824 */ /* 0x008fe200078e0209 */
[----:B------:R-:W-:Y:S02]  /*71170*/  F2FP.F16.E5M2.UNPACK_B R9, R29.H1 ;  /* 0x0000001dff09723e */ /* 0x000fe400030004ff */
[----:B------:R-:W2:Y:S01]  /*71180*/  LDL.LU R29, [R1+0x12a4] ;  /* 0x0012a400011d7983 */ /* 0x000ea20000300800 */
[----:B------:R-:W-:Y:S02]  /*71190*/  F2FP.F16.E5M2.UNPACK_B R2, R2.H1 ;  /* 0x00000002ff02723e */ /* 0x000fe400030004ff */
[----:B------:R-:W-:-:S07]  /*711a0*/  F2FP.F16.E5M2.UNPACK_B R3, R3.H1 ;  /* 0x00000003ff03723e */ /* 0x000fce00030004ff */
[C---:B----4-:R-:W-:Y:S01]  /*711b0*/  HMMA.16816.F32 R16, R4.reuse, R2, R16 ;  /* 0x000000020410723c */ /* 0x050fe20000001810 */
[----:B------:R-:W-:Y:S02]  /*711c0*/  F2FP.F16.E5M2.UNPACK_B R8, R11.H1 ;  /* 0x0000000bff08723e */ /* 0x000fe400030004ff */
[----:B------:R-:W-:Y:S02]  /*711d0*/  F2FP.F16.E5M2.UNPACK_B R10, R28.H1 ;  /* 0x0000001cff0a723e */ /* 0x000fe400030004ff */
[----:B------:R-:W-:Y:S02]  /*711e0*/  F2FP.F16.E5M2.UNPACK_B R11, R0.H1 ;  /* 0x00000000ff0b723e */ /* 0x000fe400030004ff */
[----:B------:R-:W-:Y:S02]  /*711f0*/  F2FP.F16.E5M2.UNPACK_B R22, R22.H1 ;  /* 0x00000016ff16723e */ /* 0x000fe400030004ff */
[----:B------:R-:W-:Y:S01]  /*71200*/  F2FP.F16.E5M2.UNPACK_B R23, R23.H1 ;  /* 0x00000017ff17723e */ /* 0x000fe200030004ff */
[----:B--2---:R-:W-:Y:S04]  /*71210*/  STL [R1+0x62a0], R29 ;  /* 0x0062a01d01007387 */ /* 0x004fe80000100800 */
[----:B------:R-:W2:Y:S04]  /*71220*/  LDL.LU R28, [R1+0x12b4] ;  /* 0x0012b400011c7983 */ /* 0x000ea80000300800 */
[----:B------:R-:W2:Y:S05]  /*71230*/  LDL.LU R0, [R1+0x12b0] ;  /* 0x0012b00001007983 */ /* 0x000eaa0000300800 */
[----:B------:R-:W-:Y:S04]  /*71240*/  STL.64 [R1+0x7d0], R16 ;  /* 0x0007d01001007387 */ /* 0x000fe80000100a00 */
[----:B------:R0:W-:Y:S04]  /*71250*/  STL.64 [R1+0x7d8], R18 ;  /* 0x0007d81201007387 */ /* 0x0001e80000100a00 */
[----:B------:R-:W-:Y:S04]  /*71260*/  STL.64 [R1+0x62f8], R22 ;  /* 0x0062f81601007387 */ /* 0x000fe80000100a00 */
[----:B------:R1:W-:Y:S01]  /*71270*/  STL.64 [R1+0x62f0], R20 ;  /* 0x0062f01401007387 */ /* 0x0003e20000100a00 */
[C---:B0-----:R-:W-:Y:S03]  /*71280*/  HMMA.16816.F32 R16, R4.reuse, R8, R24 ;  /* 0x000000080410723c */ /* 0x041fe60000001818 */
[----:B-1----:R-:W3:Y:S04]  /*71290*/  LDL.LU R20, [R1+0xa00] ;  /* 0x000a000001147983 */ /* 0x002ee80000300800 */
[----:B------:R-:W3:Y:S04]  /*712a0*/  LDL.LU R21, [R1+0xa04] ;  /* 0x000a040001157983 */ /* 0x000ee80000300800 */
[----:B------:R-:W3:Y:S04]  /*712b0*/  LDL.LU R22, [R1+0xa08] ;  /* 0x000a080001167983 */ /* 0x000ee80000300800 */
[----:B------:R-:W3:Y:S04]  /*712c0*/  LDL.LU R23, [R1+0xa0c] ;  /* 0x000a0c0001177983 */ /* 0x000ee80000300800 */
[----:B------:R-:W4:Y:S04]  /*712d0*/  LDL.LU R29, [R1+0x1298] ;  /* 0x00129800011d7983 */ /* 0x000f280000300800 */
[----:B------:R-:W2:Y:S04]  /*712e0*/  LDL.LU R24, [R1+0x980] ;  /* 0x0009800001187983 */ /* 0x000ea80000300800 */
[----:B------:R0:W-:Y:S04]  /*712f0*/  STL.64 [R1+0xa10], R16 ;  /* 0x000a101001007387 */ /* 0x0001e80000100a00 */
[----:B------:R1:W-:Y:S04]  /*71300*/  STL.64 [R1+0xa18], R18 ;  /* 0x000a181201007387 */ /* 0x0003e80000100a00 */
[----:B------:R-:W2:Y:S04]  /*71310*/  LDL.LU R25, [R1+0x984] ;  /* 0x0009840001197983 */ /* 0x000ea80000300800 */
[----:B------:R-:W2:Y:S04]  /*71320*/  LDL.LU R26, [R1+0x988] ;  /* 0x00098800011a7983 */ /* 0x000ea80000300800 */
[----:B------:R-:W2:Y:S04]  /*71330*/  LDL.LU R27, [R1+0x98c] ;  /* 0x00098c00011b7983 */ /* 0x000ea80000300800 */
[----:B0-----:R-:W4:Y:S04]  /*71340*/  LDL.LU R16, [R1+0x9c0] ;  /* 0x0009c00001107983 */ /* 0x001f280000300800 */
[----:B------:R-:W4:Y:S04]  /*71350*/  LDL.LU R17, [R1+0x9c4] ;  /* 0x0009c40001117983 */ /* 0x000f280000300800 */
[----:B-1----:R-:W2:Y:S04]  /*71360*/  LDL.LU R18, [R1+0x9c8] ;  /* 0x0009c80001127983 */ /* 0x002ea80000300800 */
[----:B------:R-:W2:Y:S01]  /*71370*/  LDL.LU R19, [R1+0x9cc] ;  /* 0x0009cc0001137983 */ /* 0x000ea20000300800 */
[C---:B---3--:R-:W-:Y:S03]  /*71380*/  HMMA.16816.F32 R20, R4.reuse, R10, R20 ;  /* 0x0000000a0414723c */ /* 0x048fe60000001814 */
        /* <DEDUP_REMOVED lines=22> */
[----:B------:R-:W-:Y:S03]  /*714f0*/  HMMA.16816.F32 R4, R4, R22, R24 ;  /* 0x000000160404723c */ /* 0x000fe60000001818 */
[----:B---3--:R-:W-:Y:S04]  /*71500*/  STL.64 [R1+0x62c0], R10 ;  /* 0x0062c00a01007387 */ /* 0x008fe80000100a00 */
[----:B--2---:R0:W-:Y:S04]  /*71510*/  STL.64 [R1+0x62b8], R8 ;  /* 0x0062b80801007387 */ /* 0x0041e80000100a00 */
[----:B0-----:R-:W2:Y:S04]  /*71520*/  LDL.LU R8, [R1+0x9b0] ;  /* 0x0009b00001087983 */ /* 0x001ea80000300800 */
[----:B------:R-:W2:Y:S04]  /*71530*/  LDL.LU R9, [R1+0x9b4] ;  /* 0x0009b40001097983 */ /* 0x000ea80000300800 */
[----:B------:R-:W2:Y:S04]  /*71540*/  LDL.LU R10, [R1+0x9b8] ;  /* 0x0009b800010a7983 */ /* 0x000ea80000300800 */
[----:B------:R-:W2:Y:S04]  /*71550*/  LDL.LU R11, [R1+0x9bc] ;  /* 0x0009bc00010b7983 */ /* 0x000ea80000300800 */
[----:B------:R-:W3:Y:S01]  /*71560*/  LDL.LU.64 R24, [R1+0x62e8] ;  /* 0x0062e80001187983 */ /* 0x000ee20000300a00 */
[----:B------:R-:W-:-:S02]  /*71570*/  F2FP.F16.E5M2.UNPACK_B R12, R12 ;  /* 0x0000000cff0c723e */ /* 0x000fc400020004ff */
[----:B------:R-:W-:Y:S02]  /*71580*/  F2FP.F16.E5M2.UNPACK_B R13, R13 ;  /* 0x0000000dff0d723e */ /* 0x000fe400020004ff */
[----:B------:R-:W-:Y:S02]  /*71590*/  F2FP.F16.E5M2.UNPACK_B R14, R14 ;  /* 0x0000000eff0e723e */ /* 0x000fe400020004ff */
[----:B------:R-:W-:Y:S01]  /*715a0*/  F2FP.F16.E5M2.UNPACK_B R15, R15 ;  /* 0x0000000fff0f723e */ /* 0x000fe200020004ff */
        /* <DEDUP_REMOVED lines=11> */
[----:B------:R-:W4:Y:S04]  /*71660*/  LDL.LU.64 R16, [R1+0x62d8] ;  /* 0x0062d80001107983 */ /* 0x000f280000300a00 */
[----:B------:R0:W-:Y:S04]  /*71670*/  STL.64 [R1+0x6288], R24 ;  /* 0x0062881801007387 */ /* 0x0001e80000100a00 */
[----:B0-----:R-:W3:Y:S04]  /*71680*/  LDL.LU R24, [R1+0x9f0] ;  /* 0x0009f00001187983 */ /* 0x001ee80000300800 */
[----:B------:R-:W3:Y:S04]  /*71690*/  LDL.LU R25, [R1+0x9f4] ;  /* 0x0009f40001197983 */ /* 0x000ee80000300800 */
[----:B------:R-:W3:Y:S04]  /*716a0*/  LDL.LU R26, [R1+0x9f8] ;  /* 0x0009f800011a7983 */ /* 0x000ee80000300800 */
[----:B------:R-:W3:Y:S01]  /*716b0*/  LDL.LU R27, [R1+0x9fc] ;  /* 0x0009fc00011b7983 */ /* 0x000ee20000300800 */
[----:B----4-:R-:W-:-:S15]  /*716c0*/  HMMA.16816.F32 R16, R12, R20, R16 ;  /* 0x000000140c10723c */ /* 0x010fde0000001810 */
        /* <DEDUP_REMOVED lines=18> */
[----:B------:R0:W-:Y:S01]  /*717f0*/  STL.64 [R1+0x6268], R16 ;  /* 0x0062681001007387 */ /* 0x0001e20000100a00 */
[----:B------:R-:W-:-:S03]  /*71800*/  IMAD R4, R4, 0x100, R29 ;  /* 0x0000010004047824 */ /* 0x000fc600078e021d */
[----:B0-----:R-:W4:Y:S04]  /*71810*/  LDL.LU R16, [R1+0x9e0] ;  /* 0x0009e00001107983 */ /* 0x001f280000300800 */
[----:B------:R-:W4:Y:S04]  /*71820*/  LDL.LU R17, [R1+0x9e4] ;  /* 0x0009e40001117983 */ /* 0x000f280000300800 */
[----:B------:R-:W4:Y:S04]  /*71830*/  LDL.LU R18, [R1+0x9e8] ;  /* 0x0009e80001127983 */ /* 0x000f280000300800 */
[----:B------:R-:W4:Y:S04]  /*71840*/  LDL.LU R19, [R1+0x9ec] ;  /* 0x0009ec0001137983 */ /* 0x000f280000300800 */
[----:B------:R-:W3:Y:S01]  /*71850*/  LDL.LU R29, [R1+0x62a0] ;  /* 0x0062a000011d7983 */ /* 0x000ee20000300800 */
[----:B--2---:R-:W-:-:S15]  /*71860*/  HMMA.16816.F32 R8, R12, R2, R8 ;  /* 0x000000020c08723c */ /* 0x004fde0000001808 */
[----:B------:R-:W-:-:S08]  /*71870*/  NOP ;  /* 0x0000000000007918 */ /* 0x000fd00000000000 */
[----:B------:R-:W-:Y:S04]  /*71880*/  STL.64 [R1+0x980], R8 ;  /* 0x0009800801007387 */ /* 0x000fe80000100a00 */
[----:B------:R0:W-:Y:S04]  /*71890*/  STL.64 [R1+0x988], R10 ;  /* 0x0009880a01007387 */ /* 0x0001e80000100a00 */
[----:B0-----:R-:W4:Y:S04]  /*718a0*/  LDL.LU.64 R10, [R1+0x6298] ;  /* 0x00629800010a7983 */ /* 0x001f280000300a00 */
[----:B------:R-:W2:Y:S01]  /*718b0*/  LDL.LU.64 R8, [R1+0x6290] ;  /* 0x0062900001087983 */ /* 0x000ea20000300a00 */
[----:B------:R-:W-:-:S03]  /*718c0*/  IMAD R5, R6, 0x100, R5 ;  /* 0x0000010006057824 */ /* 0x000fc600078e0205 */
[----:B------:R-:W-:Y:S01]  /*718d0*/  STL [R1+0x6240], R3 ;  /* 0x0062400301007387 */ /* 0x000fe20000100800 */
[----:B---3--:R-:W-:Y:S02]  /*718e0*/  IMAD R6, R29, 0x100, R7 ;  /* 0x000001001d067824 */ /* 0x008fe400078e0207 */
[----:B------:R-:W-:Y:S01]  /*718f0*/  IMAD R7, R0, 0x100, R28 ;  /* 0x0000010000077824 */ /* 0x000fe200078e021c */
[----:B------:R-:W3:Y:S04]  /*71900*/  LDL.LU R29, [R1+0x12c8] ;  /* 0x0012c800011d7983 */ /* 0x000ee80000300800 */
[----:B------:R-:W3:Y:S04]  /*71910*/  LDL.LU R28, [R1+0x12d4] ;  /* 0x0012d400011c7983 */ /* 0x000ee80000300800 */
[----:B------:R-:W3:Y:S01]  /*71920*/  LDL.LU R0, [R1+0x12d0] ;  /* 0x0012d00001007983 */ /* 0x000ee20000300800 */
[C---:B--2---:R-:W-:Y:S06]  /*71930*/  HMMA.16816.F32 R24, R12.reuse, R8, R24 ;  /* 0x000000080c18723c */ /* 0x044fec0000001818 */
[----:B----4-:R-:W-:-:S15]  /*71940*/  HMMA.16816.F32 R16, R12, R10, R16 ;  /* 0x0000000a0c10723c */ /* 0x010fde0000001810 */
[----:B------:R-:W-:-:S02]  /*71950*/  NOP ;  /* 0x0000000000007918 */ /* 0x000fc40000000000 */
[----:B------:R0:W-:Y:S04]  /*71960*/  STL.64 [R1+0x9d0], R24 ;  /* 0x0009d01801007387 */ /* 0x0001e80000100a00 */
[----:B------:R1:W-:Y:S04]  /*71970*/  STL.64 [R1+0x9d8], R26 ;  /* 0x0009d81a01007387 */ /* 0x0003e80000100a00 */
[----:B0-----:R-:W2:Y:S04]  /*71980*/  LDL.LU R24, [R1+0x970] ;  /* 0x0009700001187983 */ /* 0x001ea80000300800 */
[----:B------:R-:W2:Y:S04]  /*71990*/  LDL.LU R25, [R1+0x974] ;  /* 0x0009740001197983 */ /* 0x000ea80000300800 */
[----:B-1----:R-:W2:Y:S04]  /*719a0*/  LDL.LU R26, [R1+0x978] ;  /* 0x00097800011a7983 */ /* 0x002ea80000300800 */
[----:B------:R-:W2:Y:S04]  /*719b0*/  LDL.LU R27, [R1+0x97c] ;  /* 0x00097c00011b7983 */ /* 0x000ea80000300800 */
[----:B------:R-:W4:Y:S04]  /*719c0*/  LDL.LU R3, [R1+0x12bc] ;  /* 0x0012bc0001037983 */ /* 0x000f280000300800 */
[----:B------:R-:W-:Y:S04]  /*719d0*/  STL.64 [R1+0x6238], R10 ;  /* 0x0062380a01007387 */ /* 0x000fe80000100a00 */
[----:B------:R-:W-:Y:S04]  /*719e0*/  STL.64 [R1+0x9c0], R16 ;  /* 0x0009c01001007387 */ /* 0x000fe80000100a00 */
[----:B------:R-:W-:Y:S04]  /*719f0*/  STL.64 [R1+0x9c8], R18 ;  /* 0x0009c81201007387 */ /* 0x000fe80000100a00 */
[----:B------:R0:W-:Y:S04]  /*71a00*/  STL.64 [R1+0x6230], R8 ;  /* 0x0062300801007387 */ /* 0x0001e80000100a00 */
[----:B0-----:R-:W3:Y:S04]  /*71a10*/  LDL.LU R8, [R1+0x900] ;  /* 0x0009000001087983 */ /* 0x001ee80000300800 */
[----:B------:R-:W3:Y:S04]  /*71a20*/  LDL.LU R9, [R1+0x904] ;  /* 0x0009040001097983 */ /* 0x000ee80000300800 */
[----:B------:R-:W2:Y:S04]  /*71a30*/  LDL.LU R10, [R1+0x908] ;  /* 0x00090800010a7983 */ /* 0x000ea80000300800 */
[----:B------:R-:W2:Y:S04]  /*71a40*/  LDL.LU R11, [R1+0x90c] ;  /* 0x00090c00010b7983 */ /* 0x000ea80000300800 */
[----:B------:R-:W4:Y:S04]  /*71a50*/  LDL.LU R16, [R1+0x950] ;  /* 0x0009500001107983 */ /* 0x000f280000300800 */
[----:B------:R-:W4:Y:S04]  /*71a60*/  LDL.LU R17, [R1+0x954] ;  /* 0x0009540001117983 */ /* 0x000f280000300800 */
[----:B------:R-:W3:Y:S04]  /*71a70*/  LDL.LU R18, [R1+0x958] ;  /* 0x0009580001127983 */ /* 0x000ee80000300800 */
[----:B------:R-:W3:Y:S04]  /*71a80*/  LDL.LU R19, [R1+0x95c] ;  /* 0x00095c0001137983 */ /* 0x000ee80000300800 */
[----:B---3--:R-:W-:Y:S04]  /*71a90*/  STL.64 [R1+0x6280], R18 ;  /* 0x0062801201007387 */ /* 0x008fe80000100a00 */
[----:B----4-:R0:W-:Y:S04]  /*71aa0*/  STL.64 [R1+0x6278], R16 ;  /* 0x0062781001007387 */ /* 0x0101e80000100a00 */
        /* <DEDUP_REMOVED lines=8> */
[----:B------:R-:W4:Y:S04]  /*71b30*/  LDL.LU R10, [R1+0x928] ;  /* 0x00092800010a7983 */ /* 0x000f280000300800 */
[----:B------:R-:W4:Y:S01]  /*71b40*/  LDL.LU R11, [R1+0x92c] ;  /* 0x00092c00010b7983 */ /* 0x000f220000300800 */
[----:B------:R-:W-:Y:S03]  /*71b50*/  HMMA.16816.F32 R12, R12, R22, R24 ;  /* 0x000000160c0c723c */ /* 0x000fe60000001818 */
[----:B----4-:R-:W-:Y:S04]  /*71b60*/  STL.64 [R1+0x6260], R10 ;  /* 0x0062600a01007387 */ /* 0x010fe80000100a00 */
        /* <DEDUP_REMOVED lines=12> */
[----:B0-----:R-:W4:Y:S04]  /*71c30*/  LDL.LU R12, [R1+0x12b8] ;  /* 0x0012b800010c7983 */ /* 0x001f280000300800 */
[----:B------:R-:W4:Y:S04]  /*71c40*/  LDL.LU R13, [R1+0x12c4] ;  /* 0x0012c400010d7983 */ /* 0x000f280000300800 */
[----:B-1----:R-:W4:Y:S04]  /*71c50*/  LDL.LU R14, [R1+0x12c0] ;  /* 0x0012c000010e7983 */ /* 0x002f280000300800 */
[----:B------:R-:W4:Y:S01]  /*71c60*/  LDL.LU R15, [R1+0x12cc] ;  /* 0x0012cc00010f7983 */ /* 0x000f220000300800 */
[----:B---3--:R-:W-:-:S15]  /*71c70*/  HMMA.16816.F32 R16, R4, R24, R16 ;  /* 0x000000180410723c */ /* 0x008fde0000001810 */
[----:B------:R-:W-:-:S08]  /*71c80*/  NOP ;  /* 0x0000000000007918 */ /* 0x000fd00000000000 */
[----:B------:R-:W-:Y:S04]  /*71c90*/  STL.64 [R1+0x960], R16 ;  /* 0x0009601001007387 */ /* 0x000fe80000100a00 */
[----:B------:R0:W-:Y:S04]  /*71ca0*/  STL.64 [R1+0x968], R18 ;  /* 0x0009681201007387 */ /* 0x0001e80000100a00 */
[----:B0-----:R-:W3:Y:S04]  /*71cb0*/  LDL.LU.64 R18, [R1+0x6280] ;  /* 0x0062800001127983 */ /* 0x001ee80000300a00 */
[----:B------:R-:W3:Y:S04]  /*71cc0*/  LDL.LU.64 R16, [R1+0x6278] ;  /* 0x0062780001107983 */ /* 0x000ee80000300a00 */
[----:B------:R0:W-:Y:S04]  /*71cd0*/  STL.64 [R1+0x6208], R24 ;  /* 0x0062081801007387 */ /* 0x0001e80000100a00 */
        /* <DEDUP_REMOVED lines=28> */
[----:B----4-:R-:W-:-:S15]  /*71ea0*/  HMMA.16816.F32 R8, R4, R16, R8 ;  /* 0x000000100408723c */ /* 0x010fde0000001808 */
        /* <DEDUP_REMOVED lines=11> */
[----:B------:R-:W2:Y:S04]  /*71f60*/  LDL.LU.64 R8, [R1+0x6230] ;  /* 0x0062300001087983 */ /* 0x000ea80000300a00 */
[----:B------:R-:W-:Y:S01]  /*71f70*/  STL [R1+0x61f0], R3 ;  /* 0x0061f00301007387 */ /* 0x000fe20000100800 */
        /* <DEDUP_REMOVED lines=18> */
[----:B--2---:R-:W-:Y:S03]  /*720a0*/  HMMA.16816.F32 R4, R4, R22, R24 ;  /* 0x000000160404723c */ /* 0x004fe60000001818 */
[----:B------:R-:W2:-:S15]  /*720b0*/  LDL.LU.64 R24, [R1+0x6208] ;  /* 0x0062080001187983 */ /* 0x000e9e0000300a00 */
[----:B------:R-:W-:-:S05]  /*720c0*/  NOP ;  /* 0x0000000000007918 */ /* 0x000fca0000000000 */
[----:B------:R0:W-:Y:S04]  /*720d0*/  STL.64 [R1+0x8e0], R4 ;  /* 0x0008e00401007387 */ /* 0x0001e80000100a00 */
[----:B------:R1:W-:Y:S04]  /*720e0*/  STL.64 [R1+0x8e8], R6 ;  /* 0x0008e80601007387 */ /* 0x0003e80000100a00 */
[----:B0-----:R-:W4:Y:S04]  /*720f0*/  LDL.LU R4, [R1+0x8a0] ;  /* 0x0008a00001047983 */ /* 0x001f280000300800 */
[----:B------:R-:W4:Y:S04]  /*72100*/  LDL.LU R5, [R1+0x8a4] ;  /* 0x0008a40001057983 */ /* 0x000f280000300800 */
[----:B-1----:R-:W4:Y:S04]  /*72110*/  LDL.LU R6, [R1+0x8a8] ;  /* 0x0008a80001067983 */ /* 0x002f280000300800 */
[----:B------:R-:W4:Y:S01]  /*72120*/  LDL.LU R7, [R1+0x8ac] ;  /* 0x0008ac0001077983 */ /* 0x000f220000300800 */
[----:B------:R-:W-:-:S02]  /*72130*/  IMAD R13, R14, 0x100, R13 ;  /* 0x000001000e0d7824 */ /* 0x000fc400078e020d */
[----:B------:R-:W-:Y:S02]  /*72140*/  IMAD R14, R29, 0x100, R15 ;  /* 0x000001001d0e7824 */ /* 0x000fe400078e020f */
[----:B------:R-:W-:Y:S01]  /*72150*/  IMAD R15, R0, 0x100, R28 ;  /* 0x00000100000f7824 */ /* 0x000fe200078e021c */
[----:B------:R-:W-:Y:S02]  /*72160*/  F2FP.F16.E5M2.UNPACK_B R12, R12 ;  /* 0x0000000cff0c723e */ /* 0x000fe400020004ff */
[----:B------:R-:W-:Y:S02]  /*72170*/  F2FP.F16.E5M2.UNPACK_B R13, R13 ;  /* 0x0000000dff0d723e */ /* 0x000fe400020004ff */
[----:B------:R-:W-:Y:S02]  /*72180*/  F2FP.F16.E5M2.UNPACK_B R14, R14 ;  /* 0x0000000eff0e723e */ /* 0x000fe400020004ff */
[----:B------:R-:W-:Y:S01]  /*72190*/  F2FP.F16.E5M2.UNPACK_B R15, R15 ;  /* 0x0000000fff0f723e */ /* 0x000fe200020004ff */
[----:B--2---:R0:W-:Y:S06]  /*721a0*/  STL.64 [R1+0x61b8], R24 ;  /* 0x0061b81801007387 */ /* 0x0041ec0000100a00 */
[----:B----4-:R-:W-:-:S15]  /*721b0*/  HMMA.16816.F32 R4, R12, R24, R4 ;  /* 0x000000180c04723c */ /* 0x010fde0000001804 */
[----:B------:R-:W-:-:S08]  /*721c0*/  NOP ;  /* 0x0000000000007918 */ /* 0x000fd00000000000 */
[----:B------:R-:W-:Y:S04]  /*721d0*/  STL.64 [R1+0x8d0], R4 ;  /* 0x0008d00401007387 */ /* 0x000fe80000100a00 */
[----:B------:R3:W-:Y:S04]  /*721e0*/  STL.64 [R1+0x8d8], R6 ;  /* 0x0008d80601007387 */ /* 0x0007e80000100a00 */
[----:B0-----:R-:W2:Y:S01]  /*721f0*/  LDL.LU R24, [R1+0x870] ;  /* 0x0008700001187983 */ /* 0x001ea20000300800 */
[----:B---3--:R-:W-:-:S15]  /*72200*/  HMMA.16816.F32 R4, R12, R20, R8 ;  /* 0x000000140c04723c */ /* 0x008fde0000001808 */
[----:B------:R-:W-:-:S08]  /*72210*/  NOP ;  /* 0x0000000000007918 */ /* 0x000fd00000000000 */
[----:B------:R-:W-:Y:S04]  /*72220*/  STL.64 [R1+0x8c0], R4 ;  /* 0x0008c00401007387 */ /* 0x000fe80000100a00 */
[----:B------:R-:W-:Y:S04]  /*72230*/  STL.64 [R1+0x8c8], R6 ;  /* 0x0008c80601007387 */ /* 0x000fe80000100a00 */
[----:B------:R-:W2:Y:S04]  /*72240*/  LDL.LU R25, [R1+0x874] ;  /* 0x0008740001197983 */ /* 0x000ea80000300800 */
        /* <DEDUP_REMOVED lines=22> */
[----:B0-----:R-:W4:Y:S04]  /*723b0*/  LDL.LU R20, [R1+0x830] ;  /* 0x0008300001147983 */ /* 0x001f280000300800 */
[----:B------:R-:W4:Y:S04]  /*723c0*/  LDL.LU R21, [R1+0x834] ;  /* 0x0008340001157983 */ /* 0x000f280000300800 */
[----:B------:R-:W4:Y:S04]  /*723d0*/  LDL.LU R22, [R1+0x838] ;  /* 0x0008380001167983 */ /* 0x000f280000300800 */
[----:B------:R-:W4:Y:S01]  /*723e0*/  LDL.LU R23, [R1+0x83c] ;  /* 0x00083c0001177983 */ /* 0x000f220000300800 */
[C---:B--2---:R-:W-:Y:S06]  /*723f0*/  HMMA.16816.F32 R24, R12.reuse, R18, R24 ;  /* 0x000000120c18723c */ /* 0x044fec0000001818 */
[----:B---3--:R-:W-:Y:S01]  /*72400*/  HMMA.16816.F32 R8, R12, R16, R8 ;  /* 0x000000100c08723c */ /* 0x008fe20000001808 */
[----:B----4-:R-:W-:Y:S04]  /*72410*/  STL.64 [R1+0x61d8], R22 ;  /* 0x0061d81601007387 */ /* 0x010fe80000100a00 */
[----:B------:R0:W-:Y:S04]  /*72420*/  STL.64 [R1+0x61d0], R20 ;  /* 0x0061d01401007387 */ /* 0x0001e80000100a00 */
[----:B0-----:R-:W2:Y:S04]  /*72430*/  LDL.LU R20, [R1+0x840] ;  /* 0x0008400001147983 */ /* 0x001ea80000300800 */
[----:B------:R-:W2:Y:S04]  /*72440*/  LDL.LU R21, [R1+0x844] ;  /* 0x0008440001157983 */ /* 0x000ea80000300800 */
[----:B------:R-:W2:Y:S04]  /*72450*/  LDL.LU R22, [R1+0x848] ;  /* 0x0008480001167983 */ /* 0x000ea80000300800 */
[----:B------:R-:W2:Y:S04]  /*72460*/  LDL.LU R23, [R1+0x84c] ;  /* 0x00084c0001177983 */ /* 0x000ea80000300800 */
[----:B------:R0:W-:Y:S04]  /*72470*/  STL.64 [R1+0x8a0], R24 ;  /* 0x0008a01801007387 */ /* 0x0001e80000100a00 */
[----:B------:R1:W-:Y:S04]  /*72480*/  STL.64 [R1+0x8a8], R26 ;  /* 0x0008a81a01007387 */ /* 0x0003e80000100a00 */
[----:B0-----:R-:W3:Y:S04]  /*72490*/  LDL.LU R24, [R1+0x800] ;  /* 0x0008000001187983 */ /* 0x001ee80000300800 */
[----:B------:R-:W3:Y:S04]  /*724a0*/  LDL.LU R25, [R1+0x804] ;  /* 0x0008040001197983 */ /* 0x000ee80000300800 */
[----:B-1----:R-:W3:Y:S04]  /*724b0*/  LDL.LU R26, [R1+0x808] ;  /* 0x00080800011a7983 */ /* 0x002ee80000300800 */
[----:B------:R-:W3:Y:S04]  /*724c0*/  LDL.LU R27, [R1+0x80c] ;  /* 0x00080c00011b7983 */ /* 0x000ee80000300800 */
        /* <DEDUP_REMOVED lines=8> */
[----:B------:R-:W3:Y:S04]  /*72550*/  LDL.LU R18, [R1+0x748] ;  /* 0x0007480001127983 */ /* 0x000ee80000300800 */
[----:B------:R-:W3:Y:S01]  /*72560*/  LDL.LU R19, [R1+0x74c] ;  /* 0x00074c0001137983 */ /* 0x000ee20000300800 */
[----:B------:R-:W-:-:S03]  /*72570*/  IMAD R4, R4, 0x100, R3 ;  /* 0x0000010004047824 */ /* 0x000fc600078e0203 */
[----:B---3--:R-:W-:Y:S04]  /*72580*/  STL.64 [R1+0x61b0], R18 ;  /* 0x0061b01201007387 */ /* 0x008fe80000100a00 */
[----:B--2---:R0:W-:Y:S04]  /*72590*/  STL.64 [R1+0x61a8], R16 ;  /* 0x0061a81001007387 */ /* 0x0041e80000100a00 */
[----:B0-----:R-:W2:Y:S04]  /*725a0*/  LDL.LU R16, [R1+0x760] ;  /* 0x0007600001107983 */ /* 0x001ea80000300800 */
[----:B------:R-:W2:Y:S04]  /*725b0*/  LDL.LU R17, [R1+0x764] ;  /* 0x0007640001117983 */ /* 0x000ea80000300800 */
[----:B------:R-:W2:Y:S04]  /*725c0*/  LDL.LU R18, [R1+0x768] ;  /* 0x0007680001127983 */ /* 0x000ea80000300800 */
[----:B------:R-:W2:Y:S04]  /*725d0*/  LDL.LU R19, [R1+0x76c] ;  /* 0x00076c0001137983 */ /* 0x000ea80000300800 */
[----:B------:R-:W4:Y:S02]  /*725e0*/  LDL.LU R3, [R1+0x61f0] ;  /* 0x0061f00001037983 */ /* 0x000f240000300800 */
[----:B----4-:R-:W-:-:S15]  /*725f0*/  HMMA.16816.F32 R8, R12, R2, R8 ;  /* 0x000000020c08723c */ /* 0x010fde0000001808 */
[----:B------:R-:W-:-:S08]  /*72600*/  NOP ;  /* 0x0000000000007918 */ /* 0x000fd00000000000 */
[----:B------:R-:W-:Y:S04]  /*72610*/  STL.64 [R1+0x880], R8 ;  /* 0x0008800801007387 */ /* 0x000fe80000100a00 */
[----:B------:R0:W-:Y:S04]  /*72620*/  STL.64 [R1+0x888], R10 ;  /* 0x0008880a01007387 */ /* 0x0001e80000100a00 */
[----:B0-----:R-:W3:Y:S04]  /*72630*/  LDL.LU.64 R10, [R1+0x61e8] ;  /* 0x0061e800010a7983 */ /* 0x001ee80000300a00 */
[----:B------:R-:W4:Y:S02]  /*72640*/  LDL.LU.64 R8, [R1+0x61e0] ;  /* 0x0061e00001087983 */ /* 0x000f240000300a00 */
[----:B----4-:R-:W-:-:S15]  /*72650*/  HMMA.16816.F32 R20, R12, R8, R20 ;  /* 0x000000080c14723c */ /* 0x010fde0000001814 */
        /* <DEDUP_REMOVED lines=17> */
[----:B---3--:R-:W-:Y:S03]  /*72770*/  HMMA.16816.F32 R12, R12, R22, R24 ;  /* 0x000000160c0c723c */ /* 0x008fe60000001818 */
[----:B------:R-:W2:Y:S01]  /*72780*/  LDL.LU.64 R24, [R1+0x61b8] ;  /* 0x0061b80001187983 */ /* 0x000ea20000300a00 */
[----:B------:R-:W-:-:S02]  /*72790*/  IMAD R5, R6, 0x100, R5 ;  /* 0x0000010006057824 */ /* 0x000fc400078e0205 */
[----:B------:R-:W-:Y:S02]  /*727a0*/  IMAD R6, R29, 0x100, R7 ;  /* 0x000001001d067824 */ /* 0x000fe400078e0207 */
[----:B------:R-:W-:Y:S01]  /*727b0*/  IMAD R7, R0, 0x100, R28 ;  /* 0x0000010000077824 */ /* 0x000fe200078e021c */
[----:B------:R-:W-:Y:S02]  /*727c0*/  F2FP.F16.E5M2.UNPACK_B R4, R4 ;  /* 0x00000004ff04723e */ /* 0x000fe400020004ff */
[----:B------:R-:W-:Y:S02]  /*727d0*/  F2FP.F16.E5M2.UNPACK_B R5, R5 ;  /* 0x00000005ff05723e */ /* 0x000fe400020004ff */
[----:B------:R-:W-:Y:S02]  /*727e0*/  F2FP.F16.E5M2.UNPACK_B R6, R6 ;  /* 0x00000006ff06723e */ /* 0x000fe400020004ff */
[----:B------:R-:W-:-:S08]  /*727f0*/  F2FP.F16.E5M2.UNPACK_B R7, R7 ;  /* 0x00000007ff07723e */ /* 0x000fd000020004ff */
        /* <DEDUP_REMOVED lines=19> */
[----:B------:R3:W-:Y:S02]  /*72930*/  STL.64 [R1+0x6168], R20 ;  /* 0x0061681401007387 */ /* 0x0007e40000100a00 */
[C---:B---3--:R-:W-:Y:S06]  /*72940*/  HMMA.16816.F32 R20, R4.reuse, R18, R12 ;  /* 0x000000120414723c */ /* 0x048fec000000180c */
[----:B--2---:R-:W-:Y:S01]  /*72950*/  HMMA.16816.F32 R12, R4, R16, R8 ;  /* 0x00000010040c723c */ /* 0x004fe20000001808 */
[----:B------:R-:W2:-:S15]  /*72960*/  LDL.LU R8, [R1+0x6d0] ;  /* 0x0006d00001087983 */ /* 0x000e9e0000300800 */
[----:B------:R-:W-:-:S01]  /*72970*/  NOP ;  /* 0x0000000000007918 */ /* 0x000fc20000000000 */
[----:B------:R-:W-:Y:S04]  /*72980*/  STL.64 [R1+0x820], R20 ;  /* 0x0008201401007387 */ /* 0x000fe80000100a00 */
[----:B------:R-:W-:Y:S04]  /*72990*/  STL.64 [R1+0x828], R22 ;  /* 0x0008281601007387 */ /* 0x000fe80000100a00 */
[----:B------:R0:W-:Y:S04]  /*729a0*/  STL.64 [R1+0x810], R12 ;  /* 0x0008100c01007387 */ /* 0x0001e80000100a00 */
[----:B------:R1:W-:Y:S04]  /*729b0*/  STL.64 [R1+0x818], R14 ;  /* 0x0008180e01007387 */ /* 0x0003e80000100a00 */
[----:B------:R-:W2:Y:S04]  /*729c0*/  LDL.LU R9, [R1+0x6d4] ;  /* 0x0006d40001097983 */ /* 0x000ea80000300800 */
[----:B------:R-:W2:Y:S04]  /*729d0*/  LDL.LU R10, [R1+0x6d8] ;  /* 0x0006d800010a7983 */ /* 0x000ea80000300800 */
[----:B------:R-:W2:Y:S04]  /*729e0*/  LDL.LU R11, [R1+0x6dc] ;  /* 0x0006dc00010b7983 */ /* 0x000ea80000300800 */
[----:B0-----:R-:W3:Y:S04]  /*729f0*/  LDL.LU R13, [R1+0x12fc] ;  /* 0x0012fc00010d7983 */ /* 0x001ee80000300800 */
[----:B-1----:R-:W3:Y:S04]  /*72a00*/  LDL.LU R14, [R1+0x12f8] ;  /* 0x0012f800010e7983 */ /* 0x002ee80000300800 */
        /* <DEDUP_REMOVED lines=20> */
[----:B------:R-:W4:Y:S04]  /*72b50*/  LDL.LU R18, [R1+0x648] ;  /* 0x0006480001127983 */ /* 0x000f280000300800 */
[----:B------:R-:W4:Y:S01]  /*72b60*/  LDL.LU R19, [R1+0x64c] ;  /* 0x00064c0001137983 */ /* 0x000f220000300800 */
[----:B------:R-:W-:Y:S03]  /*72b70*/  HMMA.16816.F32 R8, R4, R2, R8 ;  /* 0x000000020408723c */ /* 0x000fe60000001808 */
        /* <DEDUP_REMOVED lines=12> */
[----:B------:R-:W-:Y:S04]  /*72c40*/  STL.64 [R1+0x800], R8 ;  /* 0x0008000801007387 */ /* 0x000fe80000100a00 */
[----:B------:R0:W-:Y:S04]  /*72c50*/  STL.64 [R1+0x808], R10 ;  /* 0x0008080a01007387 */ /* 0x0001e80000100a00 */
[----:B0-----:R-:W4:Y:S04]  /*72c60*/  LDL.LU.64 R10, [R1+0x6190] ;  /* 0x00619000010a7983 */ /* 0x001f280000300a00 */
[----:B------:R-:W2:Y:S01]  /*72c70*/  LDL.LU.64 R8, [R1+0x6188] ;  /* 0x0061880001087983 */ /* 0x000ea20000300a00 */
[----:B------:R-:W-:-:S02]  /*72c80*/  IMAD R12, R14, 0x100, R13 ;  /* 0x000001000e0c7824 */ /* 0x000fc400078e020d */
[----:B------:R-:W-:Y:S02]  /*72c90*/  IMAD R13, R26, 0x100, R15 ;  /* 0x000001001a0d7824 */ /* 0x000fe400078e020f */
[----:B------:R-:W-:Y:S01]  /*72ca0*/  IMAD R14, R29, 0x100, R27 ;  /* 0x000001001d0e7824 */ /* 0x000fe200078e021b */
[----:B------:R-:W3:Y:S04]  /*72cb0*/  LDL.LU R26, [R1+0x1320] ;  /* 0x00132000011a7983 */ /* 0x000ee80000300800 */
[----:B------:R-:W3:Y:S01]  /*72cc0*/  LDL.LU R27, [R1+0x132c] ;  /* 0x00132c00011b7983 */ /* 0x000ee20000300800 */
[----:B------:R-:W-:-:S03]  /*72cd0*/  IMAD R15, R0, 0x100, R28 ;  /* 0x00000100000f7824 */ /* 0x000fc600078e021c */
[----:B------:R-:W3:Y:S04]  /*72ce0*/  LDL.LU R29, [R1+0x1328] ;  /* 0x00132800011d7983 */ /* 0x000ee80000300800 */
[----:B------:R-:W3:Y:S04]  /*72cf0*/  LDL.LU R28, [R1+0x1334] ;  /* 0x00133400011c7983 */ /* 0x000ee80000300800 */
        /* <DEDUP_REMOVED lines=15> */
[----:B0-----:R-:W4:Y:S04]  /*72df0*/  LDL.LU R8, [R1+0x620] ;  /* 0x0006200001087983 */ /* 0x001f280000300800 */
[----:B------:R-:W4:Y:S04]  /*72e00*/  LDL.LU R9, [R1+0x624] ;  /* 0x0006240001097983 */ /* 0x000f280000300800 */
[----:B------:R-:W4:Y:S04]  /*72e10*/  LDL.LU R10, [R1+0x628] ;  /* 0x00062800010a7983 */ /* 0x000f280000300800 */
[----:B------:R-:W4:Y:S01]  /*72e20*/  LDL.LU R11, [R1+0x62c] ;  /* 0x00062c00010b7983 */ /* 0x000f220000300800 */
[----:B---3--:R-:W-:Y:S03]  /*72e30*/  HMMA.16816.F32 R4, R4, R22, R16 ;  /* 0x000000160404723c */ /* 0x008fe60000001810 */
[----:B------:R-:W3:Y:S04]  /*72e40*/  LDL.LU.64 R18, [R1+0x6160] ;  /* 0x0061600001127983 */ /* 0x000ee80000300a00 */
[----:B------:R-:W3:Y:S01]  /*72e50*/  LDL.LU.64 R16, [R1+0x6158] ;  /* 0x0061580001107983 */ /* 0x000ee20000300a00 */
[----:B------:R-:W-:-:S02]  /*72e60*/  F2FP.F16.E5M2.UNPACK_B R12, R12 ;  /* 0x0000000cff0c723e */ /* 0x000fc400020004ff */
[----:B------:R-:W-:Y:S02]  /*72e70*/  F2FP.F16.E5M2.UNPACK_B R13, R13 ;  /* 0x0000000dff0d723e */ /* 0x000fe400020004ff */
[----:B------:R-:W-:Y:S02]  /*72e80*/  F2FP.F16.E5M2.UNPACK_B R14, R14 ;  /* 0x0000000eff0e723e */ /* 0x000fe400020004ff */
[----:B------:R-:W-:-:S09]  /*72e90*/  F2FP.F16.E5M2.UNPACK_B R15, R15 ;  /* 0x0000000fff0f723e */ /* 0x000fd200020004ff */
[----:B------:R0:W-:Y:S04]  /*72ea0*/  STL.64 [R1+0x7c0], R4 ;  /* 0x0007c00401007387 */ /* 0x0001e80000100a00 */
[----:B------:R1:W-:Y:S04]  /*72eb0*/  STL.64 [R1+0x7c8], R6 ;  /* 0x0007c80601007387 */ /* 0x0003e80000100a00 */
[----:B0-----:R-:W4:Y:S04]  /*72ec0*/  LDL.LU R5, [R1+0x131c] ;  /* 0x00131c0001057983 */ /* 0x001f280000300800 */
[----:B-1----:R-:W4:Y:S04]  /*72ed0*/  LDL.LU R6, [R1+0x1318] ;  /* 0x0013180001067983 */ /* 0x002f280000300800 */
[----:B------:R-:W4:Y:S01]  /*72ee0*/  LDL.LU R7, [R1+0x1324] ;  /* 0x0013240001077983 */ /* 0x000f220000300800 */
[----:B---3--:R-:W-:-:S15]  /*72ef0*/  HMMA.16816.F32 R16, R12, R24, R16 ;  /* 0x000000180c10723c */ /* 0x008fde0000001810 */
[----:B------:R-:W-:-:S08]  /*72f00*/  NOP ;  /* 0x0000000000007918 */ /* 0x000fd00000000000 */
[----:B------:R-:W-:Y:S04]  /*72f10*/  STL.64 [R1+0x7b0], R16 ;  /* 0x0007b01001007387 */ /* 0x000fe80000100a00 */
[----:B------:R0:W-:Y:S04]  /*72f20*/  STL.64 [R1+0x7b8], R18 ;  /* 0x0007b81201007387 */ /* 0x0001e80000100a00 */
[----:B0-----:R-:W2:Y:S04]  /*72f30*/  LDL.LU.64 R18, [R1+0x6150] ;  /* 0x0061500001127983 */ /* 0x001ea80000300a00 */
[----:B------:R-:W2:Y:S04]  /*72f40*/  LDL.LU.64 R16, [R1+0x6148] ;  /* 0x0061480001107983 */ /* 0x000ea80000300a00 */
[----:B------:R-:W-:Y:S01]  /*72f50*/  STL.64 [R1+0x6100], R24 ;  /* 0x0061001801007387 */ /* 0x000fe20000100a00 */
        /* <DEDUP_REMOVED lines=11> */
[----:B------:R-:W2:Y:S02]  /*73010*/  LDL.LU R23, [R1+0x63c] ;  /* 0x00063c0001177983 */ /* 0x000ea40000300800 */
[----:B--2---:R-:W-:-:S15]  /*73020*/  HMMA.16816.F32 R20, R12, R18, R20 ;  /* 0x000000120c14723c */ /* 0x004fde0000001814 */
[----:B------:R-:W-:-:S08]  /*73030*/  NOP ;  /* 0x0000000000007918 */ /* 0x000fd00000000000 */
[----:B------:R0:W-:Y:S04]  /*73040*/  STL.64 [R1+0x780], R20 ;  /* 0x0007801401007387 */ /* 0x0001e80000100a00 */
[----:B------:R1:W-:Y:S04]  /*73050*/  STL.64 [R1+0x788], R22 ;  /* 0x0007881601007387 */ /* 0x0003e80000100a00 */
[----:B0-----:R-:W2:Y:S04]  /*73060*/  LDL.LU R20, [R1+0x5f0] ;  /* 0x0005f00001147983 */ /* 0x001ea80000300800 */
[----:B------:R-:W2:Y:S04]  /*73070*/  LDL.LU R21, [R1+0x5f4] ;  /* 0x0005f40001157983 */ /* 0x000ea80000300800 */
[----:B-1----:R-:W3:Y:S04]  /*73080*/  LDL.LU R22, [R1+0x5f8] ;  /* 0x0005f80001167983 */ /* 0x002ee80000300800 */
[----:B------:R-:W3:Y:S01]  /*73090*/  LDL.LU R23, [R1+0x5fc] ;  /* 0x0005fc0001177983 */ /* 0x000ee20000300800 */
[----:B----4-:R-:W-:Y:S03]  /*730a0*/  HMMA.16816.F32 R8, R12, R16, R8 ;  /* 0x000000100c08723c */ /* 0x010fe60000001808 */
        /* <DEDUP_REMOVED lines=16> */
[----:B------:R-:W-:-:S02]  /*731b0*/  IMAD R4, R6, 0x100, R5 ;  /* 0x0000010006047824 */ /* 0x000fc400078e0205 */
[----:B------:R-:W-:Y:S02]  /*731c0*/  IMAD R5, R26, 0x100, R7 ;  /* 0x000001001a057824 */ /* 0x000fe400078e0207 */
[----:B------:R-:W-:Y:S01]  /*731d0*/  IMAD R6, R29, 0x100, R27 ;  /* 0x000001001d067824 */ /* 0x000fe200078e021b */
[----:B----4-:R-:W-:-:S15]  /*731e0*/  HMMA.16816.F32 R16, R12, R2, R16 ;  /* 0x000000020c10723c */ /* 0x010fde0000001810 */
[----:B------:R-:W-:-:S08]  /*731f0*/  NOP ;  /* 0x0000000000007918 */ /* 0x000fd00000000000 */
[----:B------:R0:W-:Y:S04]  /*73200*/  STL.64 [R1+0x760], R16 ;  /* 0x0007601001007387 */ /* 0x0001e80000100a00 */
[----:B------:R1:W-:Y:S04]  /*73210*/  STL.64 [R1+0x768], R18 ;  /* 0x0007681201007387 */ /* 0x0003e80000100a00 */
[----:B------:R-:W4:Y:S04]  /*73220*/  LDL.LU R24, [R1+0x5d0] ;  /* 0x0005d00001187983 */ /* 0x000f280000300800 */
[----:B------:R-:W4:Y:S04]  /*73230*/  LDL.LU R25, [R1+0x5d4] ;  /* 0x0005d40001197983 */ /* 0x000f280000300800 */
[----:B------:R-:W4:Y:S04]  /*73240*/  LDL.LU R26, [R1+0x5d8] ;  /* 0x0005d800011a7983 */ /* 0x000f280000300800 */
[----:B------:R-:W4:Y:S04]  /*73250*/  LDL.LU R27, [R1+0x5dc] ;  /* 0x0005dc00011b7983 */ /* 0x000f280000300800 */
[----:B0-----:R-:W3:Y:S04]  /*73260*/  LDL.LU R16, [R1+0x420] ;  /* 0x0004200001107983 */ /* 0x001ee80000300800 */
[----:B------:R-:W3:Y:S04]  /*73270*/  LDL.LU R17, [R1+0x424] ;  /* 0x0004240001117983 */ /* 0x000ee80000300800 */
[----:B-1----:R-:W4:Y:S04]  /*73280*/  LDL.LU R18, [R1+0x428] ;  /* 0x0004280001127983 */ /* 0x002f280000300800 */
[----:B------:R-:W4:Y:S01]  /*73290*/  LDL.LU R19, [R1+0x42c] ;  /* 0x00042c0001137983 */ /* 0x000f220000300800 */
[----:B--2---:R-:W-:Y:S03]  /*732a0*/  HMMA.16816.F32 R20, R12, R8, R20 ;  /* 0x000000080c14723c */ /* 0x004fe60000001814 */
        /* <DEDUP_REMOVED lines=9> */
[----:B------:R-:W3:Y:S01]  /*73340*/  LDL.LU.64 R20, [R1+0x6118] ;  /* 0x0061180001147983 */ /* 0x000ee20000300a00 */
[----:B------:R-:W-:-:S03]  /*73350*/  IMAD R7, R0, 0x100, R28 ;  /* 0x0000010000077824 */ /* 0x000fc600078e021c */
[----:B------:R-:W4:Y:S04]  /*73360*/  LDL.LU R29, [R1+0x1338] ;  /* 0x00133800011d7983 */ /* 0x000f280000300800 */
[----:B------:R-:W4:Y:S04]  /*73370*/  LDL.LU R28, [R1+0x1344] ;  /* 0x00134400011c7983 */ /* 0x000f280000300800 */
[----:B------:R-:W4:Y:S01]  /*73380*/  LDL.LU R0, [R1+0x1340] ;  /* 0x0013400001007983 */ /* 0x000f220000300800 */
        /* <DEDUP_REMOVED lines=10> */
[----:B------:R-:W4:Y:S04]  /*73430*/  LDL.LU R10, [R1+0x3c8] ;  /* 0x0003c800010a7983 */ /* 0x000f280000300800 */
[----:B------:R-:W4:Y:S01]  /*73440*/  LDL.LU R11, [R1+0x3cc] ;  /* 0x0003cc00010b7983 */ /* 0x000f220000300800 */
[----:B---3--:R-:W-:Y:S03]  /*73450*/  HMMA.16816.F32 R12, R12, R22, R24 ;  /* 0x000000160c0c723c */ /* 0x008fe60000001818 */
        /* <DEDUP_REMOVED lines=14> */
[----:B-1----:R-:W2:Y:S04]  /*73540*/  LDL.LU R14, [R1+0x1348] ;  /* 0x00134800010e7983 */ /* 0x002ea80000300800 */
[----:B------:R-:W2:Y:S01]  /*73550*/  LDL.LU R15, [R1+0x1350] ;  /* 0x00135000010f7983 */ /* 0x000ea20000300800 */
        /* <DEDUP_REMOVED lines=19> */
[----:B0-----:R-:W3:Y:S04]  /*73690*/  LDL.LU R20, [R1+0x3d0] ;  /* 0x0003d00001147983 */ /* 0x001ee80000300800 */
[----:B------:R-:W3:Y:S04]  /*736a0*/  LDL.LU R21, [R1+0x3d4] ;  /* 0x0003d40001157983 */ /* 0x000ee80000300800 */
[----:B------:R-:W3:Y:S04]  /*736b0*/  LDL.LU R22, [R1+0x3d8] ;  /* 0x0003d80001167983 */ /* 0x000ee80000300800 */
[----:B------:R-:W3:Y:S01]  /*736c0*/  LDL.LU R23, [R1+0x3dc] ;  /* 0x0003dc0001177983 */ /* 0x000ee20000300800 */
[----:B----4-:R-:W-:Y:S01]  /*736d0*/  IMAD R12, R29, 0x100, R13 ;  /* 0x000001001d0c7824 */ /* 0x010fe200078e020d */
[C---:B--2---:R-:W-:Y:S06]  /*736e0*/  HMMA.16816.F32 R8, R4.reuse, R18, R8 ;  /* 0x000000120408723c */ /* 0x044fec0000001808 */
[----:B---3--:R-:W-:-:S15]  /*736f0*/  HMMA.16816.F32 R20, R4, R16, R20 ;  /* 0x000000100414723c */ /* 0x008fde0000001814 */
[----:B------:R-:W-:-:S02]  /*73700*/  NOP ;  /* 0x0000000000007918 */ /* 0x000fc40000000000 */
[----:B------:R-:W-:Y:S04]  /*73710*/  STL.64 [R1+0x6f0], R8 ;  /* 0x0006f00801007387 */ /* 0x000fe80000100a00 */
[----:B------:R0:W-:Y:S04]  /*73720*/  STL.64 [R1+0x6f8], R10 ;  /* 0x0006f80a01007387 */ /* 0x0001e80000100a00 */
[----:B0-----:R-:W2:Y:S04]  /*73730*/  LDL.LU.64 R10, [R1+0x60d8] ;  /* 0x0060d800010a7983 */ /* 0x001ea80000300a00 */
[----:B------:R-:W2:Y:S04]  /*73740*/  LDL.LU.64 R8, [R1+0x60d0] ;  /* 0x0060d00001087983 */ /* 0x000ea80000300a00 */
[----:B------:R0:W-:Y:S04]  /*73750*/  STL.64 [R1+0x6d0], R20 ;  /* 0x0006d01401007387 */ /* 0x0001e80000100a00 */
[----:B------:R1:W-:Y:S04]  /*73760*/  STL.64 [R1+0x6d8], R22 ;  /* 0x0006d81601007387 */ /* 0x0003e80000100a00 */
[----:B0-----:R-:W3:Y:S04]  /*73770*/  LDL.LU R20, [R1+0x3a0] ;  /* 0x0003a00001147983 */ /* 0x001ee80000300800 */
[----:B------:R-:W3:Y:S04]  /*73780*/  LDL.LU R21, [R1+0x3a4] ;  /* 0x0003a40001157983 */ /* 0x000ee80000300800 */
[----:B-1----:R-:W3:Y:S04]  /*73790*/  LDL.LU R22, [R1+0x3a8] ;  /* 0x0003a80001167983 */ /* 0x002ee80000300800 */
[----:B------:R-:W3:Y:S04]  /*737a0*/  LDL.LU R23, [R1+0x3ac] ;  /* 0x0003ac0001177983 */ /* 0x000ee80000300800 */
[----:B------:R0:W-:Y:S04]  /*737b0*/  STL.64 [R1+0x6090], R18 ;  /* 0x0060901201007387 */ /* 0x0001e80000100a00 */
[----:B0-----:R-:W4:Y:S04]  /*737c0*/  LDL.LU R18, [R1+0x134c] ;  /* 0x00134c0001127983 */ /* 0x001f280000300800 */
[----:B------:R-:W3:Y:S04]  /*737d0*/  LDL.LU R19, [R1+0x1354] ;  /* 0x0013540001137983 */ /* 0x000ee80000300800 */
[----:B------:R-:W-:Y:S04]  /*737e0*/  STL.64 [R1+0x6088], R16 ;  /* 0x0060881001007387 */ /* 0x000fe80000100a00 */
[----:B------:R-:W4:Y:S01]  /*737f0*/  LDL.LU R29, [R1+0x1368] ;  /* 0x00136800011d7983 */ /* 0x000f220000300800 */
[----:B------:R-:W-:Y:S01]  /*73800*/  IMAD R13, R0, 0x100, R28 ;  /* 0x00000100000d7824 */ /* 0x000fe200078e021c */
[----:B--2---:R-:W-:Y:S02]  /*73810*/  HMMA.16816.F32 R8, R4, R2, R8 ;  /* 0x000000020408723c */ /* 0x004fe40000001808 */
[----:B----4-:R-:W-:Y:S04]  /*73820*/  STL [R1+0x6060], R29 ;  /* 0x0060601d01007387 */ /* 0x010fe80000100800 */
[----:B------:R-:W2:Y:S04]  /*73830*/  LDL.LU R28, [R1+0x1374] ;  /* 0x00137400011c7983 */ /* 0x000ea80000300800 */
[----:B------:R-:W2:-:S13]  /*73840*/  LDL.LU R0, [R1+0x1370] ;  /* 0x0013700001007983 */ /* 0x000e9a0000300800 */
[----:B------:R-:W-:Y:S04]  /*73850*/  STL.64 [R1+0x6c0], R8 ;  /* 0x0006c00801007387 */ /* 0x000fe80000100a00 */
[----:B------:R0:W-:Y:S04]  /*73860*/  STL.64 [R1+0x6c8], R10 ;  /* 0x0006c80a01007387 */ /* 0x0001e80000100a00 */
[----:B0-----:R-:W4:Y:S04]  /*73870*/  LDL.LU.64 R10, [R1+0x60c8] ;  /* 0x0060c800010a7983 */ /* 0x001f280000300a00 */
[----:B------:R-:W2:Y:S01]  /*73880*/  LDL.LU.64 R8, [R1+0x60c0] ;  /* 0x0060c00001087983 */ /* 0x000ea20000300a00 */
[----:B------:R-:W-:-:S02]  /*73890*/  IMAD R14, R14, 0x100, R18 ;  /* 0x000001000e0e7824 */ /* 0x000fc400078e0212 */
[----:B---3--:R-:W-:Y:S01]  /*738a0*/  IMAD R15, R15, 0x100, R19 ;  /* 0x000001000f0f7824 */ /* 0x008fe200078e0213 */
[----:B------:R-:W3:Y:S01]  /*738b0*/  LDL.LU R29, [R1+0x135c] ;  /* 0x00135c00011d7983 */ /* 0x000ee20000300800 */
[----:B--2---:R-:W-:Y:S03]  /*738c0*/  HMMA.16816.F32 R16, R4, R8, R24 ;  /* 0x000000080410723c */ /* 0x004fe60000001818 */
[----:B------:R-:W2:-:S15]  /*738d0*/  LDL.LU R24, [R1+0x350] ;  /* 0x0003500001187983 */ /* 0x000e9e0000300800 */
[----:B------:R-:W-:-:S05]  /*738e0*/  NOP ;  /* 0x0000000000007918 */ /* 0x000fca0000000000 */
[----:B------:R0:W-:Y:S04]  /*738f0*/  STL.64 [R1+0x6b0], R16 ;  /* 0x0006b01001007387 */ /* 0x0001e80000100a00 */
[----:B------:R1:W-:Y:S04]  /*73900*/  STL.64 [R1+0x6b8], R18 ;  /* 0x0006b81201007387 */ /* 0x0003e80000100a00 */
[----:B------:R-:W2:Y:S04]  /*73910*/  LDL.LU R25, [R1+0x354] ;  /* 0x0003540001197983 */ /* 0x000ea80000300800 */
[----:B------:R-:W2:Y:S04]  /*73920*/  LDL.LU R26, [R1+0x358] ;  /* 0x00035800011a7983 */ /* 0x000ea80000300800 */
[----:B------:R-:W2:Y:S04]  /*73930*/  LDL.LU R27, [R1+0x35c] ;  /* 0x00035c00011b7983 */ /* 0x000ea80000300800 */
[----:B0-----:R-:W3:Y:S04]  /*73940*/  LDL.LU R16, [R1+0x300] ;  /* 0x0003000001107983 */ /* 0x001ee80000300800 */
[----:B------:R-:W3:Y:S04]  /*73950*/  LDL.LU R17, [R1+0x304] ;  /* 0x0003040001117983 */ /* 0x000ee80000300800 */
[----:B-1----:R-:W2:Y:S04]  /*73960*/  LDL.LU R18, [R1+0x308] ;  /* 0x0003080001127983 */ /* 0x002ea80000300800 */
[----:B------:R-:W2:Y:S01]  /*73970*/  LDL.LU R19, [R1+0x30c] ;  /* 0x00030c0001137983 */ /* 0x000ea20000300800 */
[C---:B----4-:R-:W-:Y:S03]  /*73980*/  HMMA.16816.F32 R20, R4.reuse, R10, R20 ;  /* 0x0000000a0414723c */ /* 0x050fe60000001814 */
[----:B--2---:R-:W-:Y:S04]  /*73990*/  STL.64 [R1+0x60a0], R18 ;  /* 0x0060a01201007387 */ /* 0x004fe80000100a00 */
        /* <DEDUP_REMOVED lines=492> */
[----:B0-----:R-:W3:Y:S04]  /*75860*/  LDL.LU R16, [R1] ;  /* 0x0000000001107983 */ /* 0x001ee80000300800 */
[----:B------:R-:W3:Y:S04]  /*75870*/  LDL.LU R17, [R1+0x4] ;  /* 0x0000040001117983 */ /* 0x000ee80000300800 */
[----:B-1----:R-:W4:Y:S04]  /*75880*/  LDL.LU R18, [R1+0x8] ;  /* 0x0000080001127983 */ /* 0x002f280000300800 */
[----:B------:R-:W4:Y:S01]  /*75890*/  LDL.LU R19, [R1+0xc] ;  /* 0x00000c0001137983 */ /* 0x000f220000300800 */
[----:B--2---:R-:W-:Y:S01]  /*758a0*/  HMMA.16816.F32 R20, R12, R8, R20 ;  /* 0x000000080c14723c */ /* 0x004fe20000001814 */
[----:B------:R-:W-:-:S02]  /*758b0*/  IMAD R7, R0, 0x100, R28 ;  /* 0x0000010000077824 */ /* 0x000fc400078e021c */
[----:B----4-:R-:W-:Y:S04]  /*758c0*/  STL.64 [R1+0x5eb8], R18 ;  /* 0x005eb81201007387 */ /* 0x010fe80000100a00 */
[----:B---3--:R0:W-:Y:S04]  /*758d0*/  STL.64 [R1+0x5eb0], R16 ;  /* 0x005eb01001007387 */ /* 0x0081e80000100a00 */
[----:B0-----:R-:W2:Y:S04]  /*758e0*/  LDL.LU R16, [R1+0x10] ;  /* 0x0000100001107983 */ /* 0x001ea80000300800 */
[----:B------:R-:W2:Y:S04]  /*758f0*/  LDL.LU R17, [R1+0x14] ;  /* 0x0000140001117983 */ /* 0x000ea80000300800 */
[----:B------:R-:W2:Y:S04]  /*75900*/  LDL.LU R18, [R1+0x18] ;  /* 0x0000180001127983 */ /* 0x000ea80000300800 */
[----:B------:R-:W2:Y:S04]  /*75910*/  LDL.LU R19, [R1+0x1c] ;  /* 0x00001c0001137983 */ /* 0x000ea80000300800 */
[----:B------:R-:W3:Y:S04]  /*75920*/  LDL.LU R0, [R1+0x1410] ;  /* 0x0014100001007983 */ /* 0x000ee80000300800 */
        /* <DEDUP_REMOVED lines=11> */
[----:B------:R-:W3:Y:S04]  /*759e0*/  LDL.LU.64 R20, [R1+0x5ec8] ;  /* 0x005ec80001147983 */ /* 0x000ee80000300a00 */
[----:B------:R-:W-:Y:S04]  /*759f0*/  STL.64 [R1+0x5e88], R10 ;  /* 0x005e880a01007387 */ /* 0x000fe80000100a00 */
[----:B------:R0:W-:Y:S04]  /*75a00*/  STL.64 [R1+0x5e80], R8 ;  /* 0x005e800801007387 */ /* 0x0001e80000100a00 */
[----:B0-----:R-:W2:Y:S04]  /*75a10*/  LDL.LU R8, [R1+0x250] ;  /* 0x0002500001087983 */ /* 0x001ea80000300800 */
[----:B------:R-:W2:Y:S04]  /*75a20*/  LDL.LU R9, [R1+0x254] ;  /* 0x0002540001097983 */ /* 0x000ea80000300800 */
[----:B------:R-:W3:Y:S04]  /*75a30*/  LDL.LU R10, [R1+0x258] ;  /* 0x00025800010a7983 */ /* 0x000ee80000300800 */
        /* <DEDUP_REMOVED lines=42> */
[----:B----4-:R-:W-:-:S02]  /*75ce0*/  IMAD R12, R13, 0x100, R12 ;  /* 0x000001000d0c7824 */ /* 0x010fc400078e020c */
[----:B------:R-:W-:Y:S01]  /*75cf0*/  IMAD R13, R28, 0x100, R29 ;  /* 0x000001001c0d7824 */ /* 0x000fe200078e021d */
        /* <DEDUP_REMOVED lines=15> */
[----:B------:R-:W-:Y:S04]  /*75df0*/  STL.64 [R1+0x5e48], R16 ;  /* 0x005e481001007387 */ /* 0x000fe80000100a00 */
        /* <DEDUP_REMOVED lines=8> */
[----:B------:R-:W2:Y:S01]  /*75e80*/  LDL.LU.64 R8, [R1+0x5e80] ;  /* 0x005e800001087983 */ /* 0x000ea20000300a00 */
[----:B----4-:R-:W-:-:S02]  /*75e90*/  IMAD R14, R14, 0x100, R19 ;  /* 0x000001000e0e7824 */ /* 0x010fc400078e0213 */
[----:B------:R-:W-:Y:S01]  /*75ea0*/  IMAD R15, R0, 0x100, R15 ;  /* 0x00000100000f7824 */ /* 0x000fe200078e020f */
[----:B------:R-:W4:Y:S04]  /*75eb0*/  LDL.LU R28, [R1+0x141c] ;  /* 0x00141c00011c7983 */ /* 0x000f280000300800 */
[----:B------:R-:W4:Y:S01]  /*75ec0*/  LDL.LU R0, [R1+0x1424] ;  /* 0x0014240001007983 */ /* 0x000f220000300800 */
        /* <DEDUP_REMOVED lines=84> */
[----:B------:R-:W-:-:S02]  /*76410*/  IMAD R4, R4, 0x100, R28 ;  /* 0x0000010004047824 */ /* 0x000fc400078e021c */
[----:B------:R-:W-:Y:S01]  /*76420*/  IMAD R5, R5, 0x100, R0 ;  /* 0x0000010005057824 */ /* 0x000fe200078e0200 */
[----:B0-----:R-:W4:Y:S04]  /*76430*/  LDL.LU R16, [R1+0x480] ;  /* 0x0004800001107983 */ /* 0x001f280000300800 */
[----:B------:R-:W4:Y:S04]  /*76440*/  LDL.LU R17, [R1+0x484] ;  /* 0x0004840001117983 */ /* 0x000f280000300800 */
[----:B------:R-:W4:Y:S04]  /*76450*/  LDL.LU R18, [R1+0x488] ;  /* 0x0004880001127983 */ /* 0x000f280000300800 */
[----:B------:R-:W4:Y:S04]  /*76460*/  LDL.LU R19, [R1+0x48c] ;  /* 0x00048c0001137983 */ /* 0x000f280000300800 */
[----:B------:R-:W3:Y:S04]  /*76470*/  LDL.LU R28, [R1+0x5e24] ;  /* 0x005e2400011c7983 */ /* 0x000ee80000300800 */
[----:B------:R-:W4:Y:S01]  /*76480*/  LDL.LU R0, [R1+0x5e20] ;  /* 0x005e200001007983 */ /* 0x000f220000300800 */
[----:B--2---:R-:W-:-:S15]  /*76490*/  HMMA.16816.F32 R8, R12, R2, R8 ;  /* 0x000000020c08723c */ /* 0x004fde0000001808 */
[----:B------:R-:W-:-:S08]  /*764a0*/  NOP ;  /* 0x0000000000007918 */ /* 0x000fd00000000000 */
[----:B------:R-:W-:Y:S04]  /*764b0*/  STL.64 [R1+0x110], R8 ;  /* 0x0001100801007387 */ /* 0x000fe80000100a00 */
[----:B------:R0:W-:Y:S04]  /*764c0*/  STL.64 [R1+0x118], R10 ;  /* 0x0001180a01007387 */ /* 0x0001e80000100a00 */
[----:B0-----:R-:W4:Y:S04]  /*764d0*/  LDL.LU.64 R10, [R1+0x5e18] ;  /* 0x005e1800010a7983 */ /* 0x001f280000300a00 */
[----:B------:R-:W2:Y:S01]  /*764e0*/  LDL.LU.64 R8, [R1+0x5e10] ;  /* 0x005e100001087983 */ /* 0x000ea20000300a00 */
[----:B---3--:R-:W-:-:S02]  /*764f0*/  IMAD R6, R6, 0x100, R28 ;  /* 0x0000010006067824 */ /* 0x008fc400078e021c */
[----:B------:R-:W-:Y:S01]  /*76500*/  IMAD R7, R7, 0x100, R29 ;  /* 0x0000010007077824 */ /* 0x000fe200078e021d */
[----:B------:R-:W3:Y:S04]  /*76510*/  LDL.LU R28, [R1+0x5e0c] ;  /* 0x005e0c00011c7983 */ /* 0x000ee80000300800 */
[----:B------:R-:W3:Y:S01]  /*76520*/  LDL.LU R29, [R1+0x5e08] ;  /* 0x005e0800011d7983 */ /* 0x000ee20000300800 */
[----:B------:R-:W-:Y:S02]  /*76530*/  F2FP.F16.E5M2.UNPACK_B R4, R4 ;  /* 0x00000004ff04723e */ /* 0x000fe400020004ff */
[----:B------:R-:W-:Y:S02]  /*76540*/  F2FP.F16.E5M2.UNPACK_B R6, R6 ;  /* 0x00000006ff06723e */ /* 0x000fe400020004ff */
[----:B------:R-:W-:-:S02]  /*76550*/  F2FP.F16.E5M2.UNPACK_B R7, R7 ;  /* 0x00000007ff07723e */ /* 0x000fc400020004ff */
[----:B------:R-:W-:Y:S01]  /*76560*/  F2FP.F16.E5M2.UNPACK_B R5, R5 ;  /* 0x00000005ff05723e */ /* 0x000fe200020004ff */
[C---:B--2---:R-:W-:Y:S06]  /*76570*/  HMMA.16816.F32 R24, R12.reuse, R8, R24 ;  /* 0x000000080c18723c */ /* 0x044fec0000001818 */
[----:B----4-:R-:W-:-:S15]  /*76580*/  HMMA.16816.F32 R16, R12, R10, R16 ;  /* 0x0000000a0c10723c */ /* 0x010fde0000001810 */
[----:B------:R-:W-:-:S02]  /*76590*/  NOP ;  /* 0x0000000000007918 */ /* 0x000fc40000000000 */
[----:B------:R0:W-:Y:S04]  /*765a0*/  STL.64 [R1+0x1e0], R24 ;  /* 0x0001e01801007387 */ /* 0x0001e80000100a00 */
[----:B------:R1:W-:Y:S04]  /*765b0*/  STL.64 [R1+0x1e8], R26 ;  /* 0x0001e81a01007387 */ /* 0x0003e80000100a00 */
[----:B0-----:R-:W2:Y:S04]  /*765c0*/  LDL.LU.64 R24, [R1+0x5e00] ;  /* 0x005e000001187983 */ /* 0x001ea80000300a00 */
[----:B------:R-:W-:Y:S04]  /*765d0*/  STL.64 [R1+0x5df8], R6 ;  /* 0x005df80601007387 */ /* 0x000fe80000100a00 */
[----:B------:R0:W-:Y:S04]  /*765e0*/  STL.64 [R1+0x5df0], R4 ;  /* 0x005df00401007387 */ /* 0x0001e80000100a00 */
[----:B------:R4:W-:Y:S01]  /*765f0*/  STL.64 [R1+0x1d0], R16 ;  /* 0x0001d01001007387 */ /* 0x0009e20000100a00 */
[----:B-1----:R-:W-:-:S02]  /*76600*/  IMAD.MOV.U32 R26, RZ, RZ, R18 ;  /* 0x000000ffff1a7224 */ /* 0x002fc400078e0012 */
[----:B------:R-:W-:Y:S01]  /*76610*/  IMAD.MOV.U32 R27, RZ, RZ, R19 ;  /* 0x000000ffff1b7224 */ /* 0x000fe200078e0013 */
[----:B0-----:R-:W3:Y:S04]  /*76620*/  LDL.LU R4, [R1+0x470] ;  /* 0x0004700001047983 */ /* 0x001ee80000300800 */
[----:B------:R-:W3:Y:S04]  /*76630*/  LDL.LU R5, [R1+0x474] ;  /* 0x0004740001057983 */ /* 0x000ee80000300800 */
[----:B------:R-:W3:Y:S04]  /*76640*/  LDL.LU R6, [R1+0x478] ;  /* 0x0004780001067983 */ /* 0x000ee80000300800 */
[----:B------:R-:W3:Y:S04]  /*76650*/  LDL.LU R7, [R1+0x47c] ;  /* 0x00047c0001077983 */ /* 0x000ee80000300800 */
[----:B----4-:R-:W4:Y:S04]  /*76660*/  LDL.LU R16, [R1+0x4a0] ;  /* 0x0004a00001107983 */ /* 0x010f280000300800 */
        /* <DEDUP_REMOVED lines=13> */
[----:B------:R-:W3:Y:S04]  /*76740*/  LDL.LU R10, [R1+0x508] ;  /* 0x00050800010a7983 */ /* 0x000ee80000300800 */
[----:B------:R-:W3:Y:S04]  /*76750*/  LDL.LU R11, [R1+0x50c] ;  /* 0x00050c00010b7983 */ /* 0x000ee80000300800 */
[----:B---3--:R-:W-:Y:S04]  /*76760*/  STL.64 [R1+0x5db8], R10 ;  /* 0x005db80a01007387 */ /* 0x008fe80000100a00 */
[----:B----4-:R0:W-:Y:S04]  /*76770*/  STL.64 [R1+0x5db0], R8 ;  /* 0x005db00801007387 */ /* 0x0101e80000100a00 */
        /* <DEDUP_REMOVED lines=9> */
[----:B------:R-:W3:Y:S04]  /*76810*/  LDL.LU R10, [R1+0x4c8] ;  /* 0x0004c800010a7983 */ /* 0x000ee80000300800 */
[----:B------:R-:W3:Y:S04]  /*76820*/  LDL.LU R11, [R1+0x4cc] ;  /* 0x0004cc00010b7983 */ /* 0x000ee80000300800 */
[----:B------:R0:W-:Y:S04]  /*76830*/  STL [R1+0x5d14], R27 ;  /* 0x005d141b01007387 */ /* 0x0001e80000100800 */
[----:B0-----:R-:W4:Y:S04]  /*76840*/  LDL.LU R27, [R1+0x1450] ;  /* 0x00145000011b7983 */ /* 0x001f280000300800 */
[----:B------:R0:W-:Y:S04]  /*76850*/  STL [R1+0x5d10], R26 ;  /* 0x005d101a01007387 */ /* 0x0001e80000100800 */
[----:B0-----:R-:W4:Y:S04]  /*76860*/  LDL.LU R26, [R1+0x1454] ;  /* 0x00145400011a7983 */ /* 0x001f280000300800 */
[----:B------:R-:W2:Y:S04]  /*76870*/  LDL.LU.64 R6, [R1+0x5df8] ;  /* 0x005df80001067983 */ /* 0x000ea80000300a00 */
[----:B------:R-:W2:Y:S04]  /*76880*/  LDL.LU.64 R4, [R1+0x5df0] ;  /* 0x005df00001047983 */ /* 0x000ea80000300a00 */
[----:B------:R0:W-:Y:S04]  /*76890*/  STL.64 [R1+0x100], R12 ;  /* 0x0001000c01007387 */ /* 0x0001e80000100a00 */
[----:B------:R1:W-:Y:S04]  /*768a0*/  STL.64 [R1+0x108], R14 ;  /* 0x0001080e01007387 */ /* 0x0003e80000100a00 */
[----:B0-----:R-:W3:Y:S04]  /*768b0*/  LDL.LU R12, [R1+0x1438] ;  /* 0x00143800010c7983 */ /* 0x001ee80000300800 */
[----:B------:R-:W3:Y:S04]  /*768c0*/  LDL.LU R13, [R1+0x1440] ;  /* 0x00144000010d7983 */ /* 0x000ee80000300800 */
[----:B-1----:R-:W4:Y:S04]  /*768d0*/  LDL.LU R14, [R1+0x144c] ;  /* 0x00144c00010e7983 */ /* 0x002f280000300800 */
[----:B------:R-:W4:Y:S01]  /*768e0*/  LDL.LU R15, [R1+0x1448] ;  /* 0x00144800010f7983 */ /* 0x000f220000300800 */
[C---:B--2---:R-:W-:Y:S03]  /*768f0*/  HMMA.16816.F32 R16, R4.reuse, R24, R16 ;  /* 0x000000180410723c */ /* 0x044fe60000001810 */
        /* <DEDUP_REMOVED lines=27> */
[----:B------:R-:W3:Y:S04]  /*76ab0*/  LDL.LU.64 R8, [R1+0x5db0] ;  /* 0x005db00001087983 */ /* 0x000ee80000300a00 */
[----:B------:R0:W-:Y:S04]  /*76ac0*/  STL.64 [R1+0x5d68], R18 ;  /* 0x005d681201007387 */ /* 0x0001e80000100a00 */
[----:B------:R1:W-:Y:S01]  /*76ad0*/  STL.64 [R1+0x5d60], R16 ;  /* 0x005d601001007387 */ /* 0x0003e20000100a00 */
[----:B0-----:R-:W-:-:S03]  /*76ae0*/  IMAD.MOV.U32 R18, RZ, RZ, R28 ;  /* 0x000000ffff127224 */ /* 0x001fc600078e001c */
[----:B-1----:R-:W4:Y:S01]  /*76af0*/  LDL.LU R16, [R1+0x530] ;  /* 0x0005300001107983 */ /* 0x002f220000300800 */
[----:B------:R-:W-:Y:S02]  /*76b00*/  IMAD.MOV.U32 R19, RZ, RZ, R0 ;  /* 0x000000ffff137224 */ /* 0x000fe400078e0000 */
[----:B------:R-:W-:Y:S01]  /*76b10*/  IMAD.MOV.U32 R17, RZ, RZ, R29 ;  /* 0x000000ffff117224 */ /* 0x000fe200078e001d */
[----:B---3--:R-:W-:-:S15]  /*76b20*/  HMMA.16816.F32 R8, R4, R2, R8 ;  /* 0x000000020408723c */ /* 0x008fde0000001808 */
[----:B------:R-:W-:-:S08]  /*76b30*/  NOP ;  /* 0x0000000000007918 */ /* 0x000fd00000000000 */
[----:B------:R0:W-:Y:S01]  /*76b40*/  STL [R1+0xb0], R8 ;  /* 0x0000b00801007387 */ /* 0x0001e20000100800 */
[----:B------:R-:W-:Y:S02]  /*76b50*/  IMAD.MOV.U32 R28, RZ, RZ, R10 ;  /* 0x000000ffff1c7224 */ /* 0x000fe400078e000a */
[----:B------:R-:W-:Y:S02]  /*76b60*/  IMAD.MOV.U32 R0, RZ, RZ, R11 ;  /* 0x000000ffff007224 */ /* 0x000fe400078e000b */
[----:B------:R-:W-:Y:S01]  /*76b70*/  IMAD.MOV.U32 R29, RZ, RZ, R9 ;  /* 0x000000ffff1d7224 */ /* 0x000fe200078e0009 */
[----:B------:R-:W4:Y:S04]  /*76b80*/  LDL.LU.64 R10, [R1+0x5da8] ;  /* 0x005da800010a7983 */ /* 0x000f280000300a00 */
[----:B0-----:R-:W2:Y:S04]  /*76b90*/  LDL.LU.64 R8, [R1+0x5da0] ;  /* 0x005da00001087983 */ /* 0x001ea80000300a00 */
[----:B------:R0:W-:Y:S04]  /*76ba0*/  STL [R1+0x5714], R0 ;  /* 0x0057140001007387 */ /* 0x0001e80000100800 */
[----:B0-----:R-:W3:Y:S04]  /*76bb0*/  LDL R0, [R1+0x4064] ;  /* 0x0040640001007983 */ /* 0x001ee80000100800 */
[----:B------:R0:W-:Y:S04]  /*76bc0*/  STL [R1+0x5710], R28 ;  /* 0x0057101c01007387 */ /* 0x0001e80000100800 */
[----:B0-----:R-:W3:Y:S04]  /*76bd0*/  LDL.LU R28, [R1+0x1444] ;  /* 0x00144400011c7983 */ /* 0x001ee80000300800 */
[----:B------:R0:W-:Y:S04]  /*76be0*/  STL [R1+0x56f8], R29 ;  /* 0x0056f81d01007387 */ /* 0x0001e80000100800 */
[----:B0-----:R-:W3:Y:S01]  /*76bf0*/  LDL.LU R29, [R1+0x143c] ;  /* 0x00143c00011d7983 */ /* 0x001ee20000300800 */
[C---:B----4-:R-:W-:Y:S06]  /*76c00*/  HMMA.16816.F32 R16, R4.reuse, R10, R16 ;  /* 0x0000000a0410723c */ /* 0x050fec0000001810 */
        /* <DEDUP_REMOVED lines=8> */
[----:B------:R-:W-:Y:S04]  /*76c90*/  STL.64 [R1+0x1b0], R16 ;  /* 0x0001b01001007387 */ /* 0x000fe80000100a00 */
[----:B------:R-:W-:Y:S04]  /*76ca0*/  STL.64 [R1+0x1b8], R18 ;  /* 0x0001b81201007387 */ /* 0x000fe80000100a00 */
        /* <DEDUP_REMOVED lines=8> */
[----:B------:R-:W4:Y:S04]  /*76d30*/  LDL.LU R10, [R1+0x588] ;  /* 0x00058800010a7983 */ /* 0x000f280000300800 */
[----:B------:R-:W4:Y:S04]  /*76d40*/  LDL.LU R11, [R1+0x58c] ;  /* 0x00058c00010b7983 */ /* 0x000f280000300800 */
[----:B------:R-:W3:Y:S04]  /*76d50*/  LDL.LU R16, [R1+0x5a0] ;  /* 0x0005a00001107983 */ /* 0x000ee80000300800 */
[----:B------:R-:W3:Y:S04]  /*76d60*/  LDL.LU R17, [R1+0x5a4] ;  /* 0x0005a40001117983 */ /* 0x000ee80000300800 */
[----:B------:R-:W2:Y:S04]  /*76d70*/  LDL.LU R18, [R1+0x5a8] ;  /* 0x0005a80001127983 */ /* 0x000ea80000300800 */
[----:B------:R-:W2:Y:S04]  /*76d80*/  LDL.LU R19, [R1+0x5ac] ;  /* 0x0005ac0001137983 */ /* 0x000ea80000300800 */
[----:B--2---:R-:W-:Y:S04]  /*76d90*/  STL.64 [R1+0x5d78], R18 ;  /* 0x005d781201007387 */ /* 0x004fe80000100a00 */
[----:B---3--:R0:W-:Y:S04]  /*76da0*/  STL.64 [R1+0x5d70], R16 ;  /* 0x005d701001007387 */ /* 0x0081e80000100a00 */
        /* <DEDUP_REMOVED lines=11> */
[----:B------:R0:W-:Y:S01]  /*76e60*/  STL.64 [R1+0x5d50], R8 ;  /* 0x005d500801007387 */ /* 0x0001e20000100a00 */
[----:B------:R-:W-:-:S03]  /*76e70*/  IMAD R13, R13, 0x100, R28 ;  /* 0x000001000d0d7824 */ /* 0x000fc600078e021c */
[----:B0-----:R-:W3:Y:S04]  /*76e80*/  LDL.LU R8, [R1+0x590] ;  /* 0x0005900001087983 */ /* 0x001ee80000300800 */
[----:B------:R-:W3:Y:S04]  /*76e90*/  LDL.LU R9, [R1+0x594] ;  /* 0x0005940001097983 */ /* 0x000ee80000300800 */
[----:B------:R-:W3:Y:S04]  /*76ea0*/  LDL.LU R10, [R1+0x598] ;  /* 0x00059800010a7983 */ /* 0x000ee80000300800 */
[----:B------:R-:W3:Y:S04]  /*76eb0*/  LDL.LU R11, [R1+0x59c] ;  /* 0x00059c00010b7983 */ /* 0x000ee80000300800 */
[----:B------:R-:W4:Y:S01]  /*76ec0*/  LDL.LU R28, [R1+0x1468] ;  /* 0x00146800011c7983 */ /* 0x000f220000300800 */
[----:B------:R-:W-:-:S02]  /*76ed0*/  IMAD R14, R15, 0x100, R14 ;  /* 0x000001000f0e7824 */ /* 0x000fc400078e020e */
[----:B------:R-:W-:Y:S01]  /*76ee0*/  IMAD R15, R27, 0x100, R26 ;  /* 0x000001001b0f7824 */ /* 0x000fe200078e021a */
[----:B--2---:R-:W-:Y:S01]  /*76ef0*/  HMMA.16816.F32 R16, R4, R22, R16 ;  /* 0x000000160410723c */ /* 0x004fe20000001810 */
[----:B------:R-:W2:Y:S04]  /*76f00*/  LDL.LU R4, [R1+0x1458] ;  /* 0x0014580001047983 */ /* 0x000ea80000300800 */
[----:B------:R-:W4:-:S15]  /*76f10*/  LDL.LU R5, [R1+0x1460] ;  /* 0x0014600001057983 */ /* 0x000f1e0000300800 */
[----:B------:R-:W-:-:S03]  /*76f20*/  NOP ;  /* 0x0000000000007918 */ /* 0x000fc60000000000 */
[----:B------:R-:W-:Y:S04]  /*76f30*/  STL.64 [R1+0xa0], R16 ;  /* 0x0000a01001007387 */ /* 0x000fe80000100a00 */
[----:B------:R-:W-:Y:S04]  /*76f40*/  STL.64 [R1+0xa8], R18 ;  /* 0x0000a81201007387 */ /* 0x000fe80000100a00 */
[----:B------:R-:W0:Y:S04]  /*76f50*/  LDSM.16.M88.4 R16, [R0+UR4] ;  /* 0x000000040010783b */ /* 0x000e280008000200 */
[----:B------:R-:W2:Y:S04]  /*76f60*/  LDL.LU R6, [R1+0x146c] ;  /* 0x00146c0001067983 */ /* 0x000ea80000300800 */
[----:B------:R-:W2:Y:S04]  /*76f70*/  LDL.LU R7, [R1+0x1470] ;  /* 0x0014700001077983 */ /* 0x000ea80000300800 */
[----:B0-----:R-:W-:Y:S04]  /*76f80*/  STL.64 [R1+0xd90], R16 ;  /* 0x000d901001007387 */ /* 0x001fe80000100a00 */
[----:B------:R0:W-:Y:S01]  /*76f90*/  STL.64 [R1+0xd98], R18 ;  /* 0x000d981201007387 */ /* 0x0001e20000100a00 */
[----:B------:R-:W-:-:S02]  /*76fa0*/  IMAD.MOV.U32 R27, RZ, RZ, R16 ;  /* 0x000000ffff1b7224 */ /* 0x000fc400078e0010 */
[----:B------:R-:W-:Y:S01]  /*76fb0*/  IMAD.MOV.U32 R26, RZ, RZ, R17 ;  /* 0x000000ffff1a7224 */ /* 0x000fe200078e0011 */
[----:B0-----:R-:W3:Y:S04]  /*76fc0*/  LDL.LU.64 R18, [R1+0x5d88] ;  /* 0x005d880001127983 */ /* 0x001ee80000300a00 */
[----:B------:R-:W3:Y:S01]  /*76fd0*/  LDL.LU.64 R16, [R1+0x5d80] ;  /* 0x005d800001107983 */ /* 0x000ee20000300a00 */
[----:B------:R-:W-:Y:S01]  /*76fe0*/  IMAD R12, R12, 0x100, R29 ;  /* 0x000001000c0c7824 */ /* 0x000fe200078e021d */
[----:B------:R-:W-:Y:S02]  /*76ff0*/  F2FP.F16.E5M2.UNPACK_B R13, R13 ;  /* 0x0000000dff0d723e */ /* 0x000fe400020004ff */
[----:B------:R-:W-:Y:S02]  /*77000*/  F2FP.F16.E5M2.UNPACK_B R14, R14 ;  /* 0x0000000eff0e723e */ /* 0x000fe400020004ff */
[----:B------:R-:W-:-:S02]  /*77010*/  F2FP.F16.E5M2.UNPACK_B R15, R15 ;  /* 0x0000000fff0f723e */ /* 0x000fc400020004ff */
[----:B------:R-:W-:-:S07]  /*77020*/  F2FP.F16.E5M2.UNPACK_B R12, R12 ;  /* 0x0000000cff0c723e */ /* 0x000fce00020004ff */
[----:B---3--:R-:W-:Y:S01]  /*77030*/  HMMA.16816.F32 R16, R12, R24, R16 ;  /* 0x000000180c10723c */ /* 0x008fe20000001810 */
[----:B------:R-:W3:Y:S04]  /*77040*/  LDL.LU R24, [R1+0x1464] ;  /* 0x0014640001187983 */ /* 0x000ee80000300800 */
[----:B------:R-:W4:-:S15]  /*77050*/  LDL.LU R25, [R1+0x1474] ;  /* 0x0014740001197983 */ /* 0x000f1e0000300800 */
[----:B------:R-:W-:-:S03]  /*77060*/  NOP ;  /* 0x0000000000007918 */ /* 0x000fc60000000000 */
[----:B------:R-:W-:Y:S04]  /*77070*/  STL.64 [R1+0x90], R16 ;  /* 0x0000901001007387 */ /* 0x000fe80000100a00 */
[----:B------:R-:W-:Y:S04]  /*77080*/  STL.64 [R1+0x98], R18 ;  /* 0x0000981201007387 */ /* 0x000fe80000100a00 */
[----:B------:R-:W0:Y:S04]  /*77090*/  LDSM.16.M88.4 R16, [R0+UR4+0x400] ;  /* 0x000400040010783b */ /* 0x000e280008000200 */
[----:B------:R-:W-:Y:S04]  /*770a0*/  STL.64 [R1+0x5d20], R26 ;  /* 0x005d201a01007387 */ /* 0x000fe80000100a00 */
[----:B----4-:R-:W-:Y:S04]  /*770b0*/  STL [R1+0x5d18], R25 ;  /* 0x005d181901007387 */ /* 0x010fe80000100800 */
[----:B---3--:R1:W-:Y:S04]  /*770c0*/  STL [R1+0x5d28], R24 ;  /* 0x005d281801007387 */ /* 0x0083e80000100800 */
[----:B-1----:R-:W3:Y:S04]  /*770d0*/  LDL.LU R24, [R1+0x560] ;  /* 0x0005600001187983 */ /* 0x002ee80000300800 */
[----:B------:R-:W3:Y:S04]  /*770e0*/  LDL.LU R25, [R1+0x564] ;  /* 0x0005640001197983 */ /* 0x000ee80000300800 */
[----:B------:R-:W3:Y:S04]  /*770f0*/  LDL.LU R26, [R1+0x568] ;  /* 0x00056800011a7983 */ /* 0x000ee80000300800 */
[----:B------:R-:W3:Y:S04]  /*77100*/  LDL.LU R27, [R1+0x56c] ;  /* 0x00056c00011b7983 */ /* 0x000ee80000300800 */
[----:B0-----:R-:W-:Y:S04]  /*77110*/  STL.64 [R1+0xdb0], R16 ;  /* 0x000db01001007387 */ /* 0x001fe80000100a00 */
[----:B------:R0:W-:Y:S04]  /*77120*/  STL.64 [R1+0xdb8], R18 ;  /* 0x000db81201007387 */ /* 0x0001e80000100a00 */
[----:B0-----:R-:W4:Y:S04]  /*77130*/  LDL.LU.64 R18, [R1+0x5d78] ;  /* 0x005d780001127983 */ /* 0x001f280000300a00 */
[----:B------:R-:W4:Y:S02]  /*77140*/  LDL.LU.64 R16, [R1+0x5d70] ;  /* 0x005d700001107983 */ /* 0x000f240000300a00 */
[----:B----4-:R-:W-:Y:S02]  /*77150*/  HMMA.16816.F32 R16, R12, R20, R16 ;  /* 0x000000140c10723c */ /* 0x010fe40000001810 */
[----:B------:R-:W2:-:S15]  /*77160*/  LDL.LU R21, [R1+0x145c] ;  /* 0x00145c0001157983 */ /* 0x000e9e0000300800 */
[----:B------:R-:W-:-:S06]  /*77170*/  NOP ;  /* 0x0000000000007918 */ /* 0x000fcc0000000000 */
[----:B------:R-:W-:Y:S04]  /*77180*/  STL.64 [R1+0x70], R16 ;  /* 0x0000701001007387 */ /* 0x000fe80000100a00 */
[----:B------:R-:W-:Y:S04]  /*77190*/  STL.64 [R1+0x78], R18 ;  /* 0x0000781201007387 */ /* 0x000fe80000100a00 */
[----:B------:R-:W0:Y:S04]  /*771a0*/  LDSM.16.M88.4 R16, [R0+UR4+0x800] ;  /* 0x000800040010783b */ /* 0x000e280008000200 */
[----:B0-----:R-:W-:Y:S04]  /*771b0*/  STL.64 [R1+0xda0], R16 ;  /* 0x000da01001007387 */ /* 0x001fe80000100a00 */
[----:B------:R0:W-:Y:S04]  /*771c0*/  STL.64 [R1+0xda8], R18 ;  /* 0x000da81201007387 */ /* 0x0001e80000100a00 */
[----:B0-----:R-:W4:Y:S04]  /*771d0*/  LDL.LU.64 R18, [R1+0x5d68] ;  /* 0x005d680001127983 */ /* 0x001f280000300a00 */
[----:B------:R-:W3:Y:S01]  /*771e0*/  LDL.LU.64 R16, [R1+0x5d60] ;  /* 0x005d600001107983 */ /* 0x000ee20000300a00 */
[----:B----4-:R-:W-:-:S15]  /*771f0*/  HMMA.16816.F32 R8, R12, R18, R8 ;  /* 0x000000120c08723c */ /* 0x010fde0000001808 */
[----:B------:R-:W-:-:S08]  /*77200*/  NOP ;  /* 0x0000000000007918 */ /* 0x000fd00000000000 */
[----:B------:R-:W-:Y:S04]  /*77210*/  STL.64 [R1+0x60], R8 ;  /* 0x0000600801007387 */ /* 0x000fe80000100a00 */
[----:B------:R-:W-:Y:S04]  /*77220*/  STL.64 [R1+0x68], R10 ;  /* 0x0000680a01007387 */ /* 0x000fe80000100a00 */
[----:B------:R-:W0:Y:S04]  /*77230*/  LDSM.16.M88.4 R8, [R0+UR4+0xc00] ;  /* 0x000c00040008783b */ /* 0x000e280008000200 */
[----:B0-----:R-:W-:Y:S04]  /*77240*/  STL.64 [R1+0xd80], R8 ;  /* 0x000d800801007387 */ /* 0x001fe80000100a00 */
[----:B------:R0:W-:Y:S04]  /*77250*/  STL.64 [R1+0xd88], R10 ;  /* 0x000d880a01007387 */ /* 0x0001e80000100a00 */
[----:B0-----:R-:W3:Y:S04]  /*77260*/  LDL.LU.64 R10, [R1+0x5d58] ;  /* 0x005d5800010a7983 */ /* 0x001ee80000300a00 */
[----:B------:R-:W3:Y:S02]  /*77270*/  LDL.LU.64 R8, [R1+0x5d50] ;  /* 0x005d500001087983 */ /* 0x000ee40000300a00 */
[----:B---3--:R-:W-:Y:S02]  /*77280*/  HMMA.16816.F32 R8, R12, R16, R8 ;  /* 0x000000100c08723c */ /* 0x008fe40000001808 */
[----:B------:R-:W3:-:S15]  /*77290*/  LDL.LU R16, [R1+0x550] ;  /* 0x0005500001107983 */ /* 0x000ede0000300800 */
[----:B------:R-:W-:-:S06]  /*772a0*/  NOP ;  /* 0x0000000000007918 */ /* 0x000fcc0000000000 */
[----:B------:R-:W-:Y:S04]  /*772b0*/  STL.64 [R1+0x50], R8 ;  /* 0x0000500801007387 */ /* 0x000fe80000100a00 */
[----:B------:R-:W-:Y:S04]  /*772c0*/  STL.64 [R1+0x58], R10 ;  /* 0x0000580a01007387 */ /* 0x000fe80000100a00 */
[----:B------:R-:W0:Y:S04]  /*772d0*/  LDSM.16.M88.4 R8, [R0+UR4+0x1000] ;  /* 0x001000040008783b */ /* 0x000e280008000200 */
[----:B------:R-:W3:Y:S04]  /*772e0*/  LDL.LU R17, [R1+0x554] ;  /* 0x0005540001117983 */ /* 0x000ee80000300800 */
[----:B------:R-:W3:Y:S04]  /*772f0*/  LDL.LU R18, [R1+0x558] ;  /* 0x0005580001127983 */ /* 0x000ee80000300800 */
[----:B------:R-:W3:Y:S04]  /*77300*/  LDL.LU R19, [R1+0x55c] ;  /* 0x00055c0001137983 */ /* 0x000ee80000300800 */
[----:B0-----:R-:W-:Y:S04]  /*77310*/  STL.64 [R1+0xd70], R8 ;  /* 0x000d700801007387 */ /* 0x001fe80000100a00 */
[----:B------:R0:W-:Y:S04]  /*77320*/  STL.64 [R1+0xd78], R10 ;  /* 0x000d780a01007387 */ /* 0x0001e80000100a00 */
[----:B0-----:R-:W4:Y:S04]  /*77330*/  LDL.LU.64 R10, [R1+0x5d48] ;  /* 0x005d4800010a7983 */ /* 0x001f280000300a00 */
[----:B------:R-:W4:Y:S02]  /*77340*/  LDL.LU.64 R8, [R1+0x5d40] ;  /* 0x005d400001087983 */ /* 0x000f240000300a00 */
[----:B----4-:R-:W-:-:S15]  /*77350*/  HMMA.16816.F32 R8, R12, R2, R8 ;  /* 0x000000020c08723c */ /* 0x010fde0000001808 */
[----:B------:R-:W-:-:S08]  /*77360*/  NOP ;  /* 0x0000000000007918 */ /* 0x000fd00000000000 */
[----:B------:R-:W-:Y:S04]  /*77370*/  STL.64 [R1+0x30], R8 ;  /* 0x0000300801007387 */ /* 0x000fe80000100a00 */
[----:B------:R-:W-:Y:S04]  /*77380*/  STL.64 [R1+0x38], R10 ;  /* 0x0000380a01007387 */ /* 0x000fe80000100a00 */
[----:B------:R-:W0:Y:S04]  /*77390*/  LDSM.16.M88.4 R8, [R0+UR4+0x1400] ;  /* 0x001400040008783b */ /* 0x000e280008000200 */
[----:B0-----:R-:W-:Y:S04]  /*773a0*/  STL.64 [R1+0xd60], R8 ;  /* 0x000d600801007387 */ /* 0x001fe80000100a00 */
[----:B------:R0:W-:Y:S01]  /*773b0*/  STL.64 [R1+0xd68], R10 ;  /* 0x000d680a01007387 */ /* 0x0001e20000100a00 */
[----:B------:R-:W-:-:S03]  /*773c0*/  IMAD.MOV.U32 R29, RZ, RZ, R9 ;  /* 0x000000ffff1d7224 */ /* 0x000fc600078e0009 */
[----:B0-----:R-:W3:Y:S04]  /*773d0*/  LDL.LU.64 R10, [R1+0x5d38] ;  /* 0x005d3800010a7983 */ /* 0x001ee80000300a00 */
[----:B------:R-:W4:Y:S04]  /*773e0*/  LDL.LU.64 R8, [R1+0x5d30] ;  /* 0x005d300001087983 */ /* 0x000f280000300a00 */
[----:B------:R-:W-:Y:S01]  /*773f0*/  STL [R1+0x5cc8], R29 ;  /* 0x005cc81d01007387 */ /* 0x000fe20000100800 */
[----:B----4-:R-:W-:-:S15]  /*77400*/  HMMA.16816.F32 R24, R12, R8, R24 ;  /* 0x000000080c18723c */ /* 0x010fde0000001818 */
[----:B------:R-:W-:-:S08]  /*77410*/  NOP ;  /* 0x0000000000007918 */ /* 0x000fd00000000000 */
[----:B------:R0:W-:Y:S04]  /*77420*/  STL.64 [R1+0x20], R24 ;  /* 0x0000201801007387 */ /* 0x0001e80000100a00 */
[----:B------:R-:W-:Y:S04]  /*77430*/  STL.64 [R1+0x28], R26 ;  /* 0x0000281a01007387 */ /* 0x000fe80000100a00 */
[----:B0-----:R-:W4:Y:S01]  /*77440*/  LDL.LU R24, [R1+0x5d28] ;  /* 0x005d280001187983 */ /* 0x001f220000300800 */
[----:B---3--:R-:W-:Y:S01]  /*77450*/  HMMA.16816.F32 R16, R12, R10, R16 ;  /* 0x0000000a0c10723c */ /* 0x008fe20000001810 */
[----:B----4-:R-:W-:-:S02]  /*77460*/  IMAD R5, R5, 0x100, R24 ;  /* 0x0000010005057824 */ /* 0x010fc400078e0218 */
[----:B------:R-:W0:Y:S04]  /*77470*/  LDSM.16.M88.4 R24, [R0+UR4+0x1800] ;  /* 0x001800040018783b */ /* 0x000e280008000200 */
[----:B0-----:R-:W-:Y:S01]  /*77480*/  STL.64 [R1+0xd40], R24 ;  /* 0x000d401801007387 */ /* 0x001fe20000100a00 */
[----:B------:R-:W-:-:S03]  /*77490*/  IMAD.MOV.U32 R2, RZ, RZ, R24 ;  /* 0x000000ffff027224 */ /* 0x000fc600078e0018 */
[----:B------:R-:W-:Y:S01]  /*774a0*/  STL.64 [R1+0xd48], R26 ;  /* 0x000d481a01007387 */ /* 0x000fe20000100a00 */
[----:B------:R-:W-:-:S03]  /*774b0*/  IMAD.MOV.U32 R3, RZ, RZ, R25 ;  /* 0x000000ffff037224 */ /* 0x000fc600078e0019 */
[----:B------:R-:W0:Y:S04]  /*774c0*/  LDSM.16.M88.4 R24, [R0+UR4+0x1c00] ;  /* 0x001c00040018783b */ /* 0x000e280008000200 */
[----:B0-----:R-:W-:Y:S04]  /*774d0*/  STL.64 [R1+0xd50], R24 ;  /* 0x000d501801007387 */ /* 0x001fe80000100a00 */
[----:B------:R0:W-:Y:S01]  /*774e0*/  STL.64 [R1+0xd58], R26 ;  /* 0x000d581a01007387 */ /* 0x0001e20000100a00 */
[----:B------:R-:W-:-:S03]  /*774f0*/  IMAD.MOV.U32 R0, RZ, RZ, R25 ;  /* 0x000000ffff007224 */ /* 0x000fc600078e0019 */
[----:B0-----:R-:W3:Y:S04]  /*77500*/  LDL.LU.64 R26, [R1+0x5d20] ;  /* 0x005d2000011a7983 */ /* 0x001ee80000300a00 */
[----:B------:R-:W4:Y:S04]  /*77510*/  LDL.LU R25, [R1+0x5d18] ;  /* 0x005d180001197983 */ /* 0x000f280000300800 */
[----:B------:R-:W3:Y:S04]  /*77520*/  LDL.LU R29, [R1+0x147c] ;  /* 0x00147c00011d7983 */ /* 0x000ee80000300800 */
[----:B------:R-:W2:Y:S04]  /*77530*/  LDL R10, [R1+0xd70] ;  /* 0x000d7000010a7983 */ /* 0x000ea80000100800 */
[----:B------:R-:W-:Y:S04]  /*77540*/  STL.64 [R1+0x10], R16 ;  /* 0x0000101001007387 */ /* 0x000fe80000100a00 */
[----:B------:R-:W-:Y:S04]  /*77550*/  STL.64 [R1+0x18], R18 ;  /* 0x0000181201007387 */ /* 0x000fe80000100a00 */
[----:B------:R-:W2:Y:S04]  /*77560*/  LDL R11, [R1+0xd74] ;  /* 0x000d7400010b7983 */ /* 0x000ea80000100800 */
[----:B------:R-:W4:Y:S04]  /*77570*/  LDL.LU R8, [R1+0x1490] ;  /* 0x0014900001087983 */ /* 0x000f280000300800 */
[----:B------:R-:W4:Y:S04]  /*77580*/  LDL R9, [R1+0xd60] ;  /* 0x000d600001097983 */ /* 0x000f280000100800 */
[----:B--2---:R-:W-:Y:S04]  /*77590*/  STL.64 [R1+0x5cd8], R10 ;  /* 0x005cd80a01007387 */ /* 0x004fe80000100a00 */
[----:B----4-:R0:W-:Y:S04]  /*775a0*/  STL.64 [R1+0x5cd0], R8 ;  /* 0x005cd00801007387 */ /* 0x0101e80000100a00 */
[----:B0-----:R-:W2:Y:S04]  /*775b0*/  LDL.LU R8, [R1+0x730] ;  /* 0x0007300001087983 */ /* 0x001ea80000300800 */
[----:B------:R-:W2:Y:S04]  /*775c0*/  LDL.LU R9, [R1+0x734] ;  /* 0x0007340001097983 */ /* 0x000ea80000300800 */
[----:B------:R-:W4:Y:S04]  /*775d0*/  LDL.LU R10, [R1+0x738] ;  /* 0x00073800010a7983 */ /* 0x000f280000300800 */
[----:B------:R-:W4:Y:S01]  /*775e0*/  LDL.LU R11, [R1+0x73c] ;  /* 0x00073c00010b7983 */ /* 0x000f220000300800 */
[----:B------:R-:W-:-:S03]  /*775f0*/  IMAD R4, R4, 0x100, R21 ;  /* 0x0000010004047824 */ /* 0x000fc600078e0215 */
[----:B------:R-:W3:Y:S04]  /*77600*/  LDL R20, [R1+0xdb0] ;  /* 0x000db00001147983 */ /* 0x000ee80000100800 */
[----:B------:R-:W3:Y:S04]  /*77610*/  LDL R21, [R1+0xdb4] ;  /* 0x000db40001157983 */ /* 0x000ee80000100800 */
[----:B----4-:R-:W-:Y:S04]  /*77620*/  STL.64 [R1+0x5ce8], R10 ;  /* 0x005ce80a01007387 */ /* 0x010fe80000100a00 */
        /* <DEDUP_REMOVED lines=15> */
[----:B------:R-:W2:Y:S04]  /*77720*/  LDL.LU R10, [R1+0x5e8] ;  /* 0x0005e800010a7983 */ /* 0x000ea80000300800 */
[----:B------:R-:W2:Y:S01]  /*77730*/  LDL.LU R11, [R1+0x5ec] ;  /* 0x0005ec00010b7983 */ /* 0x000ea20000300800 */
[----:B------:R-:W-:-:S02]  /*77740*/  IMAD R6, R28, 0x100, R6 ;  /* 0x000001001c067824 */ /* 0x000fc400078e0206 */
[----:B------:R-:W-:Y:S02]  /*77750*/  IMAD.MOV.U32 R28, RZ, RZ, R24 ;  /* 0x000000ffff1c7224 */ /* 0x000fe400078e0018 */
[----:B------:R-:W-:Y:S01]  /*77760*/  IMAD R7, R7, 0x100, R25 ;  /* 0x0000010007077824 */ /* 0x000fe200078e0219 */
[----:B------:R-:W4:Y:S04]  /*77770*/  LDL R18, [R1+0xda0] ;  /* 0x000da00001127983 */ /* 0x000f280000100800 */
[----:B------:R-:W4:Y:S04]  /*77780*/  LDL R19, [R1+0xda4] ;  /* 0x000da40001137983 */ /* 0x000f280000100800 */
[----:B------:R-:W4:Y:S04]  /*77790*/  LDL R16, [R1+0xd80] ;  /* 0x000d800001107983 */ /* 0x000f280000100800 */
[----:B------:R-:W4:Y:S01]  /*777a0*/  LDL R17, [R1+0xd84] ;  /* 0x000d840001117983 */ /* 0x000f220000100800 */
[----:B---3--:R-:W-:-:S03]  /*777b0*/  F2FP.F16.E5M2.UNPACK_B R24, R27 ;  /* 0x0000001bff18723e */ /* 0x008fc600020004ff */
[----:B------:R-:W3:Y:S01]  /*777c0*/  LDL.LU R27, [R1+0x5d14] ;  /* 0x005d1400011b7983 */ /* 0x000ee20000300800 */
[----:B------:R-:W-:-:S03]  /*777d0*/  F2FP.F16.E5M2.UNPACK_B R25, R26 ;  /* 0x0000001aff19723e */ /* 0x000fc600020004ff */
[----:B------:R-:W3:Y:S01]  /*777e0*/  LDL.LU R26, [R1+0x5d10] ;  /* 0x005d1000011a7983 */ /* 0x000ee20000300800 */
[----:B--2---:R-:W-:Y:S03]  /*777f0*/  HMMA.16816.F32 R12, R12, R22, R8 ;  /* 0x000000160c0c723c */ /* 0x004fe60000001808 */
[----:B------:R-:W2:Y:S04]  /*77800*/  LDL.LU.64 R10, [R1+0x5d08] ;  /* 0x005d0800010a7983 */ /* 0x000ea80000300a00 */
[----:B------:R-:W2:Y:S01]  /*77810*/  LDL.LU.64 R8, [R1+0x5d00] ;  /* 0x005d000001087983 */ /* 0x000ea20000300a00 */
[----:B------:R-:W-:Y:S02]  /*77820*/  F2FP.F16.E5M2.UNPACK_B R4, R4 ;  /* 0x00000004ff04723e */ /* 0x000fe400020004ff */
[----:B------:R-:W-:-:S02]  /*77830*/  F2FP.F16.E5M2.UNPACK_B R5, R5 ;  /* 0x00000005ff05723e */ /* 0x000fc400020004ff */
[----:B------:R-:W-:Y:S02]  /*77840*/  F2FP.F16.E5M2.UNPACK_B R6, R6 ;  /* 0x00000006ff06723e */ /* 0x000fe400020004ff */
[----:B------:R-:W-:-:S09]  /*77850*/  F2FP.F16.E5M2.UNPACK_B R7, R7 ;  /* 0x00000007ff07723e */ /* 0x000fd200020004ff */
[----:B------:R0:W-:Y:S04]  /*77860*/  STL.64 [R1], R12 ;  /* 0x0000000c01007387 */ /* 0x0001e80000100a00 */
[----:B------:R1:W-:Y:S04]  /*77870*/  STL.64 [R1+0x8], R14 ;  /* 0x0000080e01007387 */ /* 0x0003e80000100a00 */
[----:B0-----:R-:W4:Y:S04]  /*77880*/  LDL.LU R12, [R1+0x1478] ;  /* 0x00147800010c7983 */ /* 0x001f280000300800 */
[----:B------:R-:W4:Y:S04]  /*77890*/  LDL.LU R13, [R1+0x1484] ;  /* 0x00148400010d7983 */ /* 0x000f280000300800 */
[----:B-1----:R-:W4:Y:S04]  /*778a0*/  LDL.LU R14, [R1+0x1480] ;  /* 0x00148000010e7983 */ /* 0x002f280000300800 */
        /* <DEDUP_REMOVED lines=8> */
[----:B------:R-:W2:Y:S04]  /*77930*/  LDL.LU.64 R8, [R1+0x5cf0] ;  /* 0x005cf00001087983 */ /* 0x000ea80000300a00 */
[----:B---3--:R-:W-:Y:S04]  /*77940*/  STL.64 [R1+0x5c90], R26 ;  /* 0x005c901a01007387 */ /* 0x008fe80000100a00 */
[----:B------:R0:W-:Y:S04]  /*77950*/  STL.64 [R1+0x5c88], R24 ;  /* 0x005c881801007387 */ /* 0x0001e80000100a00 */
[----:B0-----:R-:W3:Y:S04]  /*77960*/  LDL.LU R24, [R1+0x7d0] ;  /* 0x0007d00001187983 */ /* 0x001ee80000300800 */
[----:B------:R-:W3:Y:S04]  /*77970*/  LDL.LU R25, [R1+0x7d4] ;  /* 0x0007d40001197983 */ /* 0x000ee80000300800 */
[----:B------:R-:W4:Y:S04]  /*77980*/  LDL.LU R26, [R1+0x7d8] ;  /* 0x0007d800011a7983 */ /* 0x000f280000300800 */
[----:B------:R-:W4:Y:S01]  /*77990*/  LDL.LU R27, [R1+0x7dc] ;  /* 0x0007dc00011b7983 */ /* 0x000f220000300800 */
[----:B------:R-:W-:-:S02]  /*779a0*/  F2FP.F16.E5M2.UNPACK_B R20, R20 ;  /* 0x00000014ff14723e */ /* 0x000fc400020004ff */
[----:B------:R-:W-:-:S07]  /*779b0*/  F2FP.F16.E5M2.UNPACK_B R21, R21 ;  /* 0x00000015ff15723e */ /* 0x000fce00020004ff */
[----:B--2---:R-:W-:Y:S01]  /*779c0*/  HMMA.16816.F32 R8, R4, R20, R8 ;  /* 0x000000140408723c */ /* 0x004fe20000001808 */
        /* <DEDUP_REMOVED lines=10> */
[----:B------:R-:W-:-:S02]  /*77a70*/  F2FP.F16.E5M2.UNPACK_B R18, R18 ;  /* 0x00000012ff12723e */ /* 0x000fc400020004ff */
[----:B------:R-:W-:Y:S02]  /*77a80*/  F2FP.F16.E5M2.UNPACK_B R19, R19 ;  /* 0x00000013ff13723e */ /* 0x000fe400020004ff */
[----:B------:R-:W-:Y:S02]  /*77a90*/  F2FP.F16.E5M2.UNPACK_B R16, R16 ;  /* 0x00000010ff10723e */ /* 0x000fe400020004ff */
[----:B------:R-:W-:Y:S01]  /*77aa0*/  F2FP.F16.E5M2.UNPACK_B R17, R17 ;  /* 0x00000011ff11723e */ /* 0x000fe200020004ff */
[----:B------:R-:W-:-:S06]  /*77ab0*/  IMAD R12, R12, 0x100, R29 ;  /* 0x000001000c0c7824 */ /* 0x000fcc00078e021d */
[C---:B--2---:R-:W-:Y:S06]  /*77ac0*/  HMMA.16816.F32 R24, R4.reuse, R16, R24 ;  /* 0x000000100418723c */ /* 0x044fec0000001818 */
[----:B---3--:R-:W-:-:S15]  /*77ad0*/  HMMA.16816.F32 R8, R4, R18, R8 ;  /* 0x000000120408723c */ /* 0x008fde0000001808 */
[----:B------:R-:W-:-:S08]  /*77ae0*/  NOP ;  /* 0x0000000000007918 */ /* 0x000fd00000000000 */
[----:B------:R-:W-:Y:S04]  /*77af0*/  STL.64 [R1+0x230], R8 ;  /* 0x0002300801007387 */ /* 0x000fe80000100a00 */
[----:B------:R0:W-:Y:S04]  /*77b00*/  STL.64 [R1+0x238], R10 ;  /* 0x0002380a01007387 */ /* 0x0001e80000100a00 */
[----:B0-----:R-:W2:Y:S04]  /*77b10*/  LDL.LU.64 R10, [R1+0x5cd8] ;  /* 0x005cd800010a7983 */ /* 0x001ea80000300a00 */
[----:B------:R-:W3:Y:S04]  /*77b20*/  LDL.LU.64 R8, [R1+0x5cd0] ;  /* 0x005cd00001087983 */ /* 0x000ee80000300a00 */
[----:B------:R-:W4:Y:S04]  /*77b30*/  LDL.LU R29, [R1+0x5cc8] ;  /* 0x005cc800011d7983 */ /* 0x000f280000300800 */
[----:B------:R-:W-:Y:S04]  /*77b40*/  STL.64 [R1+0x250], R24 ;  /* 0x0002501801007387 */ /* 0x000fe80000100a00 */
[----:B------:R0:W-:Y:S04]  /*77b50*/  STL.64 [R1+0x258], R26 ;  /* 0x0002581a01007387 */ /* 0x0001e80000100a00 */
[----:B0-----:R-:W3:Y:S04]  /*77b60*/  LDL.LU.64 R26, [R1+0x5cc0] ;  /* 0x005cc000011a7983 */ /* 0x001ee80000300a00 */
[----:B------:R-:W3:Y:S04]  /*77b70*/  LDL.LU.64 R24, [R1+0x5cb8] ;  /* 0x005cb80001187983 */ /* 0x000ee80000300a00 */
[----:B------:R-:W-:Y:S04]  /*77b80*/  STL.64 [R1+0x5c70], R18 ;  /* 0x005c701201007387 */ /* 0x000fe80000100a00 */
[----:B------:R3:W-:Y:S01]  /*77b90*/  STL.64 [R1+0x5c68], R16 ;  /* 0x005c681001007387 */ /* 0x0007e20000100a00 */
[----:B--2---:R-:W-:-:S02]  /*77ba0*/  F2FP.F16.E5M2.UNPACK_B R10, R10 ;  /* 0x0000000aff0a723e */ /* 0x004fc400020004ff */
[----:B------:R-:W-:-:S07]  /*77bb0*/  F2FP.F16.E5M2.UNPACK_B R11, R11 ;  /* 0x0000000bff0b723e */ /* 0x000fce00020004ff */
[----:B---3--:R-:W-:Y:S01]  /*77bc0*/  HMMA.16816.F32 R16, R4, R10, R24 ;  /* 0x0000000a0410723c */ /* 0x008fe20000001818 */
[----:B------:R-:W2:-:S15]  /*77bd0*/  LDL.LU R24, [R1+0x8b0] ;  /* 0x0008b00001187983 */ /* 0x000e9e0000300800 */
[----:B------:R-:W-:-:S07]  /*77be0*/  NOP ;  /* 0x0000000000007918 */ /* 0x000fce0000000000 */
[----:B------:R-:W-:Y:S04]  /*77bf0*/  STL.64 [R1+0x360], R16 ;  /* 0x0003601001007387 */ /* 0x000fe80000100a00 */
[----:B------:R-:W-:Y:S04]  /*77c00*/  STL.64 [R1+0x368], R18 ;  /* 0x0003681201007387 */ /* 0x000fe80000100a00 */
        /* <DEDUP_REMOVED lines=10> */
[----:B------:R-:W-:Y:S02]  /*77cb0*/  IMAD R14, R22, 0x100, R15 ;  /* 0x00000100160e7824 */ /* 0x000fe400078e020f */
        /* <DEDUP_REMOVED lines=10> */
[----:B------:R-:W3:Y:S01]  /*77d60*/  LDL.LU R19, [R1+0x94c] ;  /* 0x00094c0001137983 */ /* 0x000ee20000300800 */
[----:B------:R-:W-:-:S02]  /*77d70*/  F2FP.F16.E5M2.UNPACK_B R8, R9 ;  /* 0x00000009ff08723e */ /* 0x000fc400020004ff */
[----:B----4-:R-:W-:-:S07]  /*77d80*/  F2FP.F16.E5M2.UNPACK_B R9, R29 ;  /* 0x0000001dff09723e */ /* 0x010fce00020004ff */
[----:B--2---:R-:W-:Y:S01]  /*77d90*/  HMMA.16816.F32 R24, R4, R8, R24 ;  /* 0x000000080418723c */ /* 0x004fe20000001818 */
[----:B---3--:R-:W-:Y:S04]  /*77da0*/  STL.64 [R1+0x5c80], R18 ;  /* 0x005c801201007387 */ /* 0x008fe80000100a00 */
[----:B------:R0:W-:Y:S04]  /*77db0*/  STL.64 [R1+0x5c78], R16 ;  /* 0x005c781001007387 */ /* 0x0001e80000100a00 */
        /* <DEDUP_REMOVED lines=14> */
[----:B------:R-:W-:-:S02]  /*77ea0*/  F2FP.F16.E5M2.UNPACK_B R2, R2 ;  /* 0x00000002ff02723e */ /* 0x000fc400020004ff */
[----:B------:R-:W-:-:S07]  /*77eb0*/  F2FP.F16.E5M2.UNPACK_B R3, R3 ;  /* 0x00000003ff03723e */ /* 0x000fce00020004ff */
[----:B---3--:R-:W-:Y:S01]  /*77ec0*/  HMMA.16816.F32 R24, R4, R2, R24 ;  /* 0x000000020418723c */ /* 0x008fe20000001818 */
        /* <DEDUP_REMOVED lines=13> */
[----:B------:R-:W-:Y:S02]  /*77fa0*/  F2FP.F16.E5M2.UNPACK_B R13, R13 ;  /* 0x0000000dff0d723e */ /* 0x000fe400020004ff */
[----:B------:R-:W-:Y:S01]  /*77fb0*/  F2FP.F16.E5M2.UNPACK_B R14, R14 ;  /* 0x0000000eff0e723e */ /* 0x000fe200020004ff */
[----:B---3--:R-:W-:Y:S01]  /*77fc0*/  HMMA.16816.F32 R4, R4, R22, R24 ;  /* 0x000000160404723c */ /* 0x008fe20000001818 */
[----:B------:R-:W3:Y:S04]  /*77fd0*/  LDL.LU.64 R26, [R1+0x5c90] ;  /* 0x005c9000011a7983 */ /* 0x000ee80000300a00 */
[----:B------:R-:W4:Y:S01]  /*77fe0*/  LDL.LU.64 R24, [R1+0x5c88] ;  /* 0x005c880001187983 */ /* 0x000f220000300a00 */
[----:B------:R-:W-:-:S15]  /*77ff0*/  F2FP.F16.E5M2.UNPACK_B R15, R15 ;  /* 0x0000000fff0f723e */ /* 0x000fde00020004ff */
[----:B------:R-:W-:-:S02]  /*78000*/  NOP ;  /* 0x0000000000007918 */ /* 0x000fc40000000000 */
[----:B------:R0:W-:Y:S04]  /*78010*/  STL.64 [R1+0x440], R4 ;  /* 0x0004400401007387 */ /* 0x0001e80000100a00 */
[----:B------:R1:W-:Y:S04]  /*78020*/  STL.64 [R1+0x448], R6 ;  /* 0x0004480601007387 */ /* 0x0003e80000100a00 */
[----:B0-----:R-:W2:Y:S04]  /*78030*/  LDL.LU R4, [R1+0x1498] ;  /* 0x0014980001047983 */ /* 0x001ea80000300800 */
[----:B------:R-:W2:Y:S04]  /*78040*/  LDL.LU R5, [R1+0x14a0] ;  /* 0x0014a00001057983 */ /* 0x000ea80000300800 */
[----:B-1----:R-:W2:Y:S04]  /*78050*/  LDL.LU R6, [R1+0x14a8] ;  /* 0x0014a80001067983 */ /* 0x002ea80000300800 */
[----:B------:R-:W2:Y:S04]  /*78060*/  LDL.LU R7, [R1+0x14b0] ;  /* 0x0014b00001077983 */ /* 0x000ea80000300800 */
        /* <DEDUP_REMOVED lines=8> */
[----:B------:R-:W4:Y:S04]  /*780f0*/  LDL.LU.64 R16, [R1+0x5c78] ;  /* 0x005c780001107983 */ /* 0x000f280000300a00 */
[----:B---3--:R-:W-:Y:S04]  /*78100*/  STL.64 [R1+0x5c20], R26 ;  /* 0x005c201a01007387 */ /* 0x008fe80000100a00 */
        /* <DEDUP_REMOVED lines=10> */
[----:B------:R-:W4:Y:S04]  /*781b0*/  LDL.LU.64 R16, [R1+0x5c68] ;  /* 0x005c680001107983 */ /* 0x000f280000300a00 */
[----:B------:R0:W-:Y:S04]  /*781c0*/  STL.64 [R1+0x5c30], R22 ;  /* 0x005c301601007387 */ /* 0x0001e80000100a00 */
[----:B0-----:R-:W3:Y:S04]  /*781d0*/  LDL.LU R22, [R1+0x149c] ;  /* 0x00149c0001167983 */ /* 0x001ee80000300800 */
[----:B------:R-:W3:Y:S04]  /*781e0*/  LDL.LU R23, [R1+0x14a4] ;  /* 0x0014a40001177983 */ /* 0x000ee80000300800 */
[----:B------:R-:W-:Y:S01]  /*781f0*/  STL.64 [R1+0x5c28], R20 ;  /* 0x005c281401007387 */ /* 0x000fe20000100a00 */
        /* <DEDUP_REMOVED lines=12> */
[----:B------:R0:W-:Y:S01]  /*782c0*/  STL.64 [R1+0x5c00], R18 ;  /* 0x005c001201007387 */ /* 0x0001e20000100a00 */
[----:B---3--:R-:W-:-:S02]  /*782d0*/  IMAD R4, R4, 0x100, R22 ;  /* 0x0000010004047824 */ /* 0x008fc400078e0216 */
[----:B------:R-:W-:Y:S01]  /*782e0*/  IMAD R5, R5, 0x100, R23 ;  /* 0x0000010005057824 */ /* 0x000fe200078e0217 */
[----:B0-----:R-:W3:Y:S04]  /*782f0*/  LDL.LU R18, [R1+0x14ac] ;  /* 0x0014ac0001127983 */ /* 0x001ee80000300800 */
[----:B------:R-:W4:Y:S04]  /*78300*/  LDL.LU R19, [R1+0x14b4] ;  /* 0x0014b40001137983 */ /* 0x000f280000300800 */
[----:B------:R-:W-:Y:S04]  /*78310*/  STL.64 [R1+0x5bf8], R16 ;  /* 0x005bf81001007387 */ /* 0x000fe80000100a00 */
[----:B------:R-:W4:Y:S01]  /*78320*/  LDL.LU R20, [R1+0x9c0] ;  /* 0x0009c00001147983 */ /* 0x000f220000300800 */
[----:B--2---:R-:W-:-:S15]  /*78330*/  HMMA.16816.F32 R24, R12, R10, R24 ;  /* 0x0000000a0c18723c */ /* 0x004fde0000001818 */
[----:B------:R-:W-:-:S08]  /*78340*/  NOP ;  /* 0x0000000000007918 */ /* 0x000fd00000000000 */
[----:B------:R-:W-:Y:S04]  /*78350*/  STL.64 [R1+0x980], R24 ;  /* 0x0009801801007387 */ /* 0x000fe80000100a00 */
[----:B------:R-:W-:Y:S04]  /*78360*/  STL.64 [R1+0x988], R26 ;  /* 0x0009881a01007387 */ /* 0x000fe80000100a00 */
[----:B------:R-:W2:Y:S04]  /*78370*/  LDL.LU R21, [R1+0x9c4] ;  /* 0x0009c40001157983 */ /* 0x000ea80000300800 */
[----:B------:R-:W2:Y:S04]  /*78380*/  LDL.LU R22, [R1+0x9c8] ;  /* 0x0009c80001167983 */ /* 0x000ea80000300800 */
[----:B------:R-:W2:Y:S01]  /*78390*/  LDL.LU R23, [R1+0x9cc] ;  /* 0x0009cc0001177983 */ /* 0x000ea20000300800 */
[----:B---3--:R-:W-:-:S02]  /*783a0*/  IMAD R6, R6, 0x100, R18 ;  /* 0x0000010006067824 */ /* 0x008fc400078e0212 */
[----:B----4-:R-:W-:Y:S01]  /*783b0*/  IMAD R7, R7, 0x100, R19 ;  /* 0x0000010007077824 */ /* 0x010fe200078e0213 */
[----:B--2---:R-:W-:Y:S04]  /*783c0*/  STL.64 [R1+0x5c40], R22 ;  /* 0x005c401601007387 */ /* 0x004fe80000100a00 */
[----:B------:R0:W-:Y:S04]  /*783d0*/  STL.64 [R1+0x5c38], R20 ;  /* 0x005c381401007387 */ /* 0x0001e80000100a00 */
        /* <DEDUP_REMOVED lines=10> */
[----:B------:R-:W3:Y:S04]  /*78480*/  LDL.LU R18, [R1+0x958] ;  /* 0x0009580001127983 */ /* 0x000ee80000300800 */
[----:B------:R-:W3:Y:S01]  /*78490*/  LDL.LU R19, [R1+0x95c] ;  /* 0x00095c0001137983 */ /* 0x000ee20000300800 */
[C---:B--2---:R-:W-:Y:S03]  /*784a0*/  HMMA.16816.F32 R20, R12.reuse, R8, R20 ;  /* 0x000000080c14723c */ /* 0x044fe60000001814 */
[----:B---3--:R-:W-:Y:S04]  /*784b0*/  STL.64 [R1+0x5c10], R18 ;  /* 0x005c101201007387 */ /* 0x008fe80000100a00 */
        /* <DEDUP_REMOVED lines=36> */
[----:B0-----:R-:W4:Y:S04]  /*78700*/  LDL.LU R12, [R1+0x14b8] ;  /* 0x0014b800010c7983 */ /* 0x001f280000300800 */
[----:B------:R-:W4:Y:S04]  /*78710*/  LDL.LU R13, [R1+0x14c4] ;  /* 0x0014c400010d7983 */ /* 0x000f280000300800 */
[----:B-1----:R-:W4:Y:S04]  /*78720*/  LDL.LU R14, [R1+0x14c0] ;  /* 0x0014c000010e7983 */ /* 0x002f280000300800 */
[----:B------:R-:W4:Y:S01]  /*78730*/  LDL.LU R15, [R1+0x14cc] ;  /* 0x0014cc00010f7983 */ /* 0x000f220000300800 */
[----:B--2---:R-:W-:-:S15]  /*78740*/  HMMA.16816.F32 R16, R4, R24, R16 ;  /* 0x000000180410723c */ /* 0x004fde0000001810 */
[----:B------:R-:W-:-:S08]  /*78750*/  NOP ;  /* 0x0000000000007918 */ /* 0x000fd00000000000 */
[----:B------:R-:W-:Y:S04]  /*78760*/  STL.64 [R1+0x960], R16 ;  /* 0x0009601001007387 */ /* 0x000fe80000100a00 */
[----:B------:R0:W-:Y:S04]  /*78770*/  STL.64 [R1+0x968], R18 ;  /* 0x0009681201007387 */ /* 0x0001e80000100a00 */
[----:B0-----:R-:W4:Y:S04]  /*78780*/  LDL.LU.64 R18, [R1+0x5c10] ;  /* 0x005c100001127983 */ /* 0x001f280000300a00 */
[----:B------:R-:W4:Y:S04]  /*78790*/  LDL.LU.64 R16, [R1+0x5c08] ;  /* 0x005c080001107983 */ /* 0x000f280000300a00 */
[----:B---3--:R-:W-:Y:S04]  /*787a0*/  STL.64 [R1+0x5bb0], R26 ;  /* 0x005bb01a01007387 */ /* 0x008fe80000100a00 */
        /* <DEDUP_REMOVED lines=27> */
[----:B------:R2:W-:Y:S02]  /*78960*/  STL.64 [R1+0x5b88], R16 ;  /* 0x005b881001007387 */ /* 0x0005e40000100a00 */
[----:B--2---:R-:W-:-:S15]  /*78970*/  HMMA.16816.F32 R16, R4, R10, R24 ;  /* 0x0000000a0410723c */ /* 0x004fde0000001818 */
[----:B------:R-:W-:-:S08]  /*78980*/  NOP ;  /* 0x0000000000007918 */ /* 0x000fd00000000000 */
[----:B------:R-:W-:Y:S04]  /*78990*/  STL.64 [R1+0x900], R16 ;  /* 0x0009001001007387 */ /* 0x000fe80000100a00 */
[----:B------:R-:W-:Y:S04]  /*789a0*/  STL.64 [R1+0x908], R18 ;  /* 0x0009081201007387 */ /* 0x000fe80000100a00 */
[----:B------:R-:W2:Y:S04]  /*789b0*/  LDL.LU R24, [R1+0x8e0] ;  /* 0x0008e00001187983 */ /* 0x000ea80000300800 */
[----:B------:R-:W2:Y:S04]  /*789c0*/  LDL.LU R25, [R1+0x8e4] ;  /* 0x0008e40001197983 */ /* 0x000ea80000300800 */
[----:B------:R-:W4:Y:S04]  /*789d0*/  LDL.LU R26, [R1+0x8e8] ;  /* 0x0008e800011a7983 */ /* 0x000f280000300800 */
[----:B------:R-:W4:Y:S01]  /*789e0*/  LDL.LU R27, [R1+0x8ec] ;  /* 0x0008ec00011b7983 */ /* 0x000f220000300800 */
[----:B------:R-:W-:-:S03]  /*789f0*/  IMAD R12, R12, 0x100, R23 ;  /* 0x000001000c0c7824 */ /* 0x000fc600078e0217 */
[----:B----4-:R-:W-:Y:S04]  /*78a00*/  STL.64 [R1+0x5bd0], R26 ;  /* 0x005bd01a01007387 */ /* 0x010fe80000100a00 */
[----:B--2---:R0:W-:Y:S04]  /*78a10*/  STL.64 [R1+0x5bc8], R24 ;  /* 0x005bc81801007387 */ /* 0x0041e80000100a00 */
[----:B0-----:R-:W3:Y:S04]  /*78a20*/  LDL.LU R24, [R1+0x990] ;  /* 0x0009900001187983 */ /* 0x001ee80000300800 */
[----:B------:R-:W3:Y:S04]  /*78a30*/  LDL.LU R25, [R1+0x994] ;  /* 0x0009940001197983 */ /* 0x000ee80000300800 */
[----:B------:R-:W3:Y:S04]  /*78a40*/  LDL.LU R26, [R1+0x998] ;  /* 0x00099800011a7983 */ /* 0x000ee80000300800 */
[----:B------:R-:W3:Y:S04]  /*78a50*/  LDL.LU R27, [R1+0x99c] ;  /* 0x00099c00011b7983 */ /* 0x000ee80000300800 */
[----:B------:R-:W2:Y:S04]  /*78a60*/  LDL.LU R20, [R1+0x8f0] ;  /* 0x0008f00001147983 */ /* 0x000ea80000300800 */
[----:B------:R-:W2:Y:S04]  /*78a70*/  LDL.LU R21, [R1+0x8f4] ;  /* 0x0008f40001157983 */ /* 0x000ea80000300800 */
[----:B------:R-:W2:Y:S04]  /*78a80*/  LDL.LU R22, [R1+0x8f8] ;  /* 0x0008f80001167983 */ /* 0x000ea80000300800 */
[----:B------:R-:W2:Y:S04]  /*78a90*/  LDL.LU R23, [R1+0x8fc] ;  /* 0x0008fc0001177983 */ /* 0x000ea80000300800 */
[----:B------:R-:W4:Y:S04]  /*78aa0*/  LDL.LU R16, [R1+0x8c0] ;  /* 0x0008c00001107983 */ /* 0x000f280000300800 */
[----:B------:R-:W4:Y:S04]  /*78ab0*/  LDL.LU R17, [R1+0x8c4] ;  /* 0x0008c40001117983 */ /* 0x000f280000300800 */
[----:B------:R-:W2:Y:S04]  /*78ac0*/  LDL.LU R18, [R1+0x8c8] ;  /* 0x0008c80001127983 */ /* 0x000ea80000300800 */
        /* <DEDUP_REMOVED lines=18> */
[----:B------:R-:W-:Y:S01]  /*78bf0*/  HMMA.16816.F32 R20, R4, R2, R20 ;  /* 0x000000020414723c */ /* 0x000fe20000001814 */
[----:B------:R-:W-:-:S02]  /*78c00*/  IMAD R13, R14, 0x100, R13 ;  /* 0x000001000e0d7824 */ /* 0x000fc400078e020d */
[----:B------:R-:W-:Y:S02]  /*78c10*/  IMAD R14, R29, 0x100, R15 ;  /* 0x000001001d0e7824 */ /* 0x000fe400078e020f */
[----:B------:R-:W-:Y:S01]  /*78c20*/  IMAD R15, R0, 0x100, R28 ;  /* 0x00000100000f7824 */ /* 0x000fe200078e021c */
        /* <DEDUP_REMOVED lines=9> */
[----:B------:R-:W-:Y:S04]  /*78cc0*/  STL.64 [R1+0x8f0], R20 ;  /* 0x0008f01401007387 */ /* 0x000fe80000100a00 */
[----:B------:R0:W-:Y:S04]  /*78cd0*/  STL.64 [R1+0x8f8], R22 ;  /* 0x0008f81601007387 */ /* 0x0001e80000100a00 */
[----:B0-----:R-:W3:Y:S04]  /*78ce0*/  LDL.LU.64 R22, [R1+0x5bc0] ;  /* 0x005bc00001167983 */ /* 0x001ee80000300a00 */
[----:B------:R-:W2:Y:S01]  /*78cf0*/  LDL.LU.64 R20, [R1+0x5bb8] ;  /* 0x005bb80001147983 */ /* 0x000ea20000300a00 */
[----:B------:R-:W-:-:S02]  /*78d00*/  F2FP.F16.E5M2.UNPACK_B R12, R12 ;  /* 0x0000000cff0c723e */ /* 0x000fc400020004ff */
[----:B------:R-:W-:Y:S02]  /*78d10*/  F2FP.F16.E5M2.UNPACK_B R13, R13 ;  /* 0x0000000dff0d723e */ /* 0x000fe400020004ff */
[----:B------:R-:W-:Y:S02]  /*78d20*/  F2FP.F16.E5M2.UNPACK_B R14, R14 ;  /* 0x0000000eff0e723e */ /* 0x000fe400020004ff */
[----:B------:R-:W-:Y:S01]  /*78d30*/  F2FP.F16.E5M2.UNPACK_B R15, R15 ;  /* 0x0000000fff0f723e */ /* 0x000fe200020004ff */
[----:B---3--:R-:W-:Y:S01]  /*78d40*/  HMMA.16816.F32 R4, R4, R22, R24 ;  /* 0x000000160404723c */ /* 0x008fe20000001818 */
[----:B------:R-:W3:Y:S04]  /*78d50*/  LDL.LU.64 R26, [R1+0x5bb0] ;  /* 0x005bb000011a7983 */ /* 0x000ee80000300a00 */
[----:B------:R-:W4:-:S15]  /*78d60*/  LDL.LU.64 R24, [R1+0x5ba8] ;  /* 0x005ba80001187983 */ /* 0x000f1e0000300a00 */
[----:B------:R-:W-:-:S03]  /*78d70*/  NOP ;  /* 0x0000000000007918 */ /* 0x000fc60000000000 */
[----:B------:R0:W-:Y:S04]  /*78d80*/  STL.64 [R1+0x8e0], R4 ;  /* 0x0008e00401007387 */ /* 0x0001e80000100a00 */
[----:B------:R1:W-:Y:S04]  /*78d90*/  STL.64 [R1+0x8e8], R6 ;  /* 0x0008e80601007387 */ /* 0x0003e80000100a00 */
[----:B0-----:R-:W2:Y:S04]  /*78da0*/  LDL.LU R4, [R1+0x14d8] ;  /* 0x0014d80001047983 */ /* 0x001ea80000300800 */
[----:B------:R-:W2:Y:S04]  /*78db0*/  LDL.LU R5, [R1+0x14e4] ;  /* 0x0014e40001057983 */ /* 0x000ea80000300800 */
[----:B-1----:R-:W2:Y:S04]  /*78dc0*/  LDL.LU R6, [R1+0x14e0] ;  /* 0x0014e00001067983 */ /* 0x002ea80000300800 */
[----:B------:R-:W2:Y:S01]  /*78dd0*/  LDL.LU R7, [R1+0x14ec] ;  /* 0x0014ec0001077983 */ /* 0x000ea20000300800 */
[----:B----4-:R-:W-:-:S15]  /*78de0*/  HMMA.16816.F32 R16, R12, R24, R16 ;  /* 0x000000180c10723c */ /* 0x010fde0000001810 */
        /* <DEDUP_REMOVED lines=16> */
[----:B------:R-:W4:Y:S04]  /*78ef0*/  LDL.LU.64 R16, [R1+0x5b88] ;  /* 0x005b880001107983 */ /* 0x000f280000300a00 */
[----:B------:R0:W-:Y:S04]  /*78f00*/  STL.64 [R1+0x5b50], R22 ;  /* 0x005b501601007387 */ /* 0x0001e80000100a00 */
[----:B0-----:R-:W3:Y:S04]  /*78f10*/  LDL.LU R23, [R1+0x14dc] ;  /* 0x0014dc0001177983 */ /* 0x001ee80000300800 */
        /* <DEDUP_REMOVED lines=15> */
[----:B------:R-:W4:Y:S01]  /*79010*/  LDL.LU R20, [R1+0x860] ;  /* 0x0008600001147983 */ /* 0x000f220000300800 */
[----:B---3--:R-:W-:Y:S01]  /*79020*/  IMAD R4, R4, 0x100, R23 ;  /* 0x0000010004047824 */ /* 0x008fe200078e0217 */
[----:B--2---:R-:W-:-:S15]  /*79030*/  HMMA.16816.F32 R16, R12, R10, R24 ;  /* 0x0000000a0c10723c */ /* 0x004fde0000001818 */
[----:B------:R-:W-:-:S08]  /*79040*/  NOP ;  /* 0x0000000000007918 */ /* 0x000fd00000000000 */
[----:B------:R-:W-:Y:S04]  /*79050*/  STL.64 [R1+0x880], R16 ;  /* 0x0008801001007387 */ /* 0x000fe80000100a00 */
[----:B------:R-:W-:Y:S04]  /*79060*/  STL.64 [R1+0x888], R18 ;  /* 0x0008881201007387 */ /* 0x000fe80000100a00 */
        /* <DEDUP_REMOVED lines=45> */
[----:B------:R-:W-:-:S02]  /*79340*/  IMAD R5, R6, 0x100, R5 ;  /* 0x0000010006057824 */ /* 0x000fc400078e0205 */
[----:B------:R-:W-:Y:S02]  /*79350*/  IMAD R6, R29, 0x100, R7 ;  /* 0x000001001d067824 */ /* 0x000fe400078e0207 */
[----:B------:R-:W-:Y:S01]  /*79360*/  IMAD R7, R0, 0x100, R28 ;  /* 0x0000010000077824 */ /* 0x000fe200078e021c */
[----:B------:R-:W-:Y:S01]  /*79370*/  F2FP.F16.E5M2.UNPACK_B R4, R4 ;  /* 0x00000004ff04723e */ /* 0x000fe200020004ff */
[----:B---3--:R-:W-:Y:S01]  /*79380*/  HMMA.16816.F32 R12, R12, R22, R24 ;  /* 0x000000160c0c723c */ /* 0x008fe20000001818 */
[----:B------:R-:W3:Y:S04]  /*79390*/  LDL.LU.64 R26, [R1+0x5b40] ;  /* 0x005b4000011a7983 */ /* 0x000ee80000300a00 */
[----:B------:R-:W2:Y:S01]  /*793a0*/  LDL.LU.64 R24, [R1+0x5b38] ;  /* 0x005b380001187983 */ /* 0x000ea20000300a00 */
[----:B------:R-:W-:-:S02]  /*793b0*/  F2FP.F16.E5M2.UNPACK_B R5, R5 ;  /* 0x00000005ff05723e */ /* 0x000fc400020004ff */
[----:B------:R-:W-:Y:S02]  /*793c0*/  F2FP.F16.E5M2.UNPACK_B R6, R6 ;  /* 0x00000006ff06723e */ /* 0x000fe400020004ff */
[----:B------:R-:W-:-:S13]  /*793d0*/  F2FP.F16.E5M2.UNPACK_B R7, R7 ;  /* 0x00000007ff07723e */ /* 0x000fda00020004ff */
[----:B------:R0:W-:Y:S04]  /*793e0*/  STL.64 [R1+0x850], R12 ;  /* 0x0008500c01007387 */ /* 0x0001e80000100a00 */
[----:B------:R1:W-:Y:S04]  /*793f0*/  STL.64 [R1+0x858], R14 ;  /* 0x0008580e01007387 */ /* 0x0003e80000100a00 */
[----:B0-----:R-:W4:Y:S04]  /*79400*/  LDL.LU R12, [R1+0x14f8] ;  /* 0x0014f800010c7983 */ /* 0x001f280000300800 */
[----:B------:R-:W4:Y:S04]  /*79410*/  LDL.LU R13, [R1+0x1500] ;  /* 0x00150000010d7983 */ /* 0x000f280000300800 */
[----:B-1----:R-:W4:Y:S04]  /*79420*/  LDL.LU R14, [R1+0x1508] ;  /* 0x00150800010e7983 */ /* 0x002f280000300800 */
[----:B------:R-:W4:Y:S04]  /*79430*/  LDL.LU R15, [R1+0x1510] ;  /* 0x00151000010f7983 */ /* 0x000f280000300800 */
[----:B------:R-:W4:Y:S04]  /*79440*/  LDL.LU R29, [R1+0x1528] ;  /* 0x00152800011d7983 */ /* 0x000f280000300800 */
[----:B------:R-:W4:Y:S04]  /*79450*/  LDL.LU R28, [R1+0x1534] ;  /* 0x00153400011c7983 */ /* 0x000f280000300800 */
        /* <DEDUP_REMOVED lines=35> */
[----:B------:R0:W-:Y:S01]  /*79690*/  STL.64 [R1+0x5ab0], R18 ;  /* 0x005ab01201007387 */ /* 0x0001e20000100a00 */
[----:B--2---:R-:W-:-:S02]  /*796a0*/  IMAD R12, R12, 0x100, R22 ;  /* 0x000001000c0c7824 */ /* 0x004fc400078e0216 */
[----:B------:R-:W-:Y:S01]  /*796b0*/  IMAD R13, R13, 0x100, R23 ;  /* 0x000001000d0d7824 */ /* 0x000fe200078e0217 */
[----:B0-----:R-:W2:Y:S04]  /*796c0*/  LDL.LU R18, [R1+0x150c] ;  /* 0x00150c0001127983 */ /* 0x001ea80000300800 */
[----:B------:R-:W4:Y:S04]  /*796d0*/  LDL.LU R19, [R1+0x1514] ;  /* 0x0015140001137983 */ /* 0x000f280000300800 */
[----:B------:R-:W-:Y:S04]  /*796e0*/  STL.64 [R1+0x5aa8], R16 ;  /* 0x005aa81001007387 */ /* 0x000fe80000100a00 */
[----:B------:R-:W4:Y:S01]  /*796f0*/  LDL.LU R20, [R1+0x7e0] ;  /* 0x0007e00001147983 */ /* 0x000f220000300800 */
[----:B---3--:R-:W-:-:S15]  /*79700*/  HMMA.16816.F32 R24, R4, R10, R24 ;  /* 0x0000000a0418723c */ /* 0x008fde0000001818 */
[----:B------:R-:W-:-:S08]  /*79710*/  NOP ;  /* 0x0000000000007918 */ /* 0x000fd00000000000 */
[----:B------:R-:W-:Y:S04]  /*79720*/  STL.64 [R1+0x800], R24 ;  /* 0x0008001801007387 */ /* 0x000fe80000100a00 */
[----:B------:R-:W-:Y:S04]  /*79730*/  STL.64 [R1+0x808], R26 ;  /* 0x0008081a01007387 */ /* 0x000fe80000100a00 */
[----:B------:R-:W3:Y:S04]  /*79740*/  LDL.LU R21, [R1+0x7e4] ;  /* 0x0007e40001157983 */ /* 0x000ee80000300800 */
[----:B------:R-:W3:Y:S04]  /*79750*/  LDL.LU R22, [R1+0x7e8] ;  /* 0x0007e80001167983 */ /* 0x000ee80000300800 */
[----:B------:R-:W3:Y:S01]  /*79760*/  LDL.LU R23, [R1+0x7ec] ;  /* 0x0007ec0001177983 */ /* 0x000ee20000300800 */
[----:B--2---:R-:W-:-:S02]  /*79770*/  IMAD R14, R14, 0x100, R18 ;  /* 0x000001000e0e7824 */ /* 0x004fc400078e0212 */
[----:B----4-:R-:W-:Y:S01]  /*79780*/  IMAD R15, R15, 0x100, R19 ;  /* 0x000001000f0f7824 */ /* 0x010fe200078e0213 */
[----:B---3--:R-:W-:Y:S04]  /*79790*/  STL.64 [R1+0x5af0], R22 ;  /* 0x005af01601007387 */ /* 0x008fe80000100a00 */
        /* <DEDUP_REMOVED lines=575> */
[----:B------:R-:W-:Y:S04]  /*7bb90*/  STL.64 [R1+0x558], R14 ;  /* 0x0005580e01007387 */ /* 0x000fe80000100a00 */
[----:B0-----:R-:W4:Y:S04]  /*7bba0*/  LDL.LU R12, [R1+0x15bc] ;  /* 0x0015bc00010c7983 */ /* 0x001f280000300800 */
[----:B------:R-:W4:Y:S01]  /*7bbb0*/  LDL.LU R13, [R1+0x15c4] ;  /* 0x0015c400010d7983 */ /* 0x000f220000300800 */
[----:B--2---:R-:W-:-:S15]  /*7bbc0*/  HMMA.16816.F32 R16, R4, R24, R16 ;  /* 0x000000180410723c */ /* 0x004fde0000001810 */
[----:B------:R-:W-:-:S08]  /*7bbd0*/  NOP ;  /* 0x0000000000007918 */ /* 0x000fd00000000000 */
[----:B------:R-:W-:Y:S04]  /*7bbe0*/  STL.64 [R1+0x540], R16 ;  /* 0x0005401001007387 */ /* 0x000fe80000100a00 */
[----:B------:R0:W-:Y:S04]  /*7bbf0*/  STL.64 [R1+0x548], R18 ;  /* 0x0005481201007387 */ /* 0x0001e80000100a00 */
[----:B0-----:R-:W4:Y:S04]  /*7bc00*/  LDL.LU.64 R18, [R1+0x5890] ;  /* 0x0058900001127983 */ /* 0x001f280000300a00 */
[----:B------:R-:W4:Y:S04]  /*7bc10*/  LDL.LU.64 R16, [R1+0x5888] ;  /* 0x0058880001107983 */ /* 0x000f280000300a00 */
[----:B------:R-:W2:Y:S04]  /*7bc20*/  LDL.LU R14, [R1+0x15cc] ;  /* 0x0015cc00010e7983 */ /* 0x000ea80000300800 */
[----:B------:R-:W2:Y:S04]  /*7bc30*/  LDL.LU R15, [R1+0x15d4] ;  /* 0x0015d400010f7983 */ /* 0x000ea80000300800 */
[----:B---3--:R-:W-:Y:S04]  /*7bc40*/  STL.64 [R1+0x5830], R26 ;  /* 0x0058301a01007387 */ /* 0x008fe80000100a00 */
[----:B------:R0:W-:Y:S04]  /*7bc50*/  STL.64 [R1+0x5828], R24 ;  /* 0x0058281801007387 */ /* 0x0001e80000100a00 */
[----:B0-----:R-:W3:Y:S04]  /*7bc60*/  LDL.LU R24, [R1+0x310] ;  /* 0x0003100001187983 */ /* 0x001ee80000300800 */
[----:B------:R-:W3:Y:S04]  /*7bc70*/  LDL.LU R25, [R1+0x314] ;  /* 0x0003140001197983 */ /* 0x000ee80000300800 */
[----:B------:R-:W3:Y:S04]  /*7bc80*/  LDL.LU R26, [R1+0x318] ;  /* 0x00031800011a7983 */ /* 0x000ee80000300800 */
[----:B------:R-:W3:Y:S04]  /*7bc90*/  LDL.LU R27, [R1+0x31c] ;  /* 0x00031c00011b7983 */ /* 0x000ee80000300800 */
        /* <DEDUP_REMOVED lines=8> */
[----:B------:R0:W-:Y:S04]  /*7bd20*/  STL.64 [R1+0x5840], R22 ;  /* 0x0058401601007387 */ /* 0x0001e80000100a00 */
[----:B0-----:R-:W2:Y:S04]  /*7bd30*/  LDL.LU R22, [R1+0x15c0] ;  /* 0x0015c00001167983 */ /* 0x001ea80000300800 */
[----:B------:R-:W2:Y:S04]  /*7bd40*/  LDL.LU R23, [R1+0x15c8] ;  /* 0x0015c80001177983 */ /* 0x000ea80000300800 */
[----:B------:R-:W-:Y:S01]  /*7bd50*/  STL.64 [R1+0x5838], R20 ;  /* 0x0058381401007387 */ /* 0x000fe20000100a00 */
        /* <DEDUP_REMOVED lines=18> */
[----:B------:R-:W4:Y:S04]  /*7be80*/  LDL.LU R29, [R1+0x15dc] ;  /* 0x0015dc00011d7983 */ /* 0x000f280000300800 */
        /* <DEDUP_REMOVED lines=100> */
[----:B------:R3:W-:Y:S01]  /*7c4d0*/  STL.64 [R1+0x5798], R16 ;  /* 0x0057981001007387 */ /* 0x0007e20000100a00 */
[----:B------:R-:W-:-:S03]  /*7c4e0*/  IMAD R4, R29, 0x100, R4 ;  /* 0x000001001d047824 */ /* 0x000fc600078e0204 */
[----:B------:R-:W4:Y:S01]  /*7c4f0*/  LDL.LU R29, [R1+0x160c] ;  /* 0x00160c00011d7983 */ /* 0x000f220000300800 */
[----:B--2---:R-:W-:Y:S01]  /*7c500*/  IMAD R5, R5, 0x100, R23 ;  /* 0x0000010005057824 */ /* 0x004fe200078e0217 */
[----:B---3--:R-:W-:-:S15]  /*7c510*/  HMMA.16816.F32 R16, R12, R10, R24 ;  /* 0x0000000a0c10723c */ /* 0x008fde0000001818 */
[----:B------:R-:W-:-:S08]  /*7c520*/  NOP ;  /* 0x0000000000007918 */ /* 0x000fd00000000000 */
[----:B------:R-:W-:Y:S04]  /*7c530*/  STL.64 [R1+0x430], R16 ;  /* 0x0004301001007387 */ /* 0x000fe80000100a00 */
[----:B------:R-:W-:Y:S04]  /*7c540*/  STL.64 [R1+0x438], R18 ;  /* 0x0004381201007387 */ /* 0x000fe80000100a00 */
[----:B------:R-:W2:Y:S04]  /*7c550*/  LDL.LU R20, [R1+0x260] ;  /* 0x0002600001147983 */ /* 0x000ea80000300800 */
[----:B------:R-:W2:Y:S04]  /*7c560*/  LDL.LU R21, [R1+0x264] ;  /* 0x0002640001157983 */ /* 0x000ea80000300800 */
[----:B------:R-:W3:Y:S04]  /*7c570*/  LDL.LU R22, [R1+0x268] ;  /* 0x0002680001167983 */ /* 0x000ee80000300800 */
[----:B------:R-:W3:Y:S04]  /*7c580*/  LDL.LU R23, [R1+0x26c] ;  /* 0x00026c0001177983 */ /* 0x000ee80000300800 */
[----:B---3--:R-:W-:Y:S04]  /*7c590*/  STL.64 [R1+0x57e0], R22 ;  /* 0x0057e01601007387 */ /* 0x008fe80000100a00 */
[----:B--2---:R0:W-:Y:S04]  /*7c5a0*/  STL.64 [R1+0x57d8], R20 ;  /* 0x0057d81401007387 */ /* 0x0041e80000100a00 */
[----:B0-----:R-:W4:Y:S04]  /*7c5b0*/  LDL.LU R20, [R1+0x270] ;  /* 0x0002700001147983 */ /* 0x001f280000300800 */
[----:B------:R-:W4:Y:S04]  /*7c5c0*/  LDL.LU R21, [R1+0x274] ;  /* 0x0002740001157983 */ /* 0x000f280000300800 */
[----:B------:R-:W4:Y:S04]  /*7c5d0*/  LDL.LU R22, [R1+0x278] ;  /* 0x0002780001167983 */ /* 0x000f280000300800 */
[----:B------:R-:W4:Y:S04]  /*7c5e0*/  LDL.LU R23, [R1+0x27c] ;  /* 0x00027c0001177983 */ /* 0x000f280000300800 */
[----:B------:R-:W2:Y:S04]  /*7c5f0*/  LDL.LU R24, [R1+0x220] ;  /* 0x0002200001187983 */ /* 0x000ea80000300800 */
[----:B------:R-:W2:Y:S04]  /*7c600*/  LDL.LU R25, [R1+0x224] ;  /* 0x0002240001197983 */ /* 0x000ea80000300800 */
[----:B------:R-:W2:Y:S04]  /*7c610*/  LDL.LU R26, [R1+0x228] ;  /* 0x00022800011a7983 */ /* 0x000ea80000300800 */
[----:B------:R-:W2:Y:S04]  /*7c620*/  LDL.LU R27, [R1+0x22c] ;  /* 0x00022c00011b7983 */ /* 0x000ea80000300800 */
[----:B------:R-:W3:Y:S04]  /*7c630*/  LDL.LU R16, [R1+0x1a0] ;  /* 0x0001a00001107983 */ /* 0x000ee80000300800 */
[----:B------:R-:W3:Y:S04]  /*7c640*/  LDL.LU R17, [R1+0x1a4] ;  /* 0x0001a40001117983 */ /* 0x000ee80000300800 */
[----:B------:R-:W2:Y:S04]  /*7c650*/  LDL.LU R18, [R1+0x1a8] ;  /* 0x0001a80001127983 */ /* 0x000ea80000300800 */
[----:B------:R-:W2:Y:S01]  /*7c660*/  LDL.LU R19, [R1+0x1ac] ;  /* 0x0001ac0001137983 */ /* 0x000ea20000300800 */
[----:B------:R-:W-:-:S02]  /*7c670*/  IMAD R6, R7, 0x100, R6 ;  /* 0x0000010007067824 */ /* 0x000fc400078e0206 */
[----:B------:R-:W-:Y:S01]  /*7c680*/  IMAD R7, R0, 0x100, R28 ;  /* 0x0000010000077824 */ /* 0x000fe200078e021c */
[C---:B----4-:R-:W-:Y:S01]  /*7c690*/  HMMA.16816.F32 R20, R12.reuse, R8, R20 ;  /* 0x000000080c14723c */ /* 0x050fe20000001814 */
        /* <DEDUP_REMOVED lines=81> */
[----:B------:R-:W4:Y:S04]  /*7cbb0*/  LDL.LU R19, [R1+0x20c] ;  /* 0x00020c0001137983 */ /* 0x000f280000300800 */
[----:B------:R-:W4:Y:S01]  /*7cbc0*/  LDL.LU R20, [R1+0x1f0] ;  /* 0x0001f00001147983 */ /* 0x000f220000300800 */
[----:B--2---:R-:W-:Y:S01]  /*7cbd0*/  IMAD R12, R12, 0x100, R23 ;  /* 0x000001000c0c7824 */ /* 0x004fe200078e0217 */
[C---:B---3--:R-:W-:Y:S06]  /*7cbe0*/  HMMA.16816.F32 R24, R4.reuse, R10, R24 ;  /* 0x0000000a0418723c */ /* 0x048fec0000001818 */
[----:B----4-:R-:W-:-:S15]  /*7cbf0*/  HMMA.16816.F32 R16, R4, R8, R16 ;  /* 0x000000080410723c */ /* 0x010fde0000001810 */
[----:B------:R-:W-:-:S02]  /*7cc00*/  NOP ;  /* 0x0000000000007918 */ /* 0x000fc40000000000 */
[----:B------:R0:W-:Y:S04]  /*7cc10*/  STL.64 [R1+0x3b0], R24 ;  /* 0x0003b01801007387 */ /* 0x0001e80000100a00 */
[----:B------:R1:W-:Y:S04]  /*7cc20*/  STL.64 [R1+0x3b8], R26 ;  /* 0x0003b81a01007387 */ /* 0x0003e80000100a00 */
[----:B------:R-:W2:Y:S04]  /*7cc30*/  LDL.LU R21, [R1+0x1f4] ;  /* 0x0001f40001157983 */ /* 0x000ea80000300800 */
[----:B------:R-:W2:Y:S04]  /*7cc40*/  LDL.LU R22, [R1+0x1f8] ;  /* 0x0001f80001167983 */ /* 0x000ea80000300800 */
[----:B------:R-:W2:Y:S04]  /*7cc50*/  LDL.LU R23, [R1+0x1fc] ;  /* 0x0001fc0001177983 */ /* 0x000ea80000300800 */
[----:B0-----:R-:W3:Y:S04]  /*7cc60*/  LDL.LU R24, [R1+0x160] ;  /* 0x0001600001187983 */ /* 0x001ee80000300800 */
[----:B------:R-:W3:Y:S04]  /*7cc70*/  LDL.LU R25, [R1+0x164] ;  /* 0x0001640001197983 */ /* 0x000ee80000300800 */
[----:B-1----:R-:W3:Y:S04]  /*7cc80*/  LDL.LU R26, [R1+0x168] ;  /* 0x00016800011a7983 */ /* 0x002ee80000300800 */
[----:B------:R-:W3:Y:S04]  /*7cc90*/  LDL.LU R27, [R1+0x16c] ;  /* 0x00016c00011b7983 */ /* 0x000ee80000300800 */
[----:B------:R-:W-:Y:S04]  /*7cca0*/  STL.64 [R1+0x5720], R10 ;  /* 0x0057200a01007387 */ /* 0x000fe80000100a00 */
[----:B------:R0:W-:Y:S04]  /*7ccb0*/  STL.64 [R1+0x5718], R8 ;  /* 0x0057180801007387 */ /* 0x0001e80000100a00 */
[----:B------:R1:W-:Y:S04]  /*7ccc0*/  STL.64 [R1+0x3a0], R16 ;  /* 0x0003a01001007387 */ /* 0x0003e80000100a00 */
[----:B------:R4:W-:Y:S04]  /*7ccd0*/  STL.64 [R1+0x3a8], R18 ;  /* 0x0003a81201007387 */ /* 0x0009e80000100a00 */
[----:B0-----:R-:W3:Y:S04]  /*7cce0*/  LDL.LU R8, [R1+0x120] ;  /* 0x0001200001087983 */ /* 0x001ee80000300800 */
[----:B------:R-:W3:Y:S04]  /*7ccf0*/  LDL.LU R9, [R1+0x124] ;  /* 0x0001240001097983 */ /* 0x000ee80000300800 */
[----:B------:R-:W3:Y:S04]  /*7cd00*/  LDL.LU R10, [R1+0x128] ;  /* 0x00012800010a7983 */ /* 0x000ee80000300800 */
[----:B------:R-:W3:Y:S04]  /*7cd10*/  LDL.LU R11, [R1+0x12c] ;  /* 0x00012c00010b7983 */ /* 0x000ee80000300800 */
[----:B-1----:R-:W3:Y:S04]  /*7cd20*/  LDL.LU R16, [R1+0x140] ;  /* 0x0001400001107983 */ /* 0x002ee80000300800 */
[----:B------:R-:W3:Y:S04]  /*7cd30*/  LDL.LU R17, [R1+0x144] ;  /* 0x0001440001117983 */ /* 0x000ee80000300800 */
[----:B----4-:R-:W4:Y:S04]  /*7cd40*/  LDL.LU R18, [R1+0x148] ;  /* 0x0001480001127983 */ /* 0x010f280000300800 */
[----:B------:R-:W4:Y:S01]  /*7cd50*/  LDL.LU R19, [R1+0x14c] ;  /* 0x00014c0001137983 */ /* 0x000f220000300800 */
[----:B------:R-:W-:-:S02]  /*7cd60*/  IMAD R13, R14, 0x100, R13 ;  /* 0x000001000e0d7824 */ /* 0x000fc400078e020d */
[----:B------:R-:W-:Y:S01]  /*7cd70*/  IMAD R14, R29, 0x100, R15 ;  /* 0x000001001d0e7824 */ /* 0x000fe200078e020f */
        /* <DEDUP_REMOVED lines=13> */
[----:B------:R-:W4:Y:S04]  /*7ce50*/  LDL.LU R29, [R1+0x1630] ;  /* 0x00163000011d7983 */ /* 0x000f280000300800 */
[----:B------:R-:W-:Y:S04]  /*7ce60*/  STL.64 [R1+0x390], R20 ;  /* 0x0003901401007387 */ /* 0x000fe80000100a00 */
[----:B------:R0:W-:Y:S04]  /*7ce70*/  STL.64 [R1+0x398], R22 ;  /* 0x0003981601007387 */ /* 0x0001e80000100a00 */
[----:B0-----:R-:W2:Y:S04]  /*7ce80*/  LDL.LU.64 R22, [R1+0x5770] ;  /* 0x0057700001167983 */ /* 0x001ea80000300a00 */
[----:B------:R-:W3:Y:S01]  /*7ce90*/  LDL.LU.64 R20, [R1+0x5768] ;  /* 0x0057680001147983 */ /* 0x000ee20000300a00 */
[----:B------:R-:W-:Y:S01]  /*7cea0*/  IMAD R15, R0, 0x100, R28 ;  /* 0x00000100000f7824 */ /* 0x000fe200078e021c */
[----:B------:R-:W-:-:S02]  /*7ceb0*/  F2FP.F16.E5M2.UNPACK_B R12, R12 ;  /* 0x0000000cff0c723e */ /* 0x000fc400020004ff */
[----:B------:R-:W-:Y:S02]  /*7cec0*/  F2FP.F16.E5M2.UNPACK_B R13, R13 ;  /* 0x0000000dff0d723e */ /* 0x000fe400020004ff */
[----:B------:R-:W-:Y:S01]  /*7ced0*/  F2FP.F16.E5M2.UNPACK_B R14, R14 ;  /* 0x0000000eff0e723e */ /* 0x000fe200020004ff */
[----:B--2---:R-:W-:Y:S01]  /*7cee0*/  HMMA.16816.F32 R4, R4, R22, R24 ;  /* 0x000000160404723c */ /* 0x004fe20000001818 */
[----:B------:R-:W2:Y:S04]  /*7cef0*/  LDL.LU.64 R26, [R1+0x5760] ;  /* 0x00576000011a7983 */ /* 0x000ea80000300a00 */
[----:B------:R-:W4:Y:S01]  /*7cf00*/  LDL.LU.64 R24, [R1+0x5758] ;  /* 0x0057580001187983 */ /* 0x000f220000300a00 */
[----:B------:R-:W-:-:S03]  /*7cf10*/  F2FP.F16.E5M2.UNPACK_B R15, R15 ;  /* 0x0000000fff0f723e */ /* 0x000fc600020004ff */
[----:B------:R-:W3:-:S14]  /*7cf20*/  LDL.LU R0, [R1+0x1620] ;  /* 0x0016200001007983 */ /* 0x000edc0000300800 */
[----:B------:R0:W-:Y:S04]  /*7cf30*/  STL.64 [R1+0x380], R4 ;  /* 0x0003800401007387 */ /* 0x0001e80000100a00 */
[----:B------:R1:W-:Y:S04]  /*7cf40*/  STL.64 [R1+0x388], R6 ;  /* 0x0003880601007387 */ /* 0x0003e80000100a00 */
[----:B0-----:R-:W3:Y:S04]  /*7cf50*/  LDL.LU R4, [R1+0x161c] ;  /* 0x00161c0001047983 */ /* 0x001ee80000300800 */
[----:B------:R-:W3:Y:S04]  /*7cf60*/  LDL.LU R28, [R1+0x1628] ;  /* 0x00162800011c7983 */ /* 0x000ee80000300800 */
[----:B------:R-:W3:Y:S04]  /*7cf70*/  LDL.LU R5, [R1+0x1624] ;  /* 0x0016240001057983 */ /* 0x000ee80000300800 */
[----:B-1----:R-:W3:Y:S04]  /*7cf80*/  LDL.LU R6, [R1+0x162c] ;  /* 0x00162c0001067983 */ /* 0x002ee80000300800 */
[----:B------:R-:W3:Y:S01]  /*7cf90*/  LDL.LU R7, [R1+0x1634] ;  /* 0x0016340001077983 */ /* 0x000ee20000300800 */
[----:B----4-:R-:W-:-:S15]  /*7cfa0*/  HMMA.16816.F32 R16, R12, R24, R16 ;  /* 0x000000180c10723c */ /* 0x010fde0000001810 */
[----:B------:R-:W-:-:S08]  /*7cfb0*/  NOP ;  /* 0x0000000000007918 */ /* 0x000fd00000000000 */
[----:B------:R-:W-:Y:S04]  /*7cfc0*/  STL.64 [R1+0x370], R16 ;  /* 0x0003701001007387 */ /* 0x000fe80000100a00 */
[----:B------:R0:W-:Y:S04]  /*7cfd0*/  STL.64 [R1+0x378], R18 ;  /* 0x0003781201007387 */ /* 0x0001e80000100a00 */
[----:B0-----:R-:W3:Y:S04]  /*7cfe0*/  LDL.LU.64 R18, [R1+0x5750] ;  /* 0x0057500001127983 */ /* 0x001ee80000300a00 */
[----:B------:R-:W3:Y:S04]  /*7cff0*/  LDL.LU.64 R16, [R1+0x5748] ;  /* 0x0057480001107983 */ /* 0x000ee80000300a00 */
[----:B------:R0:W-:Y:S04]  /*7d000*/  STL.64 [R1+0x56e0], R24 ;  /* 0x0056e01801007387 */ /* 0x0001e80000100a00 */
[----:B0-----:R-:W4:Y:S04]  /*7d010*/  LDL.LU R24, [R1+0x1d0] ;  /* 0x0001d00001187983 */ /* 0x001f280000300800 */
[----:B------:R-:W4:Y:S04]  /*7d020*/  LDL.LU R25, [R1+0x1d4] ;  /* 0x0001d40001197983 */ /* 0x000f280000300800 */
[----:B--2---:R-:W-:Y:S04]  /*7d030*/  STL.64 [R1+0x56f0], R26 ;  /* 0x0056f01a01007387 */ /* 0x004fe80000100a00 */
[----:B----4-:R0:W-:Y:S04]  /*7d040*/  STL.64 [R1+0x56e8], R24 ;  /* 0x0056e81801007387 */ /* 0x0101e80000100a00 */
        /* <DEDUP_REMOVED lines=42> */
[----:B------:R-:W3:Y:S04]  /*7d2f0*/  LDL.LU.64 R24, [R1+0x5700] ;  /* 0x0057000001187983 */ /* 0x000ee80000300a00 */
[----:B------:R0:W-:Y:S01]  /*7d300*/  STL [R1+0x5698], R11 ;  /* 0x0056980b01007387 */ /* 0x0001e20000100800 */
[----:B------:R-:W-:-:S03]  /*7d310*/  IMAD R6, R6, 0x100, R29 ;  /* 0x0000010006067824 */ /* 0x000fc600078e021d */
[----:B0-----:R-:W2:Y:S04]  /*7d320*/  LDL.LU R11, [R1+0x1638] ;  /* 0x00163800010b7983 */ /* 0x001ea80000300800 */
[----:B------:R-:W4:Y:S01]  /*7d330*/  LDL.LU R29, [R1+0x56f8] ;  /* 0x0056f800011d7983 */ /* 0x000f220000300800 */
[----:B---3--:R-:W-:-:S15]  /*7d340*/  HMMA.16816.F32 R24, R12, R8, R24 ;  /* 0x000000080c18723c */ /* 0x008fde0000001818 */
[----:B------:R-:W-:-:S08]  /*7d350*/  NOP ;  /* 0x0000000000007918 */ /* 0x000fd00000000000 */
[----:B------:R-:W-:Y:S04]  /*7d360*/  STL.64 [R1+0x310], R24 ;  /* 0x0003101801007387 */ /* 0x000fe80000100a00 */
[----:B------:R0:W-:Y:S04]  /*7d370*/  STL.64 [R1+0x318], R26 ;  /* 0x0003181a01007387 */ /* 0x0001e80000100a00 */
[----:B0-----:R-:W3:Y:S04]  /*7d380*/  LDL.LU.64 R26, [R1+0x56f0] ;  /* 0x0056f000011a7983 */ /* 0x001ee80000300a00 */
[----:B------:R-:W3:Y:S04]  /*7d390*/  LDL.LU.64 R24, [R1+0x56e8] ;  /* 0x0056e80001187983 */ /* 0x000ee80000300a00 */
[----:B------:R-:W-:Y:S04]  /*7d3a0*/  STL [R1+0x56d8], R10 ;  /* 0x0056d80a01007387 */ /* 0x000fe80000100800 */
[----:B------:R0:W-:Y:S01]  /*7d3b0*/  STL.64 [R1+0x56d0], R8 ;  /* 0x0056d00801007387 */ /* 0x0001e20000100a00 */
[----:B--2---:R-:W-:-:S03]  /*7d3c0*/  IMAD R7, R7, 0x100, R11 ;  /* 0x0000010007077824 */ /* 0x004fc600078e020b */
[----:B0-----:R-:W2:Y:S04]  /*7d3d0*/  LDL.LU R8, [R1+0xf0] ;  /* 0x0000f00001087983 */ /* 0x001ea80000300800 */
[----:B------:R-:W2:Y:S04]  /*7d3e0*/  LDL.LU R9, [R1+0xf4] ;  /* 0x0000f40001097983 */ /* 0x000ea80000300800 */
[----:B------:R-:W2:Y:S04]  /*7d3f0*/  LDL.LU R10, [R1+0xf8] ;  /* 0x0000f800010a7983 */ /* 0x000ea80000300800 */
[----:B------:R-:W2:Y:S01]  /*7d400*/  LDL.LU R11, [R1+0xfc] ;  /* 0x0000fc00010b7983 */ /* 0x000ea20000300800 */
[----:B---3--:R-:W-:-:S15]  /*7d410*/  HMMA.16816.F32 R24, R12, R2, R24 ;  /* 0x000000020c18723c */ /* 0x008fde0000001818 */
[----:B------:R-:W-:-:S08]  /*7d420*/  NOP ;  /* 0x0000000000007918 */ /* 0x000fd00000000000 */
[----:B------:R0:W-:Y:S04]  /*7d430*/  STL.64 [R1+0x300], R24 ;  /* 0x0003001801007387 */ /* 0x0001e80000100a00 */
[----:B------:R1:W-:Y:S04]  /*7d440*/  STL.64 [R1+0x308], R26 ;  /* 0x0003081a01007387 */ /* 0x0003e80000100a00 */
[----:B0-----:R-:W2:Y:S01]  /*7d450*/  LDL.LU.64 R24, [R1+0x56e0] ;  /* 0x0056e00001187983 */ /* 0x001ea20000300a00 */
[----:B------:R-:W-:Y:S02]  /*7d460*/  F2FP.F16.E5M2.UNPACK_B R4, R4 ;  /* 0x00000004ff04723e */ /* 0x000fe400020004ff */
[----:B------:R-:W-:-:S02]  /*7d470*/  F2FP.F16.E5M2.UNPACK_B R5, R5 ;  /* 0x00000005ff05723e */ /* 0x000fc400020004ff */
[----:B------:R-:W-:Y:S02]  /*7d480*/  F2FP.F16.E5M2.UNPACK_B R6, R6 ;  /* 0x00000006ff06723e */ /* 0x000fe400020004ff */
[----:B------:R-:W-:Y:S01]  /*7d490*/  F2FP.F16.E5M2.UNPACK_B R7, R7 ;  /* 0x00000007ff07723e */ /* 0x000fe200020004ff */
[----:B----4-:R-:W-:-:S15]  /*7d4a0*/  HMMA.16816.F32 R16, R12, R22, R16 ;  /* 0x000000160c10723c */ /* 0x010fde0000001810 */
[----:B------:R-:W-:-:S08]  /*7d4b0*/  NOP ;  /* 0x0000000000007918 */ /* 0x000fd00000000000 */
[----:B------:R0:W-:Y:S01]  /*7d4c0*/  STL.64 [R1+0x2f0], R16 ;  /* 0x0002f01001007387 */ /* 0x0001e20000100a00 */
[----:B-1----:R-:W-:Y:S02]  /*7d4d0*/  IMAD.MOV.U32 R27, RZ, RZ, R18 ;  /* 0x000000ffff1b7224 */ /* 0x002fe400078e0012 */
[----:B------:R-:W-:Y:S01]  /*7d4e0*/  IMAD.MOV.U32 R26, RZ, RZ, R19 ;  /* 0x000000ffff1a7224 */ /* 0x000fe200078e0013 */
[----:B0-----:R-:W3:Y:S04]  /*7d4f0*/  LDL.LU R16, [R1+0xe0] ;  /* 0x0000e00001107983 */ /* 0x001ee80000300800 */
[----:B------:R-:W3:Y:S04]  /*7d500*/  LDL.LU R17, [R1+0xe4] ;  /* 0x0000e40001117983 */ /* 0x000ee80000300800 */
[----:B------:R-:W3:Y:S04]  /*7d510*/  LDL.LU R18, [R1+0xe8] ;  /* 0x0000e80001127983 */ /* 0x000ee80000300800 */
[----:B------:R-:W3:Y:S04]  /*7d520*/  LDL.LU R19, [R1+0xec] ;  /* 0x0000ec0001137983 */ /* 0x000ee80000300800 */
[----:B------:R-:W4:Y:S04]  /*7d530*/  LDL.LU R14, [R1+0x164c] ;  /* 0x00164c00010e7983 */ /* 0x000f280000300800 */
[----:B------:R-:W4:Y:S01]  /*7d540*/  LDL.LU R15, [R1+0x1654] ;  /* 0x00165400010f7983 */ /* 0x000f220000300800 */
[----:B--2---:R-:W-:-:S15]  /*7d550*/  HMMA.16816.F32 R8, R4, R24, R8 ;  /* 0x000000180408723c */ /* 0x004fde0000001808 */
[----:B------:R-:W-:-:S08]  /*7d560*/  NOP ;  /* 0x0000000000007918 */ /* 0x000fd00000000000 */
[----:B------:R-:W-:Y:S04]  /*7d570*/  STL.64 [R1+0x2e0], R8 ;  /* 0x0002e00801007387 */ /* 0x000fe80000100a00 */
[----:B------:R0:W-:Y:S04]  /*7d580*/  STL.64 [R1+0x2e8], R10 ;  /* 0x0002e80a01007387 */ /* 0x0001e80000100a00 */
[----:B0-----:R-:W2:Y:S04]  /*7d590*/  LDL.LU R10, [R1+0x56d8] ;  /* 0x0056d800010a7983 */ /* 0x001ea80000300800 */
[----:B------:R-:W3:Y:S04]  /*7d5a0*/  LDL.LU.64 R8, [R1+0x56d0] ;  /* 0x0056d00001087983 */ /* 0x000ee80000300a00 */
[----:B------:R-:W2:Y:S04]  /*7d5b0*/  LDL.LU R11, [R1+0x1640] ;  /* 0x00164000010b7983 */ /* 0x000ea80000300800 */
[----:B--2---:R-:W-:Y:S04]  /*7d5c0*/  STL.64 [R1+0x56a8], R10 ;  /* 0x0056a80a01007387 */ /* 0x004fe80000100a00 */
[----:B---3--:R0:W-:Y:S04]  /*7d5d0*/  STL.64 [R1+0x56a0], R8 ;  /* 0x0056a00801007387 */ /* 0x0081e80000100a00 */
        /* <DEDUP_REMOVED lines=22> */
[----:B------:R-:W-:Y:S04]  /*7d740*/  STL.64 [R1+0x2d0], R16 ;  /* 0x0002d01001007387 */ /* 0x000fe80000100a00 */
[----:B------:R0:W-:Y:S04]  /*7d750*/  STL.64 [R1+0x2d8], R18 ;  /* 0x0002d81201007387 */ /* 0x0001e80000100a00 */
[----:B0-----:R-:W3:Y:S01]  /*7d760*/  LDL.LU.64 R18, [R1+0x56c8] ;  /* 0x0056c80001127983 */ /* 0x001ee20000300a00 */
[----:B------:R-:W-:-:S02]  /*7d770*/  IMAD.MOV.U32 R26, RZ, RZ, R28 ;  /* 0x000000ffff1a7224 */ /* 0x000fc400078e001c */
[----:B------:R-:W-:Y:S01]  /*7d780*/  IMAD.MOV.U32 R27, RZ, RZ, R0 ;  /* 0x000000ffff1b7224 */ /* 0x000fe200078e0000 */
[----:B------:R-:W4:Y:S01]  /*7d790*/  LDL.LU.64 R16, [R1+0x56c0] ;  /* 0x0056c00001107983 */ /* 0x000f220000300a00 */
        /* <DEDUP_REMOVED lines=8> */
[----:B0-----:R-:W4:Y:S04]  /*7d820*/  LDL.LU.64 R8, [R1+0x56b0] ;  /* 0x0056b00001087983 */ /* 0x001f280000300a00 */
[----:B------:R0:W-:Y:S04]  /*7d830*/  STL [R1+0x4fb0], R0 ;  /* 0x004fb00001007387 */ /* 0x0001e80000100800 */
[----:B0-----:R-:W3:Y:S04]  /*7d840*/  LDL.LU R0, [R1+0x1658] ;  /* 0x0016580001007983 */ /* 0x001ee80000300800 */
[----:B------:R0:W-:Y:S04]  /*7d850*/  STL [R1+0x4f9c], R28 ;  /* 0x004f9c1c01007387 */ /* 0x0001e80000100800 */
[----:B0-----:R-:W3:Y:S04]  /*7d860*/  LDL.LU R28, [R1+0x1650] ;  /* 0x00165000011c7983 */ /* 0x001ee80000300800 */
[----:B------:R0:W-:Y:S04]  /*7d870*/  STL [R1+0x4f98], R29 ;  /* 0x004f981d01007387 */ /* 0x0001e80000100800 */
[----:B0-----:R-:W3:Y:S01]  /*7d880*/  LDL.LU R29, [R1+0x1648] ;  /* 0x00164800011d7983 */ /* 0x001ee20000300800 */
        /* <DEDUP_REMOVED lines=8> */
[----:B0-----:R-:W3:Y:S04]  /*7d910*/  LDL.LU R16, [R1+0xa0] ;  /* 0x0000a00001107983 */ /* 0x001ee80000300800 */
[----:B------:R-:W3:Y:S04]  /*7d920*/  LDL.LU R17, [R1+0xa4] ;  /* 0x0000a40001117983 */ /* 0x000ee80000300800 */
[----:B------:R-:W3:Y:S04]  /*7d930*/  LDL.LU R18, [R1+0xa8] ;  /* 0x0000a80001127983 */ /* 0x000ee80000300800 */
[----:B------:R-:W3:Y:S01]  /*7d940*/  LDL.LU R19, [R1+0xac] ;  /* 0x0000ac0001137983 */ /* 0x000ee20000300800 */
[----:B----4-:R-:W-:-:S03]  /*7d950*/  IMAD R12, R12, 0x100, R11 ;  /* 0x000001000c0c7824 */ /* 0x010fc600078e020b */
[----:B------:R-:W2:Y:S02]  /*7d960*/  LDL.LU R11, [R1+0x5698] ;  /* 0x00569800010b7983 */ /* 0x000ea40000300800 */
[----:B--2---:R-:W-:-:S15]  /*7d970*/  HMMA.16816.F32 R24, R4, R10, R24 ;  /* 0x0000000a0418723c */ /* 0x004fde0000001818 */
[----:B------:R-:W-:-:S08]  /*7d980*/  NOP ;  /* 0x0000000000007918 */ /* 0x000fd00000000000 */
[----:B------:R-:W-:Y:S04]  /*7d990*/  STL.64 [R1+0x2a0], R24 ;  /* 0x0002a01801007387 */ /* 0x000fe80000100a00 */
[----:B------:R0:W-:Y:S04]  /*7d9a0*/  STL.64 [R1+0x2a8], R26 ;  /* 0x0002a81a01007387 */ /* 0x0001e80000100a00 */
[----:B0-----:R-:W2:Y:S04]  /*7d9b0*/  LDL.LU.64 R26, [R1+0x5690] ;  /* 0x00569000011a7983 */ /* 0x001ea80000300a00 */
[----:B------:R-:W2:Y:S01]  /*7d9c0*/  LDL.LU.64 R24, [R1+0x5688] ;  /* 0x0056880001187983 */ /* 0x000ea20000300a00 */
[----:B---3--:R-:W-:Y:S01]  /*7d9d0*/  IMAD R14, R14, 0x100, R28 ;  /* 0x000001000e0e7824 */ /* 0x008fe200078e021c */
        /* <DEDUP_REMOVED lines=11> */
[----:B------:R-:W4:Y:S04]  /*7da90*/  LDL.LU R11, [R1+0x1bc] ;  /* 0x0001bc00010b7983 */ /* 0x000f280000300800 */
[----:B------:R-:W2:Y:S01]  /*7daa0*/  LDL.LU R28, [R1+0xd80] ;  /* 0x000d8000011c7983 */ /* 0x000ea20000300800 */
[----:B------:R-:W-:Y:S01]  /*7dab0*/  IMAD R13, R13, 0x100, R29 ;  /* 0x000001000d0d7824 */ /* 0x000fe200078e021d */
[----:B----4-:R-:W-:Y:S02]  /*7dac0*/  HMMA.16816.F32 R8, R4, R2, R8 ;  /* 0x000000020408723c */ /* 0x010fe40000001808 */
[----:B--2---:R-:W-:Y:S04]  /*7dad0*/  STL [R1+0x5608], R28 ;  /* 0x0056081c01007387 */ /* 0x004fe80000100800 */
[----:B------:R-:W-:Y:S04]  /*7dae0*/  STL [R1+0x5610], R2 ;  /* 0x0056100201007387 */ /* 0x000fe80000100800 */
[----:B------:R-:W-:-:S13]  /*7daf0*/  STL [R1+0x560c], R3 ;  /* 0x00560c0301007387 */ /* 0x000fda0000100800 */
[----:B------:R0:W-:Y:S04]  /*7db00*/  STL.64 [R1+0x280], R8 ;  /* 0x0002800801007387 */ /* 0x0001e80000100a00 */
[----:B------:R1:W-:Y:S04]  /*7db10*/  STL.64 [R1+0x288], R10 ;  /* 0x0002880a01007387 */ /* 0x0003e80000100a00 */
[----:B------:R-:W2:Y:S01]  /*7db20*/  LDL.LU R29, [R1+0xda4] ;  /* 0x000da400011d7983 */ /* 0x000ea20000300800 */
[----:B------:R-:W-:Y:S01]  /*7db30*/  HMMA.16816.F32 R4, R4, R22, R16 ;  /* 0x000000160404723c */ /* 0x000fe20000001810 */
[----:B------:R-:W-:-:S02]  /*7db40*/  IMAD R15, R15, 0x100, R0 ;  /* 0x000001000f0f7824 */ /* 0x000fc400078e0200 */
[----:B--2---:R-:W-:Y:S04]  /*7db50*/  STL [R1+0x5614], R29 ;  /* 0x0056141d01007387 */ /* 0x004fe80000100800 */
[----:B------:R-:W2:Y:S04]  /*7db60*/  LDL.LU R0, [R1+0xd84] ;  /* 0x000d840001007983 */ /* 0x000ea80000300800 */
[----:B------:R-:W-:Y:S04]  /*7db70*/  STL.64 [R1+0x5670], R22 ;  /* 0x0056701601007387 */ /* 0x000fe80000100a00 */
[----:B------:R4:W-:Y:S08]  /*7db80*/  STL.64 [R1+0x5668], R20 ;  /* 0x0056681401007387 */ /* 0x0009f00000100a00 */
[----:B------:R-:W-:Y:S04]  /*7db90*/  STL.64 [R1+0x270], R4 ;  /* 0x0002700401007387 */ /* 0x000fe80000100a00 */
[----:B------:R-:W-:Y:S04]  /*7dba0*/  STL.64 [R1+0x278], R6 ;  /* 0x0002780601007387 */ /* 0x000fe80000100a00 */
[----:B0-----:R-:W3:Y:S04]  /*7dbb0*/  LDL.LU R8, [R1+0x50] ;  /* 0x0000500001087983 */ /* 0x001ee80000300800 */
[----:B------:R-:W3:Y:S04]  /*7dbc0*/  LDL.LU R9, [R1+0x54] ;  /* 0x0000540001097983 */ /* 0x000ee80000300800 */
[----:B-1----:R-:W2:Y:S04]  /*7dbd0*/  LDL.LU R10, [R1+0x58] ;  /* 0x00005800010a7983 */ /* 0x002ea80000300800 */
[----:B------:R-:W2:Y:S04]  /*7dbe0*/  LDL.LU R11, [R1+0x5c] ;  /* 0x00005c00010b7983 */ /* 0x000ea80000300800 */
[----:B----4-:R-:W4:Y:S04]  /*7dbf0*/  LDL.LU R20, [R1+0x90] ;  /* 0x0000900001147983 */ /* 0x010f280000300800 */
[----:B------:R-:W4:Y:S04]  /*7dc00*/  LDL.LU R21, [R1+0x94] ;  /* 0x0000940001157983 */ /* 0x000f280000300800 */
[----:B------:R-:W4:Y:S04]  /*7dc10*/  LDL.LU R22, [R1+0x98] ;  /* 0x0000980001167983 */ /* 0x000f280000300800 */
[----:B------:R-:W4:Y:S04]  /*7dc20*/  LDL.LU R23, [R1+0x9c] ;  /* 0x00009c0001177983 */ /* 0x000f280000300800 */
[----:B------:R-:W4:Y:S04]  /*7dc30*/  LDL.LU R16, [R1+0x70] ;  /* 0x0000700001107983 */ /* 0x000f280000300800 */
[----:B------:R-:W4:Y:S04]  /*7dc40*/  LDL.LU R17, [R1+0x74] ;  /* 0x0000740001117983 */ /* 0x000f280000300800 */
[----:B------:R-:W4:Y:S04]  /*7dc50*/  LDL.LU R18, [R1+0x78] ;  /* 0x0000780001127983 */ /* 0x000f280000300800 */
[----:B------:R-:W4:Y:S04]  /*7dc60*/  LDL.LU R19, [R1+0x7c] ;  /* 0x00007c0001137983 */ /* 0x000f280000300800 */
[----:B--2---:R-:W-:Y:S04]  /*7dc70*/  STL.64 [R1+0x5650], R10 ;  /* 0x0056500a01007387 */ /* 0x004fe80000100a00 */
[----:B---3--:R0:W-:Y:S04]  /*7dc80*/  STL.64 [R1+0x5648], R8 ;  /* 0x0056480801007387 */ /* 0x0081e80000100a00 */
[----:B0-----:R-:W2:Y:S04]  /*7dc90*/  LDL.LU R8, [R1+0x60] ;  /* 0x0000600001087983 */ /* 0x001ea80000300800 */
[----:B------:R-:W2:Y:S04]  /*7dca0*/  LDL.LU R9, [R1+0x64] ;  /* 0x0000640001097983 */ /* 0x000ea80000300800 */
[----:B------:R-:W2:Y:S04]  /*7dcb0*/  LDL.LU R10, [R1+0x68] ;  /* 0x00006800010a7983 */ /* 0x000ea80000300800 */
[----:B------:R-:W2:Y:S04]  /*7dcc0*/  LDL.LU R11, [R1+0x6c] ;  /* 0x00006c00010b7983 */ /* 0x000ea80000300800 */
[----:B------:R-:W3:Y:S04]  /*7dcd0*/  LDL.LU R29, [R1+0x1660] ;  /* 0x00166000011d7983 */ /* 0x000ee80000300800 */
[----:B------:R-:W2:Y:S04]  /*7dce0*/  LDL.LU R4, [R1+0x165c] ;  /* 0x00165c0001047983 */ /* 0x000ea80000300800 */
[----:B------:R-:W3:Y:S04]  /*7dcf0*/  LDL.LU R2, [R1+0x1668] ;  /* 0x0016680001027983 */ /* 0x000ee80000300800 */
[----:B------:R-:W2:Y:S04]  /*7dd00*/  LDL.LU R5, [R1+0x1664] ;  /* 0x0016640001057983 */ /* 0x000ea80000300800 */
[----:B------:R-:W3:Y:S04]  /*7dd10*/  LDL.LU R3, [R1+0x1670] ;  /* 0x0016700001037983 */ /* 0x000ee80000300800 */
[----:B------:R-:W2:Y:S04]  /*7dd20*/  LDL.LU R6, [R1+0x166c] ;  /* 0x00166c0001067983 */ /* 0x000ea80000300800 */
[----:B------:R-:W3:Y:S04]  /*7dd30*/  LDL.LU R28, [R1+0x1678] ;  /* 0x00167800011c7983 */ /* 0x000ee80000300800 */
[----:B------:R-:W2:Y:S01]  /*7dd40*/  LDL.LU R7, [R1+0x1674] ;  /* 0x0016740001077983 */ /* 0x000ea20000300800 */
[----:B------:R-:W-:-:S02]  /*7dd50*/  F2FP.F16.E5M2.UNPACK_B R12, R12 ;  /* 0x0000000cff0c723e */ /* 0x000fc400020004ff */
[----:B------:R-:W-:Y:S02]  /*7dd60*/  F2FP.F16.E5M2.UNPACK_B R13, R13 ;  /* 0x0000000dff0d723e */ /* 0x000fe400020004ff */
[----:B------:R-:W-:Y:S02]  /*7dd70*/  F2FP.F16.E5M2.UNPACK_B R14, R14 ;  /* 0x0000000eff0e723e */ /* 0x000fe400020004ff */
[----:B------:R-:W-:-:S07]  /*7dd80*/  F2FP.F16.E5M2.UNPACK_B R15, R15 ;  /* 0x0000000fff0f723e */ /* 0x000fce00020004ff */
[C---:B----4-:R-:W-:Y:S01]  /*7dd90*/  HMMA.16816.F32 R20, R12.reuse, R24, R20 ;  /* 0x000000180c14723c */ /* 0x050fe20000001814 */
[----:B--2---:R-:W-:Y:S04]  /*7dda0*/  STL.64 [R1+0x5620], R6 ;  /* 0x0056200601007387 */ /* 0x004fe80000100a00 */
        /* <DEDUP_REMOVED lines=13> */
[----:B0-----:R-:W4:Y:S04]  /*7de80*/  LDL.LU.64 R22, [R1+0x5670] ;  /* 0x0056700001167983 */ /* 0x001f280000300a00 */
[----:B------:R-:W3:Y:S04]  /*7de90*/  LDL.LU.64 R20, [R1+0x5668] ;  /* 0x0056680001147983 */ /* 0x000ee80000300a00 */
[----:B------:R-:W2:Y:S04]  /*7dea0*/  LDL.LU R24, [R1+0xd90] ;  /* 0x000d900001187983 */ /* 0x000ea80000300800 */
[----:B------:R-:W2:Y:S04]  /*7deb0*/  LDL.LU R25, [R1+0xd94] ;  /* 0x000d940001197983 */ /* 0x000ea80000300800 */
[----:B------:R-:W-:Y:S01]  /*7dec0*/  STL.64 [R1+0x5600], R26 ;  /* 0x0056001a01007387 */ /* 0x000fe20000100a00 */
[C---:B---3--:R-:W-:Y:S03]  /*7ded0*/  HMMA.16816.F32 R16, R12.reuse, R20, R16 ;  /* 0x000000140c10723c */ /* 0x048fe60000001810 */
        /* <DEDUP_REMOVED lines=9> */
[----:B------:R-:W2:Y:S04]  /*7df70*/  LDL.LU R20, [R1+0xdb0] ;  /* 0x000db00001147983 */ /* 0x000ea80000300800 */
[----:B------:R-:W2:Y:S01]  /*7df80*/  LDL.LU R21, [R1+0xdb4] ;  /* 0x000db40001157983 */ /* 0x000ea20000300800 */
[----:B---3--:R-:W-:-:S15]  /*7df90*/  HMMA.16816.F32 R8, R12, R18, R8 ;  /* 0x000000120c08723c */ /* 0x008fde0000001808 */
[----:B------:R-:W-:-:S08]  /*7dfa0*/  NOP ;  /* 0x0000000000007918 */ /* 0x000fd00000000000 */
[----:B------:R-:W-:Y:S04]  /*7dfb0*/  STL.64 [R1+0x220], R8 ;  /* 0x0002200801007387 */ /* 0x000fe80000100a00 */
[----:B------:R0:W-:Y:S04]  /*7dfc0*/  STL.64 [R1+0x228], R10 ;  /* 0x0002280a01007387 */ /* 0x0001e80000100a00 */
[----:B0-----:R-:W4:Y:S04]  /*7dfd0*/  LDL.LU.64 R10, [R1+0x5650] ;  /* 0x00565000010a7983 */ /* 0x001f280000300a00 */
[----:B------:R-:W4:Y:S04]  /*7dfe0*/  LDL.LU.64 R8, [R1+0x5648] ;  /* 0x0056480001087983 */ /* 0x000f280000300a00 */
[----:B------:R-:W3:Y:S01]  /*7dff0*/  LDL.LU R19, [R1+0xda0] ;  /* 0x000da00001137983 */ /* 0x000ee20000300800 */
[----:B----4-:R-:W-:-:S15]  /*7e000*/  HMMA.16816.F32 R8, R12, R16, R8 ;  /* 0x000000100c08723c */ /* 0x010fde0000001808 */
[----:B------:R-:W-:-:S08]  /*7e010*/  NOP ;  /* 0x0000000000007918 */ /* 0x000fd00000000000 */
[----:B------:R-:W-:Y:S04]  /*7e020*/  STL.64 [R1+0x210], R8 ;  /* 0x0002100801007387 */ /* 0x000fe80000100a00 */
[----:B------:R0:W-:Y:S04]  /*7e030*/  STL.64 [R1+0x218], R10 ;  /* 0x0002180a01007387 */ /* 0x0001e80000100a00 */
[----:B0-----:R-:W4:Y:S04]  /*7e040*/  LDL.LU.64 R10, [R1+0x5640] ;  /* 0x00564000010a7983 */ /* 0x001f280000300a00 */
[----:B------:R-:W2:Y:S04]  /*7e050*/  LDL.LU.64 R8, [R1+0x5638] ;  /* 0x0056380001087983 */ /* 0x000ea80000300a00 */
[----:B---3--:R0:W-:Y:S04]  /*7e060*/  STL [R1+0x55f0], R19 ;  /* 0x0055f01301007387 */ /* 0x0081e80000100800 */
[----:B------:R-:W3:Y:S04]  /*7e070*/  LDL.LU R16, [R1] ;  /* 0x0000000001107983 */ /* 0x000ee80000300800 */
[----:B------:R-:W3:Y:S04]  /*7e080*/  LDL.LU R17, [R1+0x4] ;  /* 0x0000040001117983 */ /* 0x000ee80000300800 */
[----:B------:R-:W3:Y:S04]  /*7e090*/  LDL.LU R18, [R1+0x8] ;  /* 0x0000080001127983 */ /* 0x000ee80000300800 */
[----:B0-----:R-:W3:Y:S01]  /*7e0a0*/  LDL.LU R19, [R1+0xc] ;  /* 0x00000c0001137983 */ /* 0x001ee20000300800 */
[----:B----4-:R-:W-:-:S15]  /*7e0b0*/  HMMA.16816.F32 R4, R12, R10, R4 ;  /* 0x0000000a0c04723c */ /* 0x010fde0000001804 */
        /* <DEDUP_REMOVED lines=15> */
[----:B----4-:R-:W-:-:S02]  /*7e1b0*/  IMAD R4, R4, 0x100, R29 ;  /* 0x0000010004047824 */ /* 0x010fc400078e021d */
[----:B------:R-:W-:Y:S01]  /*7e1c0*/  IMAD R5, R5, 0x100, R2 ;  /* 0x0000010005057824 */ /* 0x000fe200078e0202 */
[----:B------:R-:W4:Y:S04]  /*7e1d0*/  LDL.LU R29, [R1+0x5614] ;  /* 0x00561400011d7983 */ /* 0x000f280000300800 */
[----:B------:R-:W3:Y:S01]  /*7e1e0*/  LDL.LU R2, [R1+0x5610] ;  /* 0x0056100001027983 */ /* 0x000ee20000300800 */
[----:B--2---:R-:W-:-:S03]  /*7e1f0*/  IMAD R6, R6, 0x100, R3 ;  /* 0x0000010006067824 */ /* 0x004fc600078e0203 */
[----:B------:R-:W3:Y:S01]  /*7e200*/  LDL.LU R3, [R1+0x560c] ;  /* 0x00560c0001037983 */ /* 0x000ee20000300800 */
[----:B------:R-:W-:-:S03]  /*7e210*/  IMAD R7, R7, 0x100, R28 ;  /* 0x0000010007077824 */ /* 0x000fc600078e021c */
[----:B------:R-:W2:Y:S01]  /*7e220*/  LDL.LU R28, [R1+0x5608] ;  /* 0x00560800011c7983 */ /* 0x000ea20000300800 */
[C---:B---3--:R-:W-:Y:S06]  /*7e230*/  HMMA.16816.F32 R24, R12.reuse, R2, R24 ;  /* 0x000000020c18723c */ /* 0x048fec0000001818 */
[----:B------:R-:W-:-:S15]  /*7e240*/  HMMA.16816.F32 R12, R12, R22, R16 ;  /* 0x000000160c0c723c */ /* 0x000fde0000001810 */
[----:B------:R-:W-:-:S02]  /*7e250*/  NOP ;  /* 0x0000000000007918 */ /* 0x000fc40000000000 */
[----:B------:R-:W-:Y:S04]  /*7e260*/  STL.64 [R1+0x20], R24 ;  /* 0x0000201801007387 */ /* 0x000fe80000100a00 */
[----:B------:R0:W-:Y:S04]  /*7e270*/  STL.64 [R1+0x28], R26 ;  /* 0x0000281a01007387 */ /* 0x0001e80000100a00 */
[----:B0-----:R-:W3:Y:S04]  /*7e280*/  LDL.LU.64 R26, [R1+0x5600] ;  /* 0x00560000011a7983 */ /* 0x001ee80000300a00 */
[----:B------:R-:W4:Y:S04]  /*7e290*/  LDL.LU.64 R24, [R1+0x55f8] ;  /* 0x0055f80001187983 */ /* 0x000f280000300a00 */
[----:B------:R-:W3:Y:S04]  /*7e2a0*/  LDL.LU R19, [R1+0x55f0] ;  /* 0x0055f00001137983 */ /* 0x000ee80000300800 */
[----:B------:R0:W-:Y:S04]  /*7e2b0*/  STL.64 [R1], R12 ;  /* 0x0000000c01007387 */ /* 0x0001e80000100a00 */
[----:B------:R1:W-:Y:S04]  /*7e2c0*/  STL.64 [R1+0x8], R14 ;  /* 0x0000080e01007387 */ /* 0x0003e80000100a00 */
[----:B0-----:R-:W3:Y:S04]  /*7e2d0*/  LDL.LU R12, [R1+0x40] ;  /* 0x00004000010c7983 */ /* 0x001ee80000300800 */
[----:B------:R-:W3:Y:S04]  /*7e2e0*/  LDL.LU R13, [R1+0x44] ;  /* 0x00004400010d7983 */ /* 0x000ee80000300800 */
[----:B-1----:R-:W3:Y:S04]  /*7e2f0*/  LDL.LU R14, [R1+0x48] ;  /* 0x00004800010e7983 */ /* 0x002ee80000300800 */
[----:B------:R-:W3:Y:S01]  /*7e300*/  LDL.LU R15, [R1+0x4c] ;  /* 0x00004c00010f7983 */ /* 0x000ee20000300800 */
[----:B------:R-:W-:-:S02]  /*7e310*/  F2FP.F16.E5M2.UNPACK_B R4, R4 ;  /* 0x00000004ff04723e */ /* 0x000fc400020004ff */
[----:B------:R-:W-:Y:S02]  /*7e320*/  F2FP.F16.E5M2.UNPACK_B R5, R5 ;  /* 0x00000005ff05723e */ /* 0x000fe400020004ff */
[----:B------:R-:W-:Y:S02]  /*7e330*/  F2FP.F16.E5M2.UNPACK_B R6, R6 ;  /* 0x00000006ff06723e */ /* 0x000fe400020004ff */
[----:B------:R-:W-:Y:S02]  /*7e340*/  F2FP.F16.E5M2.UNPACK_B R7, R7 ;  /* 0x00000007ff07723e */ /* 0x000fe400020004ff */
[----:B------:R-:W-:Y:S02]  /*7e350*/  F2FP.F16.E5M2.UNPACK_B R20, R20.H1 ;  /* 0x00000014ff14723e */ /* 0x000fe400030004ff */
[----:B------:R-:W-:-:S07]  /*7e360*/  F2FP.F16.E5M2.UNPACK_B R21, R21.H1 ;  /* 0x00000015ff15723e */ /* 0x000fce00030004ff */
[----:B------:R-:W-:Y:S01]  /*7e370*/  HMMA.16816.F32 R8, R4, R20, R8 ;  /* 0x000000140408723c */ /* 0x000fe20000001808 */
[----:B--2---:R-:W-:Y:S02]  /*7e380*/  F2FP.F16.E5M2.UNPACK_B R16, R28.H1 ;  /* 0x0000001cff10723e */ /* 0x004fe400030004ff */
[----:B------:R-:W-:Y:S02]  /*7e390*/  F2FP.F16.E5M2.UNPACK_B R17, R0.H1 ;  /* 0x00000000ff11723e */ /* 0x000fe400030004ff */
[----:B----4-:R-:W-:Y:S02]  /*7e3a0*/  F2FP.F16.E5M2.UNPACK_B R24, R24.H1 ;  /* 0x00000018ff18723e */ /* 0x010fe400030004ff */
[----:B------:R-:W-:-:S07]  /*7e3b0*/  F2FP.F16.E5M2.UNPACK_B R25, R25.H1 ;  /* 0x00000019ff19723e */ /* 0x000fce00030004ff */
[----:B---3--:R-:W-:Y:S01]  /*7e3c0*/  HMMA.16816.F32 R12, R4, R24, R12 ;  /* 0x00000018040c723c */ /* 0x008fe2000000180c */
[----:B------:R-:W-:Y:S05]  /*7e3d0*/  STL.64 [R1+0x55a0], R26 ;  /* 0x0055a01a01007387 */ /* 0x000fea0000100a00 */
[----:B------:R-:W-:-:S15]  /*7e3e0*/  STL.64 [R1+0x5598], R24 ;  /* 0x0055981801007387 */ /* 0x000fde0000100a00 */
[----:B------:R-:W-:-:S02]  /*7e3f0*/  NOP ;  /* 0x0000000000007918 */ /* 0x000fc40000000000 */
[----:B------:R0:W-:Y:S04]  /*7e400*/  STL.64 [R1+0x10], R12 ;  /* 0x0000100c01007387 */ /* 0x0001e80000100a00 */
[----:B------:R-:W-:Y:S04]  /*7e410*/  STL.64 [R1+0x18], R14 ;  /* 0x0000180e01007387 */ /* 0x000fe80000100a00 */
[----:B------:R-:W-:Y:S04]  /*7e420*/  STL.64 [R1+0x55b8], R20 ;  /* 0x0055b81401007387 */ /* 0x000fe80000100a00 */
[----:B------:R-:W-:Y:S04]  /*7e430*/  STL.64 [R1+0x30], R8 ;  /* 0x0000300801007387 */ /* 0x000fe80000100a00 */
[----:B------:R-:W-:Y:S04]  /*7e440*/  STL.64 [R1+0x38], R10 ;  /* 0x0000380a01007387 */ /* 0x000fe80000100a00 */
[----:B------:R-:W-:Y:S04]  /*7e450*/  STL [R1+0x55d0], R16 ;  /* 0x0055d01001007387 */ /* 0x000fe80000100800 */
[----:B0-----:R-:W2:Y:S04]  /*7e460*/  LDL.LU R12, [R1+0x167c] ;  /* 0x00167c00010c7983 */ /* 0x001ea80000300800 */
[----:B------:R0:W-:Y:S04]  /*7e470*/  STL [R1+0x55d4], R17 ;  /* 0x0055d41101007387 */ /* 0x0001e80000100800 */
[----:B0-----:R-:W3:Y:S04]  /*7e480*/  LDL.LU R17, [R1+0x1688] ;  /* 0x0016880001117983 */ /* 0x001ee80000300800 */
[----:B---3--:R0:W-:Y:S04]  /*7e490*/  STL [R1+0x55d8], R17 ;  /* 0x0055d81101007387 */ /* 0x0081e80000100800 */
[----:B0-----:R-:W3:Y:S04]  /*7e4a0*/  LDL.LU R17, [R1+0x1680] ;  /* 0x0016800001117983 */ /* 0x001ee80000300800 */
[----:B------:R-:W2:Y:S04]  /*7e4b0*/  LDL.LU R13, [R1+0x1684] ;  /* 0x00168400010d7983 */ /* 0x000ea80000300800 */
[----:B------:R-:W4:Y:S04]  /*7e4c0*/  LDL.LU R16, [R1+0x1690] ;  /* 0x0016900001107983 */ /* 0x000f280000300800 */
[----:B------:R-:W3:Y:S04]  /*7e4d0*/  LDL.LU R14, [R1+0x168c] ;  /* 0x00168c00010e7983 */ /* 0x000ee80000300800 */
[----:B------:R-:W4:Y:S04]  /*7e4e0*/  LDL.LU R10, [R1+0xd70] ;  /* 0x000d7000010a7983 */ /* 0x000f280000300800 */
[----:B------:R-:W4:Y:S04]  /*7e4f0*/  LDL.LU R11, [R1+0xd74] ;  /* 0x000d7400010b7983 */ /* 0x000f280000300800 */
        /* <DEDUP_REMOVED lines=10> */
[----:B------:R-:W2:Y:S04]  /*7e5a0*/  LDL.LU R22, [R1+0x368] ;  /* 0x0003680001167983 */ /* 0x000ea80000300800 */
[----:B------:R-:W2:Y:S01]  /*7e5b0*/  LDL.LU R23, [R1+0x36c] ;  /* 0x00036c0001177983 */ /* 0x000ea20000300800 */
[----:B------:R-:W-:-:S02]  /*7e5c0*/  F2FP.F16.E5M2.UNPACK_B R18, R19.H1 ;  /* 0x00000013ff12723e */ /* 0x000fc400030004ff */
[----:B------:R-:W-:Y:S01]  /*7e5d0*/  F2FP.F16.E5M2.UNPACK_B R19, R29.H1 ;  /* 0x0000001dff13723e */ /* 0x000fe200030004ff */
[----:B--2---:R-:W-:Y:S04]  /*7e5e0*/  STL.64 [R1+0x55c8], R22 ;  /* 0x0055c81601007387 */ /* 0x004fe80000100a00 */
[----:B----4-:R0:W-:Y:S04]  /*7e5f0*/  STL.64 [R1+0x55c0], R20 ;  /* 0x0055c01401007387 */ /* 0x0101e80000100a00 */
[----:B0-----:R-:W2:Y:S04]  /*7e600*/  LDL.LU R20, [R1+0x250] ;  /* 0x0002500001147983 */ /* 0x001ea80000300800 */
[----:B------:R-:W2:Y:S04]  /*7e610*/  LDL.LU R21, [R1+0x254] ;  /* 0x0002540001157983 */ /* 0x000ea80000300800 */
[----:B------:R-:W2:Y:S04]  /*7e620*/  LDL.LU R22, [R1+0x258] ;  /* 0x0002580001167983 */ /* 0x000ea80000300800 */
[----:B------:R-:W2:Y:S04]  /*7e630*/  LDL.LU R23, [R1+0x25c] ;  /* 0x00025c0001177983 */ /* 0x000ea80000300800 */
[----:B------:R-:W4:Y:S04]  /*7e640*/  LDL.LU R8, [R1+0xd60] ;  /* 0x000d600001087983 */ /* 0x000f280000300800 */
[----:B------:R-:W3:Y:S04]  /*7e650*/  LDL.LU R9, [R1+0xd64] ;  /* 0x000d640001097983 */ /* 0x000ee80000300800 */
[----:B------:R-:W2:Y:S04]  /*7e660*/  LDL.LU R24, [R1+0x9e0] ;  /* 0x0009e00001187983 */ /* 0x000ea80000300800 */
[----:B------:R-:W2:Y:S04]  /*7e670*/  LDL.LU R25, [R1+0x9e4] ;  /* 0x0009e40001197983 */ /* 0x000ea80000300800 */
[----:B------:R-:W4:Y:S04]  /*7e680*/  LDL.LU R26, [R1+0x9e8] ;  /* 0x0009e800011a7983 */ /* 0x000f280000300800 */
[----:B------:R-:W4:Y:S01]  /*7e690*/  LDL.LU R27, [R1+0x9ec] ;  /* 0x0009ec00011b7983 */ /* 0x000f220000300800 */
[----:B------:R-:W-:Y:S03]  /*7e6a0*/  HMMA.16816.F32 R12, R4, R18, R12 ;  /* 0x00000012040c723c */ /* 0x000fe6000000180c */
[----:B------:R-:W3:Y:S04]  /*7e6b0*/  LDL.LU R3, [R1+0xd40] ;  /* 0x000d400001037983 */ /* 0x000ee80000300800 */
[----:B------:R-:W3:Y:S04]  /*7e6c0*/  LDL.LU R29, [R1+0xd44] ;  /* 0x000d4400011d7983 */ /* 0x000ee80000300800 */
[----:B------:R-:W3:Y:S04]  /*7e6d0*/  LDL.LU R28, [R1+0xd50] ;  /* 0x000d5000011c7983 */ /* 0x000ee80000300800 */
[----:B------:R-:W3:Y:S04]  /*7e6e0*/  LDL.LU R0, [R1+0xd54] ;  /* 0x000d540001007983 */ /* 0x000ee80000300800 */
        /* <DEDUP_REMOVED lines=9> */
[----:B------:R-:W3:Y:S02]  /*7e780*/  LDL.LU.64 R12, [R1+0x55e0] ;  /* 0x0055e000010c7983 */ /* 0x000ee40000300a00 */
[----:B---3--:R-:W-:-:S02]  /*7e790*/  IMAD R12, R12, 0x100, R17 ;  /* 0x000001000c0c7824 */ /* 0x008fc400078e0211 */
[----:B------:R-:W3:Y:S01]  /*7e7a0*/  LDL.LU R17, [R1+0x55d8] ;  /* 0x0055d80001117983 */ /* 0x000ee20000300800 */
[----:B----4-:R-:W-:Y:S02]  /*7e7b0*/  IMAD R14, R14, 0x100, R16 ;  /* 0x000001000e0e7824 */ /* 0x010fe400078e0210 */
[----:B---3--:R-:W-:Y:S02]  /*7e7c0*/  IMAD R13, R13, 0x100, R17 ;  /* 0x000001000d0d7824 */ /* 0x008fe400078e0211 */
[----:B------:R-:W3:Y:S04]  /*7e7d0*/  LDL.LU R17, [R1+0x55d4] ;  /* 0x0055d40001117983 */ /* 0x000ee80000300800 */
[----:B------:R-:W3:Y:S02]  /*7e7e0*/  LDL.LU R16, [R1+0x55d0] ;  /* 0x0055d00001107983 */ /* 0x000ee40000300800 */
[----:B---3--:R-:W-:-:S15]  /*7e7f0*/  HMMA.16816.F32 R20, R4, R16, R20 ;  /* 0x000000100414723c */ /* 0x008fde0000001814 */
[----:B------:R-:W-:-:S08]  /*7e800*/  NOP ;  /* 0x0000000000007918 */ /* 0x000fd00000000000 */
[----:B------:R-:W-:Y:S04]  /*7e810*/  STL.64 [R1+0x50], R20 ;  /* 0x0000501401007387 */ /* 0x000fe80000100a00 */
[----:B------:R0:W-:Y:S04]  /*7e820*/  STL.64 [R1+0x58], R22 ;  /* 0x0000581601007387 */ /* 0x0001e80000100a00 */
[----:B0-----:R-:W3:Y:S04]  /*7e830*/  LDL.LU.64 R22, [R1+0x55c8] ;  /* 0x0055c80001167983 */ /* 0x001ee80000300a00 */
[----:B------:R-:W3:Y:S01]  /*7e840*/  LDL.LU.64 R20, [R1+0x55c0] ;  /* 0x0055c00001147983 */ /* 0x000ee20000300a00 */
[----:B------:R-:W-:-:S02]  /*7e850*/  F2FP.F16.E5M2.UNPACK_B R10, R10.H1 ;  /* 0x0000000aff0a723e */ /* 0x000fc400030004ff */
[----:B------:R-:W-:Y:S02]  /*7e860*/  F2FP.F16.E5M2.UNPACK_B R11, R11.H1 ;  /* 0x0000000bff0b723e */ /* 0x000fe400030004ff */
[----:B------:R-:W-:Y:S02]  /*7e870*/  F2FP.F16.E5M2.UNPACK_B R8, R8.H1 ;  /* 0x00000008ff08723e */ /* 0x000fe400030004ff */
[----:B------:R-:W-:-:S07]  /*7e880*/  F2FP.F16.E5M2.UNPACK_B R9, R9.H1 ;  /* 0x00000009ff09723e */ /* 0x000fce00030004ff */
[C---:B--2---:R-:W-:Y:S01]  /*7e890*/  HMMA.16816.F32 R24, R4.reuse, R8, R24 ;  /* 0x000000080418723c */ /* 0x044fe20000001818 */
        /* <DEDUP_REMOVED lines=8> */
[----:B------:R0:W-:Y:S04]  /*7e920*/  STL.64 [R1+0x70], R20 ;  /* 0x0000701401007387 */ /* 0x0001e80000100a00 */
[----:B------:R-:W-:Y:S04]  /*7e930*/  STL.64 [R1+0x78], R22 ;  /* 0x0000781601007387 */ /* 0x000fe80000100a00 */
[----:B0-----:R-:W3:Y:S04]  /*7e940*/  LDL.LU.64 R20, [R1+0x55b8] ;  /* 0x0055b80001147983 */ /* 0x001ee80000300a00 */
[----:B------:R-:W-:Y:S04]  /*7e950*/  STL [R1+0x5550], R11 ;  /* 0x0055500b01007387 */ /* 0x000fe80000100800 */
[----:B------:R-:W-:Y:S04]  /*7e960*/  STL.64 [R1+0xd30], R24 ;  /* 0x000d301801007387 */ /* 0x000fe80000100a00 */
[----:B------:R0:W-:Y:S04]  /*7e970*/  STL.64 [R1+0xd38], R26 ;  /* 0x000d381a01007387 */ /* 0x0001e80000100a00 */
[----:B0-----:R-:W4:Y:S04]  /*7e980*/  LDL.LU.64 R26, [R1+0x55b0] ;  /* 0x0055b000011a7983 */ /* 0x001f280000300a00 */
[----:B------:R-:W4:Y:S01]  /*7e990*/  LDL.LU.64 R24, [R1+0x55a8] ;  /* 0x0055a80001187983 */ /* 0x000f220000300a00 */
[----:B------:R-:W-:Y:S01]  /*7e9a0*/  IMAD R15, R2, 0x100, R15 ;  /* 0x00000100020f7824 */ /* 0x000fe200078e020f */
[----:B------:R-:W-:-:S02]  /*7e9b0*/  F2FP.F16.E5M2.UNPACK_B R2, R3.H1 ;  /* 0x00000003ff02723e */ /* 0x000fc400030004ff */
[----:B------:R-:W-:Y:S02]  /*7e9c0*/  F2FP.F16.E5M2.UNPACK_B R3, R29.H1 ;  /* 0x0000001dff03723e */ /* 0x000fe400030004ff */
[----:B------:R-:W-:Y:S02]  /*7e9d0*/  F2FP.F16.E5M2.UNPACK_B R22, R28.H1 ;  /* 0x0000001cff16723e */ /* 0x000fe400030004ff */
[----:B------:R-:W-:Y:S01]  /*7e9e0*/  F2FP.F16.E5M2.UNPACK_B R23, R0.H1 ;  /* 0x00000000ff17723e */ /* 0x000fe200030004ff */
[----:B------:R-:W3:Y:S04]  /*7e9f0*/  LDL.LU R29, [R1+0x16ac] ;  /* 0x0016ac00011d7983 */ /* 0x000ee80000300800 */
[----:B------:R-:W3:Y:S04]  /*7ea00*/  LDL.LU R28, [R1+0x16b8] ;  /* 0x0016b800011c7983 */ /* 0x000ee80000300800 */
[----:B------:R-:W3:Y:S01]  /*7ea10*/  LDL.LU R0, [R1+0x16b4] ;  /* 0x0016b40001007983 */ /* 0x000ee20000300800 */
[C---:B----4-:R-:W-:Y:S06]  /*7ea20*/  HMMA.16816.F32 R24, R4.reuse, R2, R24 ;  /* 0x000000020418723c */ /* 0x050fec0000001818 */
[----:B--2---:R-:W-:-:S15]  /*7ea30*/  HMMA.16816.F32 R4, R4, R22, R16 ;  /* 0x000000160404723c */ /* 0x004fde0000001810 */
[----:B------:R-:W-:-:S02]  /*7ea40*/  NOP ;  /* 0x0000000000007918 */ /* 0x000fc40000000000 */
[----:B------:R-:W-:Y:S04]  /*7ea50*/  STL.64 [R1+0xd20], R24 ;  /* 0x000d201801007387 */ /* 0x000fe80000100a00 */
[----:B------:R0:W-:Y:S04]  /*7ea60*/  STL.64 [R1+0xd28], R26 ;  /* 0x000d281a01007387 */ /* 0x0001e80000100a00 */
[----:B0-----:R-:W2:Y:S04]  /*7ea70*/  LDL.LU.64 R26, [R1+0x55a0] ;  /* 0x0055a000011a7983 */ /* 0x001ea80000300a00 */
[----:B------:R-:W4:Y:S04]  /*7ea80*/  LDL.LU.64 R24, [R1+0x5598] ;  /* 0x0055980001187983 */ /* 0x000f280000300a00 */
[----:B------:R-:W-:Y:S04]  /*7ea90*/  STL.64 [R1+0x5590], R22 ;  /* 0x0055901601007387 */ /* 0x000fe80000100a00 */
[----:B---3--:R0:W-:Y:S04]  /*7eaa0*/  STL.64 [R1+0x5588], R20 ;  /* 0x0055881401007387 */ /* 0x0081e80000100a00 */
[----:B------:R-:W-:Y:S04]  /*7eab0*/  STL.64 [R1+0x1f0], R4 ;  /* 0x0001f00401007387 */ /* 0x000fe80000100a00 */
[----:B------:R-:W-:Y:S04]  /*7eac0*/  STL.64 [R1+0x1f8], R6 ;  /* 0x0001f80601007387 */ /* 0x000fe80000100a00 */
[----:B0-----:R-:W4:Y:S04]  /*7ead0*/  LDL.LU R20, [R1+0x460] ;  /* 0x0004600001147983 */ /* 0x001f280000300800 */
[----:B------:R-:W4:Y:S04]  /*7eae0*/  LDL.LU R21, [R1+0x464] ;  /* 0x0004640001157983 */ /* 0x000f280000300800 */
[----:B------:R-:W4:Y:S04]  /*7eaf0*/  LDL.LU R22, [R1+0x468] ;  /* 0x0004680001167983 */ /* 0x000f280000300800 */
[----:B------:R-:W4:Y:S04]  /*7eb00*/  LDL.LU R23, [R1+0x46c] ;  /* 0x00046c0001177983 */ /* 0x000f280000300800 */
[----:B------:R-:W3:Y:S04]  /*7eb10*/  LDL.LU R16, [R1+0x470] ;  /* 0x0004700001107983 */ /* 0x000ee80000300800 */
[----:B------:R-:W3:Y:S04]  /*7eb20*/  LDL.LU R17, [R1+0x474] ;  /* 0x0004740001117983 */ /* 0x000ee80000300800 */
[----:B------:R-:W3:Y:S04]  /*7eb30*/  LDL.LU R18, [R1+0x478] ;  /* 0x0004780001127983 */ /* 0x000ee80000300800 */
[----:B------:R-:W3:Y:S04]  /*7eb40*/  LDL.LU R19, [R1+0x47c] ;  /* 0x00047c0001137983 */ /* 0x000ee80000300800 */
[----:B------:R-:W2:Y:S01]  /*7eb50*/  LDL.LU R11, [R1+0x16a0] ;  /* 0x0016a000010b7983 */ /* 0x000ea20000300800 */
[----:B------:R-:W-:-:S02]  /*7eb60*/  F2FP.F16.E5M2.UNPACK_B R12, R12 ;  /* 0x0000000cff0c723e */ /* 0x000fc400020004ff */
[----:B------:R-:W-:Y:S02]  /*7eb70*/  F2FP.F16.E5M2.UNPACK_B R13, R13 ;  /* 0x0000000dff0d723e */ /* 0x000fe400020004ff */
[----:B------:R-:W-:Y:S02]  /*7eb80*/  F2FP.F16.E5M2.UNPACK_B R14, R14 ;  /* 0x0000000eff0e723e */ /* 0x000fe400020004ff */
[----:B------:R-:W-:Y:S01]  /*7eb90*/  F2FP.F16.E5M2.UNPACK_B R15, R15 ;  /* 0x0000000fff0f723e */ /* 0x000fe200020004ff */
[----:B--2---:R-:W-:Y:S04]  /*7eba0*/  STL.64 [R1+0x5560], R10 ;  /* 0x0055600a01007387 */ /* 0x004fe80000100a00 */
[----:B------:R0:W-:Y:S04]  /*7ebb0*/  STL.64 [R1+0x5558], R8 ;  /* 0x0055580801007387 */ /* 0x0001e80000100a00 */
[----:B0-----:R-:W2:Y:S04]  /*7ebc0*/  LDL.LU R8, [R1+0x4f0] ;  /* 0x0004f00001087983 */ /* 0x001ea80000300800 */
[----:B------:R-:W2:Y:S04]  /*7ebd0*/  LDL.LU R9, [R1+0x4f4] ;  /* 0x0004f40001097983 */ /* 0x000ea80000300800 */
[----:B------:R-:W3:Y:S04]  /*7ebe0*/  LDL.LU R10, [R1+0x4f8] ;  /* 0x0004f800010a7983 */ /* 0x000ee80000300800 */
[----:B------:R-:W3:Y:S01]  /*7ebf0*/  LDL.LU R11, [R1+0x4fc] ;  /* 0x0004fc00010b7983 */ /* 0x000ee20000300800 */
[C---:B----4-:R-:W-:Y:S03]  /*7ec00*/  HMMA.16816.F32 R20, R12.reuse, R24, R20 ;  /* 0x000000180c14723c */ /* 0x050fe60000001814 */
        /* <DEDUP_REMOVED lines=9> */
[----:B------:R-:W4:Y:S04]  /*7eca0*/  LDL.LU R7, [R1+0x16b0] ;  /* 0x0016b00001077983 */ /* 0x000f280000300800 */
        /* <DEDUP_REMOVED lines=66> */
[C---:B--2---:R-:W-:Y:S06]  /*7f0d0*/  HMMA.16816.F32 R24, R12.reuse, R2, R24 ;  /* 0x000000020c18723c */ /* 0x044fec0000001818 */
[----:B------:R-:W-:-:S15]  /*7f0e0*/  HMMA.16816.F32 R12, R12, R22, R16 ;  /* 0x000000160c0c723c */ /* 0x000fde0000001810 */
[----:B------:R-:W-:-:S02]  /*7f0f0*/  NOP ;  /* 0x0000000000007918 */ /* 0x000fc40000000000 */
        /* <DEDUP_REMOVED lines=1214> */
[----:B------:R-:W4:Y:S04]  /*83ce0*/  LDL.LU R7, [R1+0x185c] ;  /* 0x00185c0001077983 */ /* 0x000f280000300800 */
        /* <DEDUP_REMOVED lines=58> */
[----:B------:R-:W2:Y:S01]  /*84090*/  LDL.LU R29, [R1+0x4f98] ;  /* 0x004f9800011d7983 */ /* 0x000ea20000300800 */
[----:B----4-:R-:W-:-:S15]  /*840a0*/  HMMA.16816.F32 R24, R12, R8, R24 ;  /* 0x000000080c18723c */ /* 0x010fde0000001818 */
[----:B------:R-:W-:-:S08]  /*840b0*/  NOP ;  /* 0x0000000000007918 */ /* 0x000fd00000000000 */
[----:B------:R-:W-:Y:S04]  /*840c0*/  STL.64 [R1+0xba0], R24 ;  /* 0x000ba01801007387 */ /* 0x000fe80000100a00 */
[----:B------:R0:W-:Y:S04]  /*840d0*/  STL.64 [R1+0xba8], R26 ;  /* 0x000ba81a01007387 */ /* 0x0001e80000100a00 */
[----:B0-----:R-:W4:Y:S01]  /*840e0*/  LDL.LU.64 R26, [R1+0x4f90] ;  /* 0x004f9000011a7983 */ /* 0x001f220000300a00 */
[----:B------:R-:W-:Y:S03]  /*840f0*/  HMMA.16816.F32 R20, R12, R2, R20 ;  /* 0x000000020c14723c */ /* 0x000fe60000001814 */
[----:B------:R-:W3:Y:S04]  /*84100*/  LDL.LU.64 R24, [R1+0x4f88] ;  /* 0x004f880001187983 */ /* 0x000ee80000300a00 */
[----:B------:R-:W-:Y:S04]  /*84110*/  STL.64 [R1+0x4f50], R10 ;  /* 0x004f500a01007387 */ /* 0x000fe80000100a00 */
[----:B------:R0:W-:Y:S04]  /*84120*/  STL.64 [R1+0x4f48], R8 ;  /* 0x004f480801007387 */ /* 0x0001e80000100a00 */
[----:B0-----:R-:W2:Y:S04]  /*84130*/  LDL.LU R8, [R1+0x2f0] ;  /* 0x0002f00001087983 */ /* 0x001ea80000300800 */
[----:B------:R-:W2:Y:S04]  /*84140*/  LDL.LU R9, [R1+0x2f4] ;  /* 0x0002f40001097983 */ /* 0x000ea80000300800 */
[----:B------:R0:W-:Y:S01]  /*84150*/  STL.64 [R1+0xb90], R20 ;  /* 0x000b901401007387 */ /* 0x0001e20000100a00 */
[----:B----4-:R-:W-:-:S02]  /*84160*/  IMAD.MOV.U32 R10, RZ, RZ, R27 ;  /* 0x000000ffff0a7224 */ /* 0x010fc400078e001b */
[----:B------:R-:W-:Y:S02]  /*84170*/  IMAD.MOV.U32 R11, RZ, RZ, R26 ;  /* 0x000000ffff0b7224 */ /* 0x000fe400078e001a */
[----:B------:R-:W-:Y:S02]  /*84180*/  IMAD.MOV.U32 R27, RZ, RZ, R22 ;  /* 0x000000ffff1b7224 */ /* 0x000fe400078e0016 */
[----:B------:R-:W-:Y:S02]  /*84190*/  IMAD.MOV.U32 R26, RZ, RZ, R23 ;  /* 0x000000ffff1a7224 */ /* 0x000fe400078e0017 */
[----:B------:R-:W2:Y:S04]  /*841a0*/  LDL.LU.64 R22, [R1+0x4f80] ;  /* 0x004f800001167983 */ /* 0x000ea80000300a00 */
[----:B0-----:R-:W4:Y:S01]  /*841b0*/  LDL.LU.64 R20, [R1+0x4f78] ;  /* 0x004f780001147983 */ /* 0x001f220000300a00 */
[----:B--2---:R-:W-:Y:S03]  /*841c0*/  HMMA.16816.F32 R8, R12, R22, R8 ;  /* 0x000000160c08723c */ /* 0x004fe60000001808 */
[----:B------:R-:W4:-:S15]  /*841d0*/  LDL.LU R12, [R1+0x2d0] ;  /* 0x0002d000010c7983 */ /* 0x000f1e0000300800 */
[----:B------:R-:W-:-:S05]  /*841e0*/  NOP ;  /* 0x0000000000007918 */ /* 0x000fca0000000000 */
[----:B------:R0:W-:Y:S04]  /*841f0*/  STL.64 [R1+0x8b0], R8 ;  /* 0x0008b00801007387 */ /* 0x0001e80000100a00 */
[----:B------:R1:W-:Y:S04]  /*84200*/  STL.64 [R1+0x8b8], R10 ;  /* 0x0008b80a01007387 */ /* 0x0003e80000100a00 */
[----:B------:R-:W4:Y:S04]  /*84210*/  LDL.LU R13, [R1+0x2d4] ;  /* 0x0002d400010d7983 */ /* 0x000f280000300800 */
[----:B------:R-:W4:Y:S04]  /*84220*/  LDL.LU R14, [R1+0x2d8] ;  /* 0x0002d800010e7983 */ /* 0x000f280000300800 */
[----:B------:R-:W4:Y:S04]  /*84230*/  LDL.LU R15, [R1+0x2dc] ;  /* 0x0002dc00010f7983 */ /* 0x000f280000300800 */
[----:B0-----:R-:W2:Y:S04]  /*84240*/  LDL.LU R8, [R1+0x2b0] ;  /* 0x0002b00001087983 */ /* 0x001ea80000300800 */
[----:B------:R-:W2:Y:S04]  /*84250*/  LDL.LU R9, [R1+0x2b4] ;  /* 0x0002b40001097983 */ /* 0x000ea80000300800 */
[----:B-1----:R-:W2:Y:S04]  /*84260*/  LDL.LU R10, [R1+0x2b8] ;  /* 0x0002b800010a7983 */ /* 0x002ea80000300800 */
[----:B------:R-:W2:Y:S01]  /*84270*/  LDL.LU R11, [R1+0x2bc] ;  /* 0x0002bc00010b7983 */ /* 0x000ea20000300800 */
[----:B------:R-:W-:-:S02]  /*84280*/  F2FP.F16.E5M2.UNPACK_B R4, R4 ;  /* 0x00000004ff04723e */ /* 0x000fc400020004ff */
[----:B------:R-:W-:Y:S02]  /*84290*/  F2FP.F16.E5M2.UNPACK_B R5, R5 ;  /* 0x00000005ff05723e */ /* 0x000fe400020004ff */
[----:B------:R-:W-:Y:S02]  /*842a0*/  F2FP.F16.E5M2.UNPACK_B R6, R6 ;  /* 0x00000006ff06723e */ /* 0x000fe400020004ff */
[----:B------:R-:W-:-:S07]  /*842b0*/  F2FP.F16.E5M2.UNPACK_B R7, R7 ;  /* 0x00000007ff07723e */ /* 0x000fce00020004ff */
[C---:B---3--:R-:W-:Y:S06]  /*842c0*/  HMMA.16816.F32 R16, R4.reuse, R24, R16 ;  /* 0x000000180410723c */ /* 0x048fec0000001810 */
[----:B----4-:R-:W-:Y:S01]  /*842d0*/  HMMA.16816.F32 R12, R4, R20, R12 ;  /* 0x00000014040c723c */ /* 0x010fe2000000180c */
[----:B--2---:R-:W-:Y:S04]  /*842e0*/  STL.64 [R1+0x4f60], R10 ;  /* 0x004f600a01007387 */ /* 0x004fe80000100a00 */
[----:B------:R0:W-:Y:S04]  /*842f0*/  STL.64 [R1+0x4f58], R8 ;  /* 0x004f580801007387 */ /* 0x0001e80000100a00 */
[----:B0-----:R-:W2:Y:S08]  /*84300*/  LDL.LU R8, [R1+0x2c0] ;  /* 0x0002c00001087983 */ /* 0x001eb00000300800 */
[----:B------:R-:W-:Y:S04]  /*84310*/  STL.64 [R1+0x8a0], R16 ;  /* 0x0008a01001007387 */ /* 0x000fe80000100a00 */
[----:B------:R0:W-:Y:S01]  /*84320*/  STL.64 [R1+0x8a8], R18 ;  /* 0x0008a81201007387 */ /* 0x0001e20000100a00 */
[----:B------:R-:W-:-:S02]  /*84330*/  IMAD.MOV.U32 R11, RZ, RZ, R0 ;  /* 0x000000ffff0b7224 */ /* 0x000fc400078e0000 */
[----:B------:R-:W-:Y:S02]  /*84340*/  IMAD.MOV.U32 R9, RZ, RZ, R29 ;  /* 0x000000ffff097224 */ /* 0x000fe400078e001d */
[----:B------:R-:W-:Y:S02]  /*84350*/  IMAD.MOV.U32 R10, RZ, RZ, R28 ;  /* 0x000000ffff0a7224 */ /* 0x000fe400078e001c */
[----:B------:R-:W-:Y:S01]  /*84360*/  IMAD.MOV.U32 R29, RZ, RZ, R14 ;  /* 0x000000ffff1d7224 */ /* 0x000fe200078e000e */
[----:B0-----:R-:W2:Y:S04]  /*84370*/  LDL.LU.64 R18, [R1+0x4f70] ;  /* 0x004f700001127983 */ /* 0x001ea80000300a00 */
[----:B------:R-:W3:Y:S04]  /*84380*/  LDL.LU.64 R16, [R1+0x4f68] ;  /* 0x004f680001107983 */ /* 0x000ee80000300a00 */
[----:B------:R-:W-:Y:S04]  /*84390*/  STL.64 [R1+0x4f18], R26 ;  /* 0x004f181a01007387 */ /* 0x000fe80000100a00 */
[----:B------:R-:W-:Y:S04]  /*843a0*/  STL.64 [R1+0x4f10], R24 ;  /* 0x004f101801007387 */ /* 0x000fe80000100a00 */
[----:B------:R0:W-:Y:S04]  /*843b0*/  STL.64 [R1+0x890], R12 ;  /* 0x0008900c01007387 */ /* 0x0001e80000100a00 */
[----:B------:R-:W4:Y:S01]  /*843c0*/  LDL.LU R0, [R1+0x3c3c] ;  /* 0x003c3c0001007983 */ /* 0x000f220000300800 */
[----:B------:R-:W-:-:S03]  /*843d0*/  IMAD.MOV.U32 R28, RZ, RZ, R15 ;  /* 0x000000ffff1c7224 */ /* 0x000fc600078e000f */
[----:B0-----:R-:W4:Y:S04]  /*843e0*/  LDL.LU R12, [R1+0x3c38] ;  /* 0x003c3800010c7983 */ /* 0x001f280000300800 */
[----:B------:R-:W3:Y:S04]  /*843f0*/  LDL.LU R13, [R1+0x3c44] ;  /* 0x003c4400010d7983 */ /* 0x000ee80000300800 */
[----:B------:R-:W3:Y:S04]  /*84400*/  LDL.LU R14, [R1+0x3c48] ;  /* 0x003c4800010e7983 */ /* 0x000ee80000300800 */
[----:B------:R-:W3:Y:S04]  /*84410*/  LDL.LU R15, [R1+0x3c50] ;  /* 0x003c5000010f7983 */ /* 0x000ee80000300800 */
[----:B------:R-:W-:Y:S04]  /*84420*/  STL.64 [R1+0x4f28], R22 ;  /* 0x004f281601007387 */ /* 0x000fe80000100a00 */
[----:B------:R0:W-:Y:S04]  /*84430*/  STL.64 [R1+0x4f20], R20 ;  /* 0x004f201401007387 */ /* 0x0001e80000100a00 */
[----:B0-----:R-:W4:Y:S04]  /*84440*/  LDL.LU R20, [R1+0x290] ;  /* 0x0002900001147983 */ /* 0x001f280000300800 */
        /* <DEDUP_REMOVED lines=14> */
[----:B------:R-:W-:Y:S04]  /*84530*/  STL [R1+0x4854], R28 ;  /* 0x0048541c01007387 */ /* 0x000fe80000100800 */
[----:B------:R-:W-:Y:S04]  /*84540*/  STL [R1+0x4850], R29 ;  /* 0x0048501d01007387 */ /* 0x000fe80000100800 */
[----:B------:R-:W-:Y:S04]  /*84550*/  STL.64 [R1+0x880], R8 ;  /* 0x0008800801007387 */ /* 0x000fe80000100a00 */
[----:B------:R0:W-:Y:S04]  /*84560*/  STL.64 [R1+0x888], R10 ;  /* 0x0008880a01007387 */ /* 0x0001e80000100a00 */
[----:B0-----:R-:W4:Y:S04]  /*84570*/  LDL.LU.64 R10, [R1+0x4f60] ;  /* 0x004f6000010a7983 */ /* 0x001f280000300a00 */
[----:B------:R-:W4:Y:S01]  /*84580*/  LDL.LU.64 R8, [R1+0x4f58] ;  /* 0x004f580001087983 */ /* 0x000f220000300a00 */
[----:B------:R-:W-:Y:S01]  /*84590*/  IMAD R12, R12, 0x100, R0 ;  /* 0x000001000c0c7824 */ /* 0x000fe200078e0200 */
[----:B----4-:R-:W-:-:S15]  /*845a0*/  HMMA.16816.F32 R8, R4, R16, R8 ;  /* 0x000000100408723c */ /* 0x010fde0000001808 */
[----:B------:R-:W-:-:S08]  /*845b0*/  NOP ;  /* 0x0000000000007918 */ /* 0x000fd00000000000 */
[----:B------:R0:W-:Y:S01]  /*845c0*/  STL.64 [R1+0x470], R8 ;  /* 0x0004700801007387 */ /* 0x0001e20000100a00 */
[----:B------:R-:W-:Y:S02]  /*845d0*/  IMAD.MOV.U32 R28, RZ, RZ, R10 ;  /* 0x000000ffff1c7224 */ /* 0x000fe400078e000a */
[----:B------:R-:W-:Y:S02]  /*845e0*/  IMAD.MOV.U32 R29, RZ, RZ, R11 ;  /* 0x000000ffff1d7224 */ /* 0x000fe400078e000b */
[----:B------:R-:W2:Y:S04]  /*845f0*/  LDL.LU.64 R10, [R1+0x4f50] ;  /* 0x004f5000010a7983 */ /* 0x000ea80000300a00 */
[----:B0-----:R-:W4:Y:S04]  /*84600*/  LDL.LU.64 R8, [R1+0x4f48] ;  /* 0x004f480001087983 */ /* 0x001f280000300a00 */
[----:B------:R-:W-:Y:S04]  /*84610*/  STL.64 [R1+0x4f08], R18 ;  /* 0x004f081201007387 */ /* 0x000fe80000100a00 */
[----:B------:R0:W-:Y:S04]  /*84620*/  STL.64 [R1+0x4f00], R16 ;  /* 0x004f001001007387 */ /* 0x0001e80000100a00 */
        /* <DEDUP_REMOVED lines=8> */
[----:B------:R-:W3:Y:S01]  /*846b0*/  LDL.LU R0, [R1+0x4f40] ;  /* 0x004f400001007983 */ /* 0x000ee20000300800 */
[----:B--2---:R-:W-:-:S15]  /*846c0*/  HMMA.16816.F32 R20, R4, R10, R20 ;  /* 0x0000000a0414723c */ /* 0x004fde0000001814 */
[----:B------:R-:W-:-:S08]  /*846d0*/  NOP ;  /* 0x0000000000007918 */ /* 0x000fd00000000000 */
[----:B------:R-:W-:Y:S04]  /*846e0*/  STL.64 [R1+0x460], R20 ;  /* 0x0004601401007387 */ /* 0x000fe80000100a00 */
[----:B------:R0:W-:Y:S01]  /*846f0*/  STL [R1+0x468], R22 ;  /* 0x0004681601007387 */ /* 0x0001e20000100800 */
[----:B---3--:R-:W-:Y:S02]  /*84700*/  IMAD R13, R0, 0x100, R13 ;  /* 0x00000100000d7824 */ /* 0x008fe400078e020d */
[----:B------:R-:W-:Y:S02]  /*84710*/  IMAD.MOV.U32 R0, RZ, RZ, R23 ;  /* 0x000000ffff007224 */ /* 0x000fe400078e0017 */
[----:B0-----:R-:W2:Y:S04]  /*84720*/  LDL.LU.64 R22, [R1+0x4f38] ;  /* 0x004f380001167983 */ /* 0x001ea80000300a00 */
[----:B------:R-:W2:Y:S01]  /*84730*/  LDL.LU.64 R20, [R1+0x4f30] ;  /* 0x004f300001147983 */ /* 0x000ea20000300a00 */
[----:B------:R-:W-:Y:S03]  /*84740*/  HMMA.16816.F32 R24, R4, R2, R24 ;  /* 0x000000020418723c */ /* 0x000fe60000001818 */
[----:B------:R0:W-:Y:S01]  /*84750*/  STL [R1+0x483c], R0 ;  /* 0x00483c0001007387 */ /* 0x0001e20000100800 */
[----:B----4-:R-:W-:-:S15]  /*84760*/  IMAD R14, R14, 0x100, R28 ;  /* 0x000001000e0e7824 */ /* 0x010fde00078e021c */
[----:B------:R-:W-:-:S05]  /*84770*/  NOP ;  /* 0x0000000000007918 */ /* 0x000fca0000000000 */
[----:B0-----:R-:W-:Y:S01]  /*84780*/  IMAD.MOV.U32 R0, RZ, RZ, R27 ;  /* 0x000000ffff007224 */ /* 0x001fe200078e001b */
        /* <DEDUP_REMOVED lines=12> */
[----:B------:R-:W-:Y:S04]  /*84850*/  STL.64 [R1+0xb70], R24 ;  /* 0x000b701801007387 */ /* 0x000fe80000100a00 */
[----:B------:R0:W-:Y:S04]  /*84860*/  STL [R1+0xb78], R26 ;  /* 0x000b781a01007387 */ /* 0x0001e80000100800 */
[----:B0-----:R-:W4:Y:S04]  /*84870*/  LDL.LU.64 R26, [R1+0x4f18] ;  /* 0x004f1800011a7983 */ /* 0x001f280000300a00 */
[----:B------:R-:W3:Y:S04]  /*84880*/  LDL.LU.64 R24, [R1+0x4f10] ;  /* 0x004f100001187983 */ /* 0x000ee80000300a00 */
[----:B------:R-:W-:Y:S04]  /*84890*/  STL [R1+0x4eb4], R2 ;  /* 0x004eb40201007387 */ /* 0x000fe80000100800 */
[----:B------:R-:W-:Y:S04]  /*848a0*/  STL [R1+0x4eb0], R3 ;  /* 0x004eb00301007387 */ /* 0x000fe80000100800 */
[----:B------:R-:W4:Y:S01]  /*848b0*/  LDL R28, [R1+0xda8] ;  /* 0x000da800011c7983 */ /* 0x000f220000100800 */
[----:B------:R-:W-:Y:S01]  /*848c0*/  IMAD R15, R15, 0x100, R29 ;  /* 0x000001000f0f7824 */ /* 0x000fe200078e021d */
[----:B------:R-:W-:-:S02]  /*848d0*/  F2FP.F16.E5M2.UNPACK_B R12, R12 ;  /* 0x0000000cff0c723e */ /* 0x000fc400020004ff */
[----:B------:R-:W-:Y:S02]  /*848e0*/  F2FP.F16.E5M2.UNPACK_B R13, R13 ;  /* 0x0000000dff0d723e */ /* 0x000fe400020004ff */
[----:B------:R-:W-:Y:S02]  /*848f0*/  F2FP.F16.E5M2.UNPACK_B R14, R14 ;  /* 0x0000000eff0e723e */ /* 0x000fe400020004ff */
[----:B------:R-:W-:Y:S01]  /*84900*/  F2FP.F16.E5M2.UNPACK_B R15, R15 ;  /* 0x0000000fff0f723e */ /* 0x000fe200020004ff */
[----:B--2---:R-:W-:Y:S06]  /*84910*/  HMMA.16816.F32 R8, R4, R22, R8 ;  /* 0x000000160408723c */ /* 0x004fec0000001808 */
[C---:B---3--:R-:W-:Y:S01]  /*84920*/  HMMA.16816.F32 R4, R12.reuse, R24, R16 ;  /* 0x000000180c04723c */ /* 0x048fe20000001810 */
[----:B----4-:R-:W-:Y:S04]  /*84930*/  STL [R1+0x4eb8], R28 ;  /* 0x004eb81c01007387 */ /* 0x010fe80000100800 */
[----:B------:R-:W2:Y:S04]  /*84940*/  LDL R29, [R1+0xdac] ;  /* 0x000dac00011d7983 */ /* 0x000ea80000100800 */
[----:B------:R0:W-:Y:S04]  /*84950*/  STL [R1+0x4880], R0 ;  /* 0x0048800001007387 */ /* 0x0001e80000100800 */
[----:B0-----:R-:W3:Y:S04]  /*84960*/  LDL R0, [R1+0xdbc] ;  /* 0x000dbc0001007983 */ /* 0x001ee80000100800 */
[----:B------:R0:W-:Y:S04]  /*84970*/  STL.64 [R1+0x870], R8 ;  /* 0x0008700801007387 */ /* 0x0001e80000100a00 */
[----:B------:R1:W-:Y:S04]  /*84980*/  STL.64 [R1+0x878], R10 ;  /* 0x0008780a01007387 */ /* 0x0003e80000100a00 */
[----:B0-----:R-:W4:Y:S04]  /*84990*/  LDL.LU R8, [R1+0x210] ;  /* 0x0002100001087983 */ /* 0x001f280000300800 */
[----:B------:R-:W-:Y:S04]  /*849a0*/  STL.64 [R1+0x860], R4 ;  /* 0x0008600401007387 */ /* 0x000fe80000100a00 */
[----:B------:R-:W-:Y:S04]  /*849b0*/  STL.64 [R1+0x868], R6 ;  /* 0x0008680601007387 */ /* 0x000fe80000100a00 */
[----:B------:R-:W4:Y:S04]  /*849c0*/  LDL.LU R9, [R1+0x214] ;  /* 0x0002140001097983 */ /* 0x000f280000300800 */
[----:B-1----:R-:W2:Y:S04]  /*849d0*/  LDL.LU R10, [R1+0x218] ;  /* 0x00021800010a7983 */ /* 0x002ea80000300800 */
[----:B------:R-:W2:Y:S04]  /*849e0*/  LDL.LU R11, [R1+0x21c] ;  /* 0x00021c00010b7983 */ /* 0x000ea80000300800 */
[----:B------:R-:W3:Y:S04]  /*849f0*/  LDL.LU R16, [R1+0x240] ;  /* 0x0002400001107983 */ /* 0x000ee80000300800 */
[----:B------:R-:W3:Y:S04]  /*84a00*/  LDL.LU R17, [R1+0x244] ;  /* 0x0002440001117983 */ /* 0x000ee80000300800 */
[----:B------:R-:W3:Y:S04]  /*84a10*/  LDL.LU R18, [R1+0x248] ;  /* 0x0002480001127983 */ /* 0x000ee80000300800 */
[----:B------:R-:W3:Y:S04]  /*84a20*/  LDL.LU R19, [R1+0x24c] ;  /* 0x00024c0001137983 */ /* 0x000ee80000300800 */
        /* <DEDUP_REMOVED lines=8> */
[----:B------:R-:W4:Y:S04]  /*84ab0*/  LDL.LU R2, [R1+0x3c64] ;  /* 0x003c640001027983 */ /* 0x000f280000300800 */
[----:B------:R-:W3:Y:S04]  /*84ac0*/  LDL.LU R5, [R1+0x3c60] ;  /* 0x003c600001057983 */ /* 0x000ee80000300800 */
[----:B------:R-:W4:Y:S04]  /*84ad0*/  LDL.LU R3, [R1+0x3c6c] ;  /* 0x003c6c0001037983 */ /* 0x000f280000300800 */
[----:B------:R-:W2:Y:S04]  /*84ae0*/  LDL.LU R6, [R1+0x3c68] ;  /* 0x003c680001067983 */ /* 0x000ea80000300800 */
[----:B------:R-:W2:Y:S04]  /*84af0*/  LDL.LU R7, [R1+0x3c70] ;  /* 0x003c700001077983 */ /* 0x000ea80000300800 */
[----:B--2---:R-:W-:Y:S04]  /*84b00*/  STL.64 [R1+0x4ec8], R6 ;  /* 0x004ec80601007387 */ /* 0x004fe80000100a00 */
[----:B---3--:R0:W-:Y:S04]  /*84b10*/  STL.64 [R1+0x4ec0], R4 ;  /* 0x004ec00401007387 */ /* 0x0081e80000100a00 */
        /* <DEDUP_REMOVED lines=11> */
[----:B------:R-:W3:Y:S04]  /*84bd0*/  LDL R24, [R1+0xd98] ;  /* 0x000d980001187983 */ /* 0x000ee80000100800 */
[----:B------:R-:W3:Y:S04]  /*84be0*/  LDL R25, [R1+0xd9c] ;  /* 0x000d9c0001197983 */ /* 0x000ee80000100800 */
[----:B------:R-:W-:Y:S04]  /*84bf0*/  STL.64 [R1+0x4ea8], R26 ;  /* 0x004ea81a01007387 */ /* 0x000fe80000100a00 */
        /* <DEDUP_REMOVED lines=8> */
[----:B------:R-:W2:Y:S04]  /*84c80*/  LDL.LU.64 R16, [R1+0x4f00] ;  /* 0x004f000001107983 */ /* 0x000ea80000300a00 */
[----:B------:R-:W3:Y:S04]  /*84c90*/  LDL.LU R20, [R1+0x3c74] ;  /* 0x003c740001147983 */ /* 0x000ee80000300800 */
[----:B------:R-:W3:Y:S01]  /*84ca0*/  LDL R21, [R1+0xdb8] ;  /* 0x000db80001157983 */ /* 0x000ee20000100800 */
        /* <DEDUP_REMOVED lines=19> */
[----:B0-----:R-:W2:Y:S04]  /*84de0*/  LDL.LU R16, [R1] ;  /* 0x0000000001107983 */ /* 0x001ea80000300800 */
[----:B------:R-:W2:Y:S04]  /*84df0*/  LDL.LU R17, [R1+0x4] ;  /* 0x0000040001117983 */ /* 0x000ea80000300800 */
[----:B------:R-:W2:Y:S04]  /*84e00*/  LDL.LU R18, [R1+0x8] ;  /* 0x0000080001127983 */ /* 0x000ea80000300800 */
[----:B------:R-:W2:Y:S04]  /*84e10*/  LDL.LU R19, [R1+0xc] ;  /* 0x00000c0001137983 */ /* 0x000ea80000300800 */
[----:B------:R-:W-:Y:S04]  /*84e20*/  STL.64 [R1+0x800], R4 ;  /* 0x0008000401007387 */ /* 0x000fe80000100a00 */
[----:B------:R0:W-:Y:S04]  /*84e30*/  STL.64 [R1+0x808], R6 ;  /* 0x0008080601007387 */ /* 0x0001e80000100a00 */
[----:B0-----:R-:W3:Y:S04]  /*84e40*/  LDL.LU.64 R6, [R1+0x4ed8] ;  /* 0x004ed80001067983 */ /* 0x001ee80000300a00 */
[----:B------:R-:W3:Y:S02]  /*84e50*/  LDL.LU.64 R4, [R1+0x4ed0] ;  /* 0x004ed00001047983 */ /* 0x000ee40000300a00 */
[----:B---3--:R-:W-:Y:S02]  /*84e60*/  HMMA.16816.F32 R8, R12, R8, R4 ;  /* 0x000000080c08723c */ /* 0x008fe40000001804 */
[----:B------:R-:W3:Y:S04]  /*84e70*/  LDL.LU.64 R6, [R1+0x4ec8] ;  /* 0x004ec80001067983 */ /* 0x000ee80000300a00 */
[----:B------:R-:W4:-:S15]  /*84e80*/  LDL.LU.64 R4, [R1+0x4ec0] ;  /* 0x004ec00001047983 */ /* 0x000f1e0000300a00 */
[----:B------:R-:W-:-:S02]  /*84e90*/  NOP ;  /* 0x0000000000007918 */ /* 0x000fc40000000000 */
[----:B------:R0:W-:Y:S04]  /*84ea0*/  STL.64 [R1+0x7d0], R8 ;  /* 0x0007d00801007387 */ /* 0x0001e80000100a00 */
[----:B------:R1:W-:Y:S04]  /*84eb0*/  STL.64 [R1+0x7d8], R10 ;  /* 0x0007d80a01007387 */ /* 0x0003e80000100a00 */
[----:B0-----:R-:W2:Y:S04]  /*84ec0*/  LDL.LU R8, [R1+0x30] ;  /* 0x0000300001087983 */ /* 0x001ea80000300800 */
[----:B------:R-:W2:Y:S04]  /*84ed0*/  LDL.LU R9, [R1+0x34] ;  /* 0x0000340001097983 */ /* 0x000ea80000300800 */
[----:B-1----:R-:W2:Y:S04]  /*84ee0*/  LDL.LU R10, [R1+0x38] ;  /* 0x00003800010a7983 */ /* 0x002ea80000300800 */
[----:B------:R-:W2:Y:S01]  /*84ef0*/  LDL.LU R11, [R1+0x3c] ;  /* 0x00003c00010b7983 */ /* 0x000ea20000300800 */
[----:B----4-:R-:W-:-:S02]  /*84f00*/  IMAD R4, R4, 0x100, R28 ;  /* 0x0000010004047824 */ /* 0x010fc400078e021c */
[----:B------:R-:W-:Y:S01]  /*84f10*/  IMAD R5, R5, 0x100, R2 ;  /* 0x0000010005057824 */ /* 0x000fe200078e0202 */
[----:B------:R-:W4:Y:S04]  /*84f20*/  LDL.LU R28, [R1+0x4eb8] ;  /* 0x004eb800011c7983 */ /* 0x000f280000300800 */
[----:B------:R-:W2:Y:S01]  /*84f30*/  LDL.LU R2, [R1+0x4eb4] ;  /* 0x004eb40001027983 */ /* 0x000ea20000300800 */
[----:B---3--:R-:W-:-:S03]  /*84f40*/  IMAD R6, R6, 0x100, R3 ;  /* 0x0000010006067824 */ /* 0x008fc600078e0203 */
[----:B------:R-:W2:Y:S02]  /*84f50*/  LDL.LU R3, [R1+0x4eb0] ;  /* 0x004eb00001037983 */ /* 0x000ea40000300800 */
[C---:B--2---:R-:W-:Y:S06]  /*84f60*/  HMMA.16816.F32 R24, R12.reuse, R2, R24 ;  /* 0x000000020c18723c */ /* 0x044fec0000001818 */
[----:B------:R-:W-:-:S15]  /*84f70*/  HMMA.16816.F32 R12, R12, R22, R16 ;  /* 0x000000160c0c723c */ /* 0x000fde0000001810 */
[----:B------:R-:W-:-:S02]  /*84f80*/  NOP ;  /* 0x0000000000007918 */ /* 0x000fc40000000000 */
[----:B------:R-:W-:Y:S04]  /*84f90*/  STL.64 [R1+0x7c0], R24 ;  /* 0x0007c01801007387 */ /* 0x000fe80000100a00 */
[----:B------:R0:W-:Y:S04]  /*84fa0*/  STL.64 [R1+0x7c8], R26 ;  /* 0x0007c81a01007387 */ /* 0x0001e80000100a00 */
[----:B0-----:R-:W2:Y:S04]  /*84fb0*/  LDL.LU.64 R26, [R1+0x4ea8] ;  /* 0x004ea800011a7983 */ /* 0x001ea80000300a00 */
[----:B------:R-:W3:Y:S04]  /*84fc0*/  LDL.LU.64 R24, [R1+0x4ea0] ;  /* 0x004ea00001187983 */ /* 0x000ee80000300a00 */
[----:B------:R-:W4:Y:S04]  /*84fd0*/  LDL.LU.64 R18, [R1+0x4e98] ;  /* 0x004e980001127983 */ /* 0x000f280000300a00 */
[----:B------:R-:W4:Y:S01]  /*84fe0*/  LDL.LU.64 R16, [R1+0x4e90] ;  /* 0x004e900001107983 */ /* 0x000f220000300a00 */
[----:B------:R-:W-:Y:S01]  /*84ff0*/  IMAD R7, R7, 0x100, R20 ;  /* 0x0000010007077824 */ /* 0x000fe200078e0214 */
[----:B------:R-:W-:-:S02]  /*85000*/  F2FP.F16.E5M2.UNPACK_B R4, R4 ;  /* 0x00000004ff04723e */ /* 0x000fc400020004ff */
[----:B------:R-:W-:Y:S02]  /*85010*/  F2FP.F16.E5M2.UNPACK_B R5, R5 ;  /* 0x00000005ff05723e */ /* 0x000fe400020004ff */
[----:B------:R-:W-:Y:S02]  /*85020*/  F2FP.F16.E5M2.UNPACK_B R6, R6 ;  /* 0x00000006ff06723e */ /* 0x000fe400020004ff */
[----:B------:R-:W-:Y:S02]  /*85030*/  F2FP.F16.E5M2.UNPACK_B R7, R7 ;  /* 0x00000007ff07723e */ /* 0x000fe400020004ff */
[----:B------:R-:W-:Y:S02]  /*85040*/  F2FP.F16.E5M2.UNPACK_B R20, R21 ;  /* 0x00000015ff14723e */ /* 0x000fe400020004ff */
[----:B------:R-:W-:Y:S01]  /*85050*/  F2FP.F16.E5M2.UNPACK_B R21, R0 ;  /* 0x00000000ff15723e */ /* 0x000fe200020004ff */
[----:B------:R-:W-:Y:S04]  /*85060*/  STL.64 [R1], R12 ;  /* 0x0000000c01007387 */ /* 0x000fe80000100a00 */
[----:B------:R4:W-:Y:S02]  /*85070*/  STL.64 [R1+0x8], R14 ;  /* 0x0000080e01007387 */ /* 0x0009e40000100a00 */
[----:B------:R-:W-:Y:S01]  /*85080*/  HMMA.16816.F32 R8, R4, R20, R8 ;  /* 0x000000140408723c */ /* 0x000fe20000001808 */
[----:B---3--:R-:W-:-:S02]  /*85090*/  F2FP.F16.E5M2.UNPACK_B R24, R24 ;  /* 0x00000018ff18723e */ /* 0x008fc400020004ff */
[----:B------:R-:W-:-:S07]  /*850a0*/  F2FP.F16.E5M2.UNPACK_B R25, R25 ;  /* 0x00000019ff19723e */ /* 0x000fce00020004ff */
[----:B----4-:R-:W-:Y:S01]  /*850b0*/  HMMA.16816.F32 R12, R4, R24, R16 ;  /* 0x00000018040c723c */ /* 0x010fe20000001810 */
[----:B--2---:R-:W-:Y:S05]  /*850c0*/  STL.64 [R1+0x4e30], R26 ;  /* 0x004e301a01007387 */ /* 0x004fea0000100a00 */
[----:B------:R0:W-:-:S15]  /*850d0*/  STL.64 [R1+0x4e28], R24 ;  /* 0x004e281801007387 */ /* 0x0001de0000100a00 */
[----:B------:R-:W-:-:S02]  /*850e0*/  NOP ;  /* 0x0000000000007918 */ /* 0x000fc40000000000 */
[----:B------:R-:W-:Y:S04]  /*850f0*/  STL.64 [R1+0x7b0], R12 ;  /* 0x0007b00c01007387 */ /* 0x000fe80000100a00 */
[----:B------:R-:W-:Y:S04]  /*85100*/  STL.64 [R1+0x7b8], R14 ;  /* 0x0007b80e01007387 */ /* 0x000fe80000100a00 */
[----:B------:R-:W-:Y:S04]  /*85110*/  STL.64 [R1+0x4e58], R20 ;  /* 0x004e581401007387 */ /* 0x000fe80000100a00 */
[----:B0-----:R-:W2:Y:S04]  /*85120*/  LDL.LU R24, [R1+0x1f0] ;  /* 0x0001f00001187983 */ /* 0x001ea80000300800 */
        /* <DEDUP_REMOVED lines=11> */
[----:B------:R-:W4:Y:S04]  /*851e0*/  LDL R16, [R1+0xd88] ;  /* 0x000d880001107983 */ /* 0x000f280000100800 */
[----:B------:R-:W4:Y:S04]  /*851f0*/  LDL R17, [R1+0xd8c] ;  /* 0x000d8c0001117983 */ /* 0x000f280000100800 */
[----:B------:R-:W2:Y:S04]  /*85200*/  LDL.LU R12, [R1+0x3c80] ;  /* 0x003c8000010c7983 */ /* 0x000ea80000300800 */
[----:B------:R-:W3:Y:S04]  /*85210*/  LDL.LU R13, [R1+0x3c88] ;  /* 0x003c8800010d7983 */ /* 0x000ee80000300800 */
[----:B---3--:R0:W-:Y:S04]  /*85220*/  STL [R1+0x4e78], R13 ;  /* 0x004e780d01007387 */ /* 0x0081e80000100800 */
[----:B0-----:R-:W2:Y:S04]  /*85230*/  LDL.LU R13, [R1+0x3c84] ;  /* 0x003c8400010d7983 */ /* 0x001ea80000300800 */
[----:B------:R-:W3:Y:S04]  /*85240*/  LDL.LU R14, [R1+0x3c90] ;  /* 0x003c9000010e7983 */ /* 0x000ee80000300800 */
[----:B---3--:R0:W-:Y:S04]  /*85250*/  STL [R1+0x4e74], R14 ;  /* 0x004e740e01007387 */ /* 0x0081e80000100800 */
[----:B0-----:R-:W3:Y:S04]  /*85260*/  LDL.LU R14, [R1+0x3c8c] ;  /* 0x003c8c00010e7983 */ /* 0x001ee80000300800 */
[----:B------:R-:W4:Y:S04]  /*85270*/  LDL R10, [R1+0xd78] ;  /* 0x000d7800010a7983 */ /* 0x000f280000100800 */
[----:B----4-:R0:W-:Y:S04]  /*85280*/  STL [R1+0x4e70], R10 ;  /* 0x004e700a01007387 */ /* 0x0101e80000100800 */
[----:B0-----:R-:W4:Y:S04]  /*85290*/  LDL.LU R10, [R1+0x3c94] ;  /* 0x003c9400010a7983 */ /* 0x001f280000300800 */
[----:B------:R-:W4:Y:S04]  /*852a0*/  LDL R11, [R1+0xd7c] ;  /* 0x000d7c00010b7983 */ /* 0x000f280000100800 */
[----:B------:R-:W3:Y:S01]  /*852b0*/  LDL.LU R15, [R1+0x3c9c] ;  /* 0x003c9c00010f7983 */ /* 0x000ee20000300800 */
[----:B------:R-:W-:-:S02]  /*852c0*/  F2FP.F16.E5M2.UNPACK_B R18, R28 ;  /* 0x0000001cff12723e */ /* 0x000fc400020004ff */
[----:B------:R-:W-:Y:S01]  /*852d0*/  F2FP.F16.E5M2.UNPACK_B R19, R29 ;  /* 0x0000001dff13723e */ /* 0x000fe200020004ff */
[----:B---3--:R-:W-:Y:S04]  /*852e0*/  STL.64 [R1+0x4e88], R14 ;  /* 0x004e880e01007387 */ /* 0x008fe80000100a00 */
[----:B--2---:R0:W-:Y:S04]  /*852f0*/  STL.64 [R1+0x4e80], R12 ;  /* 0x004e800c01007387 */ /* 0x0041e80000100a00 */
[----:B0-----:R-:W2:Y:S04]  /*85300*/  LDL.LU R12, [R1+0x40] ;  /* 0x00004000010c7983 */ /* 0x001ea80000300800 */
[----:B------:R-:W2:Y:S04]  /*85310*/  LDL.LU R13, [R1+0x44] ;  /* 0x00004400010d7983 */ /* 0x000ea80000300800 */
[----:B------:R-:W2:Y:S04]  /*85320*/  LDL.LU R14, [R1+0x48] ;  /* 0x00004800010e7983 */ /* 0x000ea80000300800 */
[----:B------:R-:W2:Y:S04]  /*85330*/  LDL.LU R15, [R1+0x4c] ;  /* 0x00004c00010f7983 */ /* 0x000ea80000300800 */
[----:B------:R-:W3:Y:S04]  /*85340*/  LDL.LU R2, [R1+0x3c98] ;  /* 0x003c980001027983 */ /* 0x000ee80000300800 */
[----:B------:R-:W3:Y:S04]  /*85350*/  LDL R8, [R1+0xd68] ;  /* 0x000d680001087983 */ /* 0x000ee80000100800 */
[----:B------:R-:W3:Y:S04]  /*85360*/  LDL R9, [R1+0xd6c] ;  /* 0x000d6c0001097983 */ /* 0x000ee80000100800 */
[----:B------:R-:W4:Y:S04]  /*85370*/  LDL.LU R20, [R1+0x70] ;  /* 0x0000700001147983 */ /* 0x000f280000300800 */
        /* <DEDUP_REMOVED lines=8> */
[----:B------:R-:W2:Y:S04]  /*85400*/  LDL.LU R22, [R1+0x58] ;  /* 0x0000580001167983 */ /* 0x000ea80000300800 */
[----:B------:R-:W2:Y:S04]  /*85410*/  LDL.LU R23, [R1+0x5c] ;  /* 0x00005c0001177983 */ /* 0x000ea80000300800 */
[----:B------:R-:W3:Y:S04]  /*85420*/  LDL R3, [R1+0xd48] ;  /* 0x000d480001037983 */ /* 0x000ee80000100800 */
[----:B------:R-:W4:Y:S04]  /*85430*/  LDL R0, [R1+0xd4c] ;  /* 0x000d4c0001007983 */ /* 0x000f280000100800 */
[----:B------:R-:W4:Y:S04]  /*85440*/  LDL R28, [R1+0xd58] ;  /* 0x000d5800011c7983 */ /* 0x000f280000100800 */
[----:B------:R-:W4:Y:S04]  /*85450*/  LDL R29, [R1+0xd5c] ;  /* 0x000d5c00011d7983 */ /* 0x000f280000100800 */
        /* <DEDUP_REMOVED lines=9> */
[----:B------:R-:W2:Y:S02]  /*854f0*/  LDL.LU.64 R12, [R1+0x4e80] ;  /* 0x004e8000010c7983 */ /* 0x000ea40000300a00 */
[----:B--2---:R-:W-:-:S02]  /*85500*/  IMAD R12, R12, 0x100, R13 ;  /* 0x000001000c0c7824 */ /* 0x004fc400078e020d */
[----:B------:R-:W4:Y:S01]  /*85510*/  LDL.LU R13, [R1+0x4e78] ;  /* 0x004e7800010d7983 */ /* 0x000f220000300800 */
[----:B------:R-:W-:Y:S02]  /*85520*/  F2FP.F16.E5M2.UNPACK_B R16, R16 ;  /* 0x00000010ff10723e */ /* 0x000fe400020004ff */
[----:B------:R-:W-:-:S07]  /*85530*/  F2FP.F16.E5M2.UNPACK_B R17, R17 ;  /* 0x00000011ff11723e */ /* 0x000fce00020004ff */
[----:B------:R-:W-:Y:S01]  /*85540*/  HMMA.16816.F32 R20, R4, R16, R20 ;  /* 0x000000100414723c */ /* 0x000fe20000001814 */
[----:B----4-:R-:W-:Y:S02]  /*85550*/  IMAD R13, R13, 0x100, R14 ;  /* 0x000001000d0d7824 */ /* 0x010fe400078e020e */
[----:B------:R-:W2:Y:S02]  /*85560*/  LDL.LU R14, [R1+0x4e74] ;  /* 0x004e7400010e7983 */ /* 0x000ea40000300800 */
[----:B--2---:R-:W-:Y:S02]  /*85570*/  IMAD R14, R14, 0x100, R10 ;  /* 0x000001000e0e7824 */ /* 0x004fe400078e020a */
[----:B------:R-:W2:-:S15]  /*85580*/  LDL.LU R10, [R1+0x4e70] ;  /* 0x004e7000010a7983 */ /* 0x000e9e0000300800 */
[----:B------:R-:W-:-:S01]  /*85590*/  NOP ;  /* 0x0000000000007918 */ /* 0x000fc20000000000 */
[----:B------:R-:W-:Y:S04]  /*855a0*/  STL.64 [R1+0x780], R20 ;  /* 0x0007801401007387 */ /* 0x000fe80000100a00 */
[----:B------:R0:W-:Y:S04]  /*855b0*/  STL.64 [R1+0x788], R22 ;  /* 0x0007881601007387 */ /* 0x0001e80000100a00 */
[----:B0-----:R-:W4:Y:S04]  /*855c0*/  LDL.LU.64 R22, [R1+0x4e68] ;  /* 0x004e680001167983 */ /* 0x001f280000300a00 */
[----:B------:R-:W4:Y:S01]  /*855d0*/  LDL.LU.64 R20, [R1+0x4e60] ;  /* 0x004e600001147983 */ /* 0x000f220000300a00 */
[----:B------:R-:W-:-:S02]  /*855e0*/  F2FP.F16.E5M2.UNPACK_B R11, R11 ;  /* 0x0000000bff0b723e */ /* 0x000fc400020004ff */
[----:B------:R-:W-:Y:S02]  /*855f0*/  F2FP.F16.E5M2.UNPACK_B R8, R8 ;  /* 0x00000008ff08723e */ /* 0x000fe400020004ff */
[----:B------:R-:W-:-:S07]  /*85600*/  F2FP.F16.E5M2.UNPACK_B R9, R9 ;  /* 0x00000009ff09723e */ /* 0x000fce00020004ff */
[----:B---3--:R-:W-:Y:S01]  /*85610*/  HMMA.16816.F32 R24, R4, R8, R24 ;  /* 0x000000080418723c */ /* 0x008fe20000001818 */
[----:B------:R-:W-:Y:S04]  /*85620*/  STL.64 [R1+0x4e20], R18 ;  /* 0x004e201201007387 */ /* 0x000fe80000100a00 */
[----:B------:R0:W-:Y:S04]  /*85630*/  STL.64 [R1+0x4e18], R16 ;  /* 0x004e181001007387 */ /* 0x0001e80000100a00 */
[----:B0-----:R-:W3:Y:S04]  /*85640*/  LDL.LU R16, [R1+0x1e0] ;  /* 0x0001e00001107983 */ /* 0x001ee80000300800 */
[----:B------:R-:W3:Y:S04]  /*85650*/  LDL.LU R17, [R1+0x1e4] ;  /* 0x0001e40001117983 */ /* 0x000ee80000300800 */
[----:B------:R-:W3:Y:S04]  /*85660*/  LDL.LU R18, [R1+0x1e8] ;  /* 0x0001e80001127983 */ /* 0x000ee80000300800 */
[----:B------:R-:W3:Y:S01]  /*85670*/  LDL.LU R19, [R1+0x1ec] ;  /* 0x0001ec0001137983 */ /* 0x000ee20000300800 */
[----:B--2---:R-:W-:-:S07]  /*85680*/  F2FP.F16.E5M2.UNPACK_B R10, R10 ;  /* 0x0000000aff0a723e */ /* 0x004fce00020004ff */
[----:B----4-:R-:W-:-:S15]  /*85690*/  HMMA.16816.F32 R20, R4, R10, R20 ;  /* 0x0000000a0414723c */ /* 0x010fde0000001814 */
[----:B------:R-:W-:-:S08]  /*856a0*/  NOP ;  /* 0x0000000000007918 */ /* 0x000fd00000000000 */
[----:B------:R0:W-:Y:S04]  /*856b0*/  STL.64 [R1+0x7f0], R20 ;  /* 0x0007f01401007387 */ /* 0x0001e80000100a00 */
[----:B------:R-:W-:Y:S04]  /*856c0*/  STL.64 [R1+0x7f8], R22 ;  /* 0x0007f81601007387 */ /* 0x000fe80000100a00 */
[----:B0-----:R-:W2:Y:S04]  /*856d0*/  LDL.LU.64 R20, [R1+0x4e58] ;  /* 0x004e580001147983 */ /* 0x001ea80000300a00 */
[----:B------:R-:W-:Y:S04]  /*856e0*/  STL [R1+0x4df0], R11 ;  /* 0x004df00b01007387 */ /* 0x000fe80000100800 */
[----:B------:R-:W-:Y:S04]  /*856f0*/  STL.64 [R1+0x830], R24 ;  /* 0x0008301801007387 */ /* 0x000fe80000100a00 */
[----:B------:R0:W-:Y:S04]  /*85700*/  STL.64 [R1+0x838], R26 ;  /* 0x0008381a01007387 */ /* 0x0001e80000100a00 */
[----:B0-----:R-:W4:Y:S04]  /*85710*/  LDL.LU.64 R26, [R1+0x4e50] ;  /* 0x004e5000011a7983 */ /* 0x001f280000300a00 */
[----:B------:R-:W4:Y:S01]  /*85720*/  LDL.LU.64 R24, [R1+0x4e48] ;  /* 0x004e480001187983 */ /* 0x000f220000300a00 */
[----:B------:R-:W-:Y:S01]  /*85730*/  IMAD R15, R2, 0x100, R15 ;  /* 0x00000100020f7824 */ /* 0x000fe200078e020f */
[----:B------:R-:W-:-:S02]  /*85740*/  F2FP.F16.E5M2.UNPACK_B R2, R3 ;  /* 0x00000003ff02723e */ /* 0x000fc400020004ff */
[----:B------:R-:W-:-:S07]  /*85750*/  F2FP.F16.E5M2.UNPACK_B R3, R0 ;  /* 0x00000000ff03723e */ /* 0x000fce00020004ff */
[----:B----4-:R-:W-:-:S15]  /*85760*/  HMMA.16816.F32 R24, R4, R2, R24 ;  /* 0x000000020418723c */ /* 0x010fde0000001818 */
[----:B------:R-:W-:-:S08]  /*85770*/  NOP ;  /* 0x0000000000007918 */ /* 0x000fd00000000000 */
[----:B------:R-:W-:Y:S04]  /*85780*/  STL.64 [R1+0x820], R24 ;  /* 0x0008201801007387 */ /* 0x000fe80000100a00 */
[----:B------:R0:W-:Y:S04]  /*85790*/  STL.64 [R1+0x828], R26 ;  /* 0x0008281a01007387 */ /* 0x0001e80000100a00 */
[----:B0-----:R-:W4:Y:S04]  /*857a0*/  LDL.LU.64 R26, [R1+0x4e40] ;  /* 0x004e4000011a7983 */ /* 0x001f280000300a00 */
[----:B------:R-:W4:Y:S01]  /*857b0*/  LDL.LU.64 R24, [R1+0x4e38] ;  /* 0x004e380001187983 */ /* 0x000f220000300a00 */
[----:B------:R-:W-:-:S02]  /*857c0*/  F2FP.F16.E5M2.UNPACK_B R22, R28 ;  /* 0x0000001cff16723e */ /* 0x000fc400020004ff */
[----:B------:R-:W-:Y:S02]  /*857d0*/  F2FP.F16.E5M2.UNPACK_B R23, R29 ;  /* 0x0000001dff17723e */ /* 0x000fe400020004ff */
[----:B------:R-:W-:Y:S02]  /*857e0*/  F2FP.F16.E5M2.UNPACK_B R12, R12 ;  /* 0x0000000cff0c723e */ /* 0x000fe400020004ff */
[----:B------:R-:W-:-:S03]  /*857f0*/  F2FP.F16.E5M2.UNPACK_B R13, R13 ;  /* 0x0000000dff0d723e */ /* 0x000fc600020004ff */
[----:B----4-:R-:W-:Y:S01]  /*85800*/  HMMA.16816.F32 R4, R4, R22, R24 ;  /* 0x000000160404723c */ /* 0x010fe20000001818 */
[----:B------:R-:W4:Y:S04]  /*85810*/  LDL.LU.64 R26, [R1+0x4e30] ;  /* 0x004e3000011a7983 */ /* 0x000f280000300a00 */
[----:B------:R-:W3:-:S15]  /*85820*/  LDL.LU.64 R24, [R1+0x4e28] ;  /* 0x004e280001187983 */ /* 0x000ede0000300a00 */
[----:B------:R-:W-:-:S03]  /*85830*/  NOP ;  /* 0x0000000000007918 */ /* 0x000fc60000000000 */
        /* <DEDUP_REMOVED lines=25> */
[----:B------:R-:W2:Y:S04]  /*859d0*/  LDL.LU R4, [R1+0x3ca0] ;  /* 0x003ca00001047983 */ /* 0x000ea80000300800 */
[----:B------:R-:W2:Y:S04]  /*859e0*/  LDL.LU R5, [R1+0x3cac] ;  /* 0x003cac0001057983 */ /* 0x000ea80000300800 */
[----:B------:R-:W2:Y:S04]  /*859f0*/  LDL.LU R6, [R1+0x3ca8] ;  /* 0x003ca80001067983 */ /* 0x000ea80000300800 */
[----:B------:R-:W2:Y:S04]  /*85a00*/  LDL.LU R7, [R1+0x3cb4] ;  /* 0x003cb40001077983 */ /* 0x000ea80000300800 */
[----:B------:R-:W2:Y:S04]  /*85a10*/  LDL.LU R0, [R1+0x3cb0] ;  /* 0x003cb00001007983 */ /* 0x000ea80000300800 */
[----:B------:R-:W2:Y:S04]  /*85a20*/  LDL.LU R28, [R1+0x3cbc] ;  /* 0x003cbc00011c7983 */ /* 0x000ea80000300800 */
[----:B------:R-:W2:Y:S04]  /*85a30*/  LDL.LU R29, [R1+0x3cb8] ;  /* 0x003cb800011d7983 */ /* 0x000ea80000300800 */
[----:B----4-:R-:W-:Y:S04]  /*85a40*/  STL.64 [R1+0x4db8], R26 ;  /* 0x004db81a01007387 */ /* 0x010fe80000100a00 */
        /* <DEDUP_REMOVED lines=11> */
[C---:B------:R-:W-:Y:S03]  /*85b00*/  HMMA.16816.F32 R16, R12.reuse, R20, R16 ;  /* 0x000000140c10723c */ /* 0x040fe60000001810 */
        /* <DEDUP_REMOVED lines=30> */
[----:B0-----:R-:W4:Y:S04]  /*85cf0*/  LDL.LU R16, [R1+0x180] ;  /* 0x0001800001107983 */ /* 0x001f280000300800 */
[----:B------:R-:W4:Y:S04]  /*85d00*/  LDL.LU R17, [R1+0x184] ;  /* 0x0001840001117983 */ /* 0x000f280000300800 */
[----:B------:R-:W4:Y:S04]  /*85d10*/  LDL.LU R18, [R1+0x188] ;  /* 0x0001880001127983 */ /* 0x000f280000300800 */
[----:B------:R-:W4:Y:S01]  /*85d20*/  LDL.LU R19, [R1+0x18c] ;  /* 0x00018c0001137983 */ /* 0x000f220000300800 */
[----:B--2---:R-:W-:-:S03]  /*85d30*/  IMAD R4, R4, 0x100, R11 ;  /* 0x0000010004047824 */ /* 0x004fc600078e020b */
[----:B------:R-:W3:Y:S02]  /*85d40*/  LDL.LU R11, [R1+0x4df0] ;  /* 0x004df000010b7983 */ /* 0x000ee40000300800 */
[----:B---3--:R-:W-:-:S15]  /*85d50*/  HMMA.16816.F32 R24, R12, R10, R24 ;  /* 0x0000000a0c18723c */ /* 0x008fde0000001818 */
        /* <DEDUP_REMOVED lines=23> */
[----:B------:R-:W2:Y:S04]  /*85ed0*/  LDL.LU.64 R26, [R1+0x4db8] ;  /* 0x004db800011a7983 */ /* 0x000ea80000300a00 */
[----:B------:R-:W3:-:S15]  /*85ee0*/  LDL.LU.64 R24, [R1+0x4db0] ;  /* 0x004db00001187983 */ /* 0x000ede0000300a00 */
[----:B------:R-:W-:-:S03]  /*85ef0*/  NOP ;  /* 0x0000000000007918 */ /* 0x000fc60000000000 */
[----:B------:R-:W-:Y:S04]  /*85f00*/  STL.64 [R1+0x700], R12 ;  /* 0x0007000c01007387 */ /* 0x000fe80000100a00 */
[----:B------:R3:W-:Y:S04]  /*85f10*/  STL.64 [R1+0x708], R14 ;  /* 0x0007080e01007387 */ /* 0x0007e80000100a00 */
[----:B------:R-:W4:Y:S01]  /*85f20*/  LDL.LU R11, [R1+0x3cc4] ;  /* 0x003cc400010b7983 */ /* 0x000f220000300800 */
[----:B------:R-:W-:Y:S02]  /*85f30*/  F2FP.F16.E5M2.UNPACK_B R5, R5 ;  /* 0x00000005ff05723e */ /* 0x000fe400020004ff */
[----:B------:R-:W-:-:S02]  /*85f40*/  F2FP.F16.E5M2.UNPACK_B R6, R6 ;  /* 0x00000006ff06723e */ /* 0x000fc400020004ff */
[----:B------:R-:W-:-:S07]  /*85f50*/  F2FP.F16.E5M2.UNPACK_B R7, R7 ;  /* 0x00000007ff07723e */ /* 0x000fce00020004ff */
[----:B---3--:R-:W-:Y:S01]  /*85f60*/  HMMA.16816.F32 R12, R4, R24, R16 ;  /* 0x00000018040c723c */ /* 0x008fe20000001810 */
[----:B----4-:R-:W-:-:S15]  /*85f70*/  STL.64 [R1+0x4d88], R10 ;  /* 0x004d880a01007387 */ /* 0x010fde0000100a00 */
[----:B------:R-:W-:-:S07]  /*85f80*/  NOP ;  /* 0x0000000000007918 */ /* 0x000fce0000000000 */
[----:B------:R-:W-:Y:S04]  /*85f90*/  STL.64 [R1+0x6f0], R12 ;  /* 0x0006f00c01007387 */ /* 0x000fe80000100a00 */
        /* <DEDUP_REMOVED lines=17> */
[----:B------:R-:W3:Y:S04]  /*860b0*/  LDL.LU R13, [R1+0x3ccc] ;  /* 0x003ccc00010d7983 */ /* 0x000ee80000300800 */
[----:B------:R-:W3:Y:S04]  /*860c0*/  LDL.LU R14, [R1+0x3cc8] ;  /* 0x003cc800010e7983 */ /* 0x000ee80000300800 */
[----:B------:R-:W3:Y:S04]  /*860d0*/  LDL.LU R15, [R1+0x3cd4] ;  /* 0x003cd400010f7983 */ /* 0x000ee80000300800 */
        /* <DEDUP_REMOVED lines=15> */
[C---:B------:R-:W-:Y:S03]  /*861d0*/  HMMA.16816.F32 R16, R4.reuse, R20, R16 ;  /* 0x000000140410723c */ /* 0x040fe60000001810 */
        /* <DEDUP_REMOVED lines=813> */
[----:B------:R0:W-:Y:S04]  /*894b0*/  STL [R1+0x49c4], R8 ;  /* 0x0049c40801007387 */ /* 0x0001e80000100800 */
[----:B------:R1:W-:Y:S04]  /*894c0*/  STL [R1+0x49c0], R9 ;  /* 0x0049c00901007387 */ /* 0x0003e80000100800 */
[----:B0-----:R-:W3:Y:S04]  /*894d0*/  LDL.LU R8, [R1+0x980] ;  /* 0x0009800001087983 */ /* 0x001ee80000300800 */
[----:B-1----:R-:W3:Y:S04]  /*894e0*/  LDL.LU R9, [R1+0x984] ;  /* 0x0009840001097983 */ /* 0x002ee80000300800 */
[----:B------:R-:W3:Y:S04]  /*894f0*/  LDL.LU R10, [R1+0x988] ;  /* 0x00098800010a7983 */ /* 0x000ee80000300800 */
[----:B------:R-:W3:Y:S01]  /*89500*/  LDL.LU R11, [R1+0x98c] ;  /* 0x00098c00010b7983 */ /* 0x000ee20000300800 */
        /* <DEDUP_REMOVED lines=12> */
[----:B------:R-:W4:Y:S01]  /*895d0*/  LDL.LU.64 R24, [R1+0x49f0] ;  /* 0x0049f00001187983 */ /* 0x000f220000300a00 */
[----:B------:R-:W-:-:S02]  /*895e0*/  F2FP.F16.E5M2.UNPACK_B R5, R5 ;  /* 0x00000005ff05723e */ /* 0x000fc400020004ff */
[----:B------:R-:W-:Y:S02]  /*895f0*/  F2FP.F16.E5M2.UNPACK_B R6, R6 ;  /* 0x00000006ff06723e */ /* 0x000fe400020004ff */
[----:B------:R-:W-:-:S13]  /*89600*/  F2FP.F16.E5M2.UNPACK_B R7, R7 ;  /* 0x00000007ff07723e */ /* 0x000fda00020004ff */
[----:B------:R0:W-:Y:S04]  /*89610*/  STL.64 [R1+0x260], R12 ;  /* 0x0002600c01007387 */ /* 0x0001e80000100a00 */
[----:B------:R1:W-:Y:S04]  /*89620*/  STL.64 [R1+0x268], R14 ;  /* 0x0002680e01007387 */ /* 0x0003e80000100a00 */
[----:B0-----:R-:W3:Y:S04]  /*89630*/  LDL.LU R12, [R1+0x230] ;  /* 0x00023000010c7983 */ /* 0x001ee80000300800 */
        /* <DEDUP_REMOVED lines=8> */
[----:B------:R-:W4:Y:S04]  /*896c0*/  LDL.LU.64 R16, [R1+0x49e0] ;  /* 0x0049e00001107983 */ /* 0x000f280000300a00 */
[----:B--2---:R-:W-:Y:S04]  /*896d0*/  STL.64 [R1+0x4998], R26 ;  /* 0x0049981a01007387 */ /* 0x004fe80000100a00 */
[----:B------:R0:W-:Y:S04]  /*896e0*/  STL.64 [R1+0x4990], R24 ;  /* 0x0049901801007387 */ /* 0x0001e80000100a00 */
[----:B0-----:R-:W2:Y:S04]  /*896f0*/  LDL.LU R24, [R1+0x990] ;  /* 0x0009900001187983 */ /* 0x001ea80000300800 */
[----:B------:R-:W2:Y:S04]  /*89700*/  LDL.LU R25, [R1+0x994] ;  /* 0x0009940001197983 */ /* 0x000ea80000300800 */
[----:B------:R-:W2:Y:S04]  /*89710*/  LDL.LU R26, [R1+0x998] ;  /* 0x00099800011a7983 */ /* 0x000ea80000300800 */
[----:B------:R-:W2:Y:S04]  /*89720*/  LDL.LU R27, [R1+0x99c] ;  /* 0x00099c00011b7983 */ /* 0x000ea80000300800 */
[----:B------:R-:W-:Y:S04]  /*89730*/  STL.64 [R1+0x49a8], R22 ;  /* 0x0049a81601007387 */ /* 0x000fe80000100a00 */
[----:B------:R4:W-:Y:S01]  /*89740*/  STL.64 [R1+0x49a0], R20 ;  /* 0x0049a01401007387 */ /* 0x0009e20000100a00 */
[C---:B---3--:R-:W-:Y:S06]  /*89750*/  HMMA.16816.F32 R12, R4.reuse, R18, R12 ;  /* 0x00000012040c723c */ /* 0x048fec000000180c */
[C---:B--2---:R-:W-:Y:S06]  /*89760*/  HMMA.16816.F32 R24, R4.reuse, R20, R24 ;  /* 0x000000140418723c */ /* 0x044fec0000001818 */
[----:B----4-:R-:W-:-:S15]  /*89770*/  HMMA.16816.F32 R20, R4, R16, R8 ;  /* 0x000000100414723c */ /* 0x010fde0000001808 */
[----:B------:R-:W-:-:S02]  /*89780*/  NOP ;  /* 0x0000000000007918 */ /* 0x000fc40000000000 */
[----:B------:R-:W-:Y:S04]  /*89790*/  STL.64 [R1+0x240], R24 ;  /* 0x0002401801007387 */ /* 0x000fe80000100a00 */
[----:B------:R-:W-:Y:S04]  /*897a0*/  STL.64 [R1+0x248], R26 ;  /* 0x0002481a01007387 */ /* 0x000fe80000100a00 */
[----:B------:R-:W2:Y:S04]  /*897b0*/  LDL.LU R28, [R1+0x3df4] ;  /* 0x003df400011c7983 */ /* 0x000ea80000300800 */
[----:B------:R-:W2:Y:S04]  /*897c0*/  LDL.LU R29, [R1+0x3df0] ;  /* 0x003df000011d7983 */ /* 0x000ea80000300800 */
[----:B------:R-:W-:Y:S04]  /*897d0*/  STL.64 [R1+0x230], R12 ;  /* 0x0002300c01007387 */ /* 0x000fe80000100a00 */
[----:B------:R0:W-:Y:S04]  /*897e0*/  STL.64 [R1+0x238], R14 ;  /* 0x0002380e01007387 */ /* 0x0001e80000100a00 */
[----:B------:R-:W3:Y:S04]  /*897f0*/  LDL.LU R8, [R1+0x3dd4] ;  /* 0x003dd40001087983 */ /* 0x000ee80000300800 */
[----:B0-----:R-:W3:Y:S04]  /*89800*/  LDL.LU R14, [R1+0x3dd0] ;  /* 0x003dd000010e7983 */ /* 0x001ee80000300800 */
[----:B------:R-:W-:Y:S04]  /*89810*/  STL.64 [R1+0x220], R20 ;  /* 0x0002201401007387 */ /* 0x000fe80000100a00 */
[----:B------:R-:W-:Y:S04]  /*89820*/  STL.64 [R1+0x228], R22 ;  /* 0x0002281601007387 */ /* 0x000fe80000100a00 */
        /* <DEDUP_REMOVED lines=26> */
[----:B------:R-:W-:Y:S04]  /*899d0*/  STL.64 [R1+0x4978], R18 ;  /* 0x0049781201007387 */ /* 0x000fe80000100a00 */
[----:B------:R0:W-:Y:S04]  /*899e0*/  STL.64 [R1+0x4970], R16 ;  /* 0x0049701001007387 */ /* 0x0001e80000100a00 */
[----:B0-----:R-:W2:Y:S04]  /*899f0*/  LDL.LU R16, [R1+0x950] ;  /* 0x0009500001107983 */ /* 0x001ea80000300800 */
[----:B------:R-:W2:Y:S04]  /*89a00*/  LDL.LU R17, [R1+0x954] ;  /* 0x0009540001117983 */ /* 0x000ea80000300800 */
[----:B------:R-:W3:Y:S04]  /*89a10*/  LDL.LU R18, [R1+0x958] ;  /* 0x0009580001127983 */ /* 0x000ee80000300800 */
[----:B------:R-:W3:Y:S01]  /*89a20*/  LDL.LU R19, [R1+0x95c] ;  /* 0x00095c0001137983 */ /* 0x000ee20000300800 */
[----:B----4-:R-:W-:-:S02]  /*89a30*/  IMAD R12, R12, 0x100, R10 ;  /* 0x000001000c0c7824 */ /* 0x010fc400078e020a */
        /* <DEDUP_REMOVED lines=9> */
[----:B------:R-:W4:Y:S01]  /*89ad0*/  LDL.LU R11, [R1+0x49d8] ;  /* 0x0049d800010b7983 */ /* 0x000f220000300800 */
[----:B------:R-:W-:-:S02]  /*89ae0*/  IMAD R14, R14, 0x100, R8 ;  /* 0x000001000e0e7824 */ /* 0x000fc400078e0208 */
[----:B------:R-:W-:Y:S01]  /*89af0*/  IMAD R15, R15, 0x100, R9 ;  /* 0x000001000f0f7824 */ /* 0x000fe200078e0209 */
[----:B----4-:R-:W-:-:S15]  /*89b00*/  HMMA.16816.F32 R24, R4, R10, R24 ;  /* 0x0000000a0418723c */ /* 0x010fde0000001818 */
[----:B------:R-:W-:-:S08]  /*89b10*/  NOP ;  /* 0x0000000000007918 */ /* 0x000fd00000000000 */
[----:B------:R-:W-:Y:S04]  /*89b20*/  STL.64 [R1+0x210], R24 ;  /* 0x0002101801007387 */ /* 0x000fe80000100a00 */
[----:B------:R0:W-:Y:S04]  /*89b30*/  STL.64 [R1+0x218], R26 ;  /* 0x0002181a01007387 */ /* 0x0001e80000100a00 */
[----:B0-----:R-:W4:Y:S04]  /*89b40*/  LDL.LU.64 R26, [R1+0x49d0] ;  /* 0x0049d000011a7983 */ /* 0x001f280000300a00 */
[----:B------:R-:W4:Y:S04]  /*89b50*/  LDL.LU.64 R24, [R1+0x49c8] ;  /* 0x0049c80001187983 */ /* 0x000f280000300a00 */
[----:B------:R-:W4:Y:S04]  /*89b60*/  LDL.LU R8, [R1+0x49c4] ;  /* 0x0049c40001087983 */ /* 0x000f280000300800 */
[----:B------:R-:W4:Y:S02]  /*89b70*/  LDL.LU R9, [R1+0x49c0] ;  /* 0x0049c00001097983 */ /* 0x000f240000300800 */
[----:B----4-:R-:W-:-:S15]  /*89b80*/  HMMA.16816.F32 R24, R4, R8, R24 ;  /* 0x000000080418723c */ /* 0x010fde0000001818 */
[----:B------:R-:W-:-:S08]  /*89b90*/  NOP ;  /* 0x0000000000007918 */ /* 0x000fd00000000000 */
[----:B------:R-:W-:Y:S04]  /*89ba0*/  STL.64 [R1+0x4f0], R24 ;  /* 0x0004f01801007387 */ /* 0x000fe80000100a00 */
[----:B------:R0:W-:Y:S04]  /*89bb0*/  STL.64 [R1+0x4f8], R26 ;  /* 0x0004f81a01007387 */ /* 0x0001e80000100a00 */
[----:B0-----:R-:W4:Y:S04]  /*89bc0*/  LDL.LU.64 R26, [R1+0x49b8] ;  /* 0x0049b800011a7983 */ /* 0x001f280000300a00 */
[----:B------:R-:W4:Y:S04]  /*89bd0*/  LDL.LU.64 R24, [R1+0x49b0] ;  /* 0x0049b00001187983 */ /* 0x000f280000300a00 */
[----:B------:R0:W-:Y:S04]  /*89be0*/  STL [R1+0x4958], R9 ;  /* 0x0049580901007387 */ /* 0x0001e80000100800 */
[----:B0-----:R-:W2:Y:S01]  /*89bf0*/  LDL.LU R9, [R1+0x3de0] ;  /* 0x003de00001097983 */ /* 0x001ea20000300800 */
[----:B------:R-:W-:Y:S03]  /*89c00*/  HMMA.16816.F32 R20, R4, R2, R20 ;  /* 0x000000020414723c */ /* 0x000fe60000001814 */
[----:B------:R-:W-:Y:S04]  /*89c10*/  STL.64 [R1+0x4968], R10 ;  /* 0x0049680a01007387 */ /* 0x000fe80000100a00 */
        /* <DEDUP_REMOVED lines=8> */
[----:B------:R-:W3:Y:S01]  /*89ca0*/  LDL.LU.64 R20, [R1+0x49a0] ;  /* 0x0049a00001147983 */ /* 0x000ee20000300a00 */
[----:B------:R-:W-:-:S02]  /*89cb0*/  F2FP.F16.E5M2.UNPACK_B R12, R12 ;  /* 0x0000000cff0c723e */ /* 0x000fc400020004ff */
[----:B------:R-:W-:Y:S02]  /*89cc0*/  F2FP.F16.E5M2.UNPACK_B R13, R13 ;  /* 0x0000000dff0d723e */ /* 0x000fe400020004ff */
[----:B------:R-:W-:Y:S02]  /*89cd0*/  F2FP.F16.E5M2.UNPACK_B R14, R14 ;  /* 0x0000000eff0e723e */ /* 0x000fe400020004ff */
[----:B------:R-:W-:Y:S01]  /*89ce0*/  F2FP.F16.E5M2.UNPACK_B R15, R15 ;  /* 0x0000000fff0f723e */ /* 0x000fe200020004ff */
[----:B----4-:R-:W-:Y:S01]  /*89cf0*/  HMMA.16816.F32 R4, R4, R22, R24 ;  /* 0x000000160404723c */ /* 0x010fe20000001818 */
[----:B------:R-:W4:Y:S04]  /*89d00*/  LDL.LU.64 R26, [R1+0x4998] ;  /* 0x00499800011a7983 */ /* 0x000f280000300a00 */
[----:B------:R-:W2:-:S15]  /*89d10*/  LDL.LU.64 R24, [R1+0x4990] ;  /* 0x0049900001187983 */ /* 0x000e9e0000300a00 */
[----:B------:R-:W-:-:S03]  /*89d20*/  NOP ;  /* 0x0000000000007918 */ /* 0x000fc60000000000 */
[----:B------:R-:W-:Y:S04]  /*89d30*/  STL.64 [R1+0x200], R4 ;  /* 0x0002000401007387 */ /* 0x000fe80000100a00 */
[----:B------:R0:W-:Y:S04]  /*89d40*/  STL.64 [R1+0x208], R6 ;  /* 0x0002080601007387 */ /* 0x0001e80000100a00 */
[----:B0-----:R-:W3:Y:S04]  /*89d50*/  LDL.LU R7, [R1+0x3de4] ;  /* 0x003de40001077983 */ /* 0x001ee80000300800 */
[----:B------:R-:W3:Y:S01]  /*89d60*/  LDL.LU R6, [R1+0x3dec] ;  /* 0x003dec0001067983 */ /* 0x000ee20000300800 */
[----:B--2---:R-:W-:-:S15]  /*89d70*/  HMMA.16816.F32 R16, R12, R24, R16 ;  /* 0x000000180c10723c */ /* 0x004fde0000001810 */
[----:B------:R-:W-:-:S08]  /*89d80*/  NOP ;  /* 0x0000000000007918 */ /* 0x000fd00000000000 */
[----:B------:R-:W-:Y:S04]  /*89d90*/  STL.64 [R1+0x1f0], R16 ;  /* 0x0001f01001007387 */ /* 0x000fe80000100a00 */
[----:B------:R0:W-:Y:S04]  /*89da0*/  STL.64 [R1+0x1f8], R18 ;  /* 0x0001f81201007387 */ /* 0x0001e80000100a00 */
[----:B0-----:R-:W3:Y:S04]  /*89db0*/  LDL.LU.64 R18, [R1+0x4988] ;  /* 0x0049880001127983 */ /* 0x001ee80000300a00 */
[----:B------:R-:W3:Y:S04]  /*89dc0*/  LDL.LU.64 R16, [R1+0x4980] ;  /* 0x0049800001107983 */ /* 0x000ee80000300a00 */
[----:B----4-:R-:W-:Y:S04]  /*89dd0*/  STL.64 [R1+0x4930], R26 ;  /* 0x0049301a01007387 */ /* 0x010fe80000100a00 */
        /* <DEDUP_REMOVED lines=17> */
[----:B---3--:R-:W-:-:S15]  /*89ef0*/  HMMA.16816.F32 R8, R12, R18, R8 ;  /* 0x000000120c08723c */ /* 0x008fde0000001808 */
[----:B------:R-:W-:-:S08]  /*89f00*/  NOP ;  /* 0x0000000000007918 */ /* 0x000fd00000000000 */
[----:B------:R-:W-:Y:S04]  /*89f10*/  STL.64 [R1+0x1d0], R8 ;  /* 0x0001d00801007387 */ /* 0x000fe80000100a00 */
[----:B------:R0:W-:Y:S04]  /*89f20*/  STL.64 [R1+0x1d8], R10 ;  /* 0x0001d80a01007387 */ /* 0x0001e80000100a00 */
[----:B0-----:R-:W2:Y:S04]  /*89f30*/  LDL.LU.64 R10, [R1+0x4968] ;  /* 0x00496800010a7983 */ /* 0x001ea80000300a00 */
[----:B------:R-:W3:Y:S01]  /*89f40*/  LDL.LU.64 R8, [R1+0x4960] ;  /* 0x0049600001087983 */ /* 0x000ee20000300a00 */
[----:B----4-:R-:W-:Y:S03]  /*89f50*/  HMMA.16816.F32 R20, R12, R16, R20 ;  /* 0x000000100c14723c */ /* 0x010fe60000001814 */
[----:B------:R-:W-:Y:S04]  /*89f60*/  STL.64 [R1+0x4910], R18 ;  /* 0x0049101201007387 */ /* 0x000fe80000100a00 */
[----:B------:R2:W-:Y:S01]  /*89f70*/  STL.64 [R1+0x4908], R16 ;  /* 0x0049081001007387 */ /* 0x0005e20000100a00 */
[----:B------:R-:W-:-:S15]  /*89f80*/  IMAD R5, R0, 0x100, R6 ;  /* 0x0000010000057824 */ /* 0x000fde00078e0206 */
[----:B------:R-:W-:Y:S04]  /*89f90*/  STL.64 [R1+0x1c0], R20 ;  /* 0x0001c01401007387 */ /* 0x000fe80000100a00 */
[----:B------:R-:W-:Y:S01]  /*89fa0*/  STL.64 [R1+0x1c8], R22 ;  /* 0x0001c81601007387 */ /* 0x000fe20000100a00 */
[----:B--2---:R-:W-:Y:S01]  /*89fb0*/  HMMA.16816.F32 R16, R12, R10, R24 ;  /* 0x0000000a0c10723c */ /* 0x004fe20000001818 */
[----:B---3--:R-:W-:Y:S02]  /*89fc0*/  IMAD R4, R9, 0x100, R7 ;  /* 0x0000010009047824 */ /* 0x008fe400078e0207 */
[----:B------:R-:W2:Y:S04]  /*89fd0*/  LDL.LU R9, [R1+0x3dfc] ;  /* 0x003dfc0001097983 */ /* 0x000ea80000300800 */
[----:B------:R-:W2:Y:S04]  /*89fe0*/  LDL.LU R7, [R1+0x3df8] ;  /* 0x003df80001077983 */ /* 0x000ea80000300800 */
[----:B------:R-:W3:-:S12]  /*89ff0*/  LDL.LU R0, [R1+0x3e18] ;  /* 0x003e180001007983 */ /* 0x000ed80000300800 */
[----:B------:R-:W-:Y:S04]  /*8a000*/  STL.64 [R1+0x1b0], R16 ;  /* 0x0001b01001007387 */ /* 0x000fe80000100a00 */
[----:B------:R-:W-:Y:S04]  /*8a010*/  STL.64 [R1+0x1b8], R18 ;  /* 0x0001b81201007387 */ /* 0x000fe80000100a00 */
[----:B------:R-:W4:Y:S04]  /*8a020*/  LDL.LU R24, [R1+0x930] ;  /* 0x0009300001187983 */ /* 0x000f280000300800 */
        /* <DEDUP_REMOVED lines=13> */
[----:B------:R-:W3:Y:S04]  /*8a100*/  LDL.LU R16, [R1+0x910] ;  /* 0x0009100001107983 */ /* 0x000ee80000300800 */
[----:B------:R-:W3:Y:S04]  /*8a110*/  LDL.LU R17, [R1+0x914] ;  /* 0x0009140001117983 */ /* 0x000ee80000300800 */
[----:B------:R-:W2:Y:S04]  /*8a120*/  LDL.LU R18, [R1+0x918] ;  /* 0x0009180001127983 */ /* 0x000ea80000300800 */
[----:B------:R-:W2:Y:S01]  /*8a130*/  LDL.LU R19, [R1+0x91c] ;  /* 0x00091c0001137983 */ /* 0x000ea20000300800 */
[----:B------:R-:W-:-:S02]  /*8a140*/  IMAD R6, R29, 0x100, R28 ;  /* 0x000001001d067824 */ /* 0x000fc400078e021c */
        /* <DEDUP_REMOVED lines=9> */
[----:B------:R-:W4:Y:S02]  /*8a1e0*/  LDL.LU R9, [R1+0x4958] ;  /* 0x0049580001097983 */ /* 0x000f240000300800 */
        /* <DEDUP_REMOVED lines=41> */
[----:B0-----:R-:W3:Y:S04]  /*8a480*/  LDL.LU.64 R18, [R1+0x4920] ;  /* 0x0049200001127983 */ /* 0x001ee80000300a00 */
[----:B------:R-:W3:Y:S04]  /*8a490*/  LDL.LU.64 R16, [R1+0x4918] ;  /* 0x0049180001107983 */ /* 0x000ee80000300a00 */
[----:B----4-:R0:W-:Y:S04]  /*8a4a0*/  STL.64 [R1+0x48d0], R26 ;  /* 0x0048d01a01007387 */ /* 0x0101e80000100a00 */
[----:B0-----:R-:W2:Y:S04]  /*8a4b0*/  LDL.LU R27, [R1+0x3e14] ;  /* 0x003e1400011b7983 */ /* 0x001ea80000300800 */
[----:B------:R-:W-:Y:S01]  /*8a4c0*/  STL.64 [R1+0x48c8], R24 ;  /* 0x0048c81801007387 */ /* 0x000fe20000100a00 */
        /* <DEDUP_REMOVED lines=32> */
[----:B--2---:R-:W-:Y:S02]  /*8a6d0*/  IMAD R14, R14, 0x100, R27 ;  /* 0x000001000e0e7824 */ /* 0x004fe400078e021b */
[----:B------:R-:W-:Y:S01]  /*8a6e0*/  IMAD R15, R0, 0x100, R15 ;  /* 0x00000100000f7824 */ /* 0x000fe200078e020f */
[C---:B---3--:R-:W-:Y:S06]  /*8a6f0*/  HMMA.16816.F32 R20, R4.reuse, R10, R20 ;  /* 0x0000000a0414723c */ /* 0x048fec0000001814 */
[----:B------:R-:W-:Y:S04]  /*8a700*/  STL [R1+0x4884], R11 ;  /* 0x0048840b01007387 */ /* 0x000fe80000100800 */
[----:B------:R-:W2:Y:S01]  /*8a710*/  LDL.LU R29, [R1+0x3e34] ;  /* 0x003e3400011d7983 */ /* 0x000ea20000300800 */
[----:B----4-:R-:W-:-:S12]  /*8a720*/  HMMA.16816.F32 R16, R4, R8, R16 ;  /* 0x000000080410723c */ /* 0x010fd80000001810 */
[----:B------:R0:W-:Y:S04]  /*8a730*/  STL.64 [R1+0x150], R20 ;  /* 0x0001501401007387 */ /* 0x0001e80000100a00 */
[----:B------:R1:W-:Y:S04]  /*8a740*/  STL.64 [R1+0x158], R22 ;  /* 0x0001581601007387 */ /* 0x0003e80000100a00 */
[----:B------:R-:W3:Y:S04]  /*8a750*/  LDL.LU R28, [R1+0x3e3c] ;  /* 0x003e3c00011c7983 */ /* 0x000ee80000300800 */
[----:B0-----:R-:W4:Y:S04]  /*8a760*/  LDL.LU R20, [R1+0xbb0] ;  /* 0x000bb00001147983 */ /* 0x001f280000300800 */
[----:B------:R-:W4:Y:S04]  /*8a770*/  LDL.LU R21, [R1+0xbb4] ;  /* 0x000bb40001157983 */ /* 0x000f280000300800 */
[----:B-1----:R-:W4:Y:S04]  /*8a780*/  LDL.LU R22, [R1+0xbb8] ;  /* 0x000bb80001167983 */ /* 0x002f280000300800 */
[----:B------:R-:W4:Y:S04]  /*8a790*/  LDL.LU R23, [R1+0xbbc] ;  /* 0x000bbc0001177983 */ /* 0x000f280000300800 */
[----:B------:R-:W2:Y:S04]  /*8a7a0*/  LDL.LU R24, [R1+0x8f0] ;  /* 0x0008f00001187983 */ /* 0x000ea80000300800 */
[----:B------:R-:W2:Y:S04]  /*8a7b0*/  LDL.LU R25, [R1+0x8f4] ;  /* 0x0008f40001197983 */ /* 0x000ea80000300800 */
[----:B------:R-:W2:Y:S04]  /*8a7c0*/  LDL.LU R26, [R1+0x8f8] ;  /* 0x0008f800011a7983 */ /* 0x000ea80000300800 */
[----:B------:R-:W2:Y:S04]  /*8a7d0*/  LDL.LU R27, [R1+0x8fc] ;  /* 0x0008fc00011b7983 */ /* 0x000ea80000300800 */
[----:B------:R-:W3:Y:S04]  /*8a7e0*/  LDL.LU R11, [R1+0x3e24] ;  /* 0x003e2400010b7983 */ /* 0x000ee80000300800 */
[----:B------:R-:W2:Y:S04]  /*8a7f0*/  LDL.LU R0, [R1+0x3e2c] ;  /* 0x003e2c0001007983 */ /* 0x000ea80000300800 */
[----:B------:R0:W-:Y:S04]  /*8a800*/  STL.64 [R1+0x4b0], R16 ;  /* 0x0004b01001007387 */ /* 0x0001e80000100a00 */
[----:B------:R1:W-:Y:S04]  /*8a810*/  STL.64 [R1+0x4b8], R18 ;  /* 0x0004b81201007387 */ /* 0x0003e80000100a00 */
[----:B0-----:R-:W4:Y:S04]  /*8a820*/  LDL.LU R16, [R1+0x8d0] ;  /* 0x0008d00001107983 */ /* 0x001f280000300800 */
[----:B------:R-:W4:Y:S04]  /*8a830*/  LDL.LU R17, [R1+0x8d4] ;  /* 0x0008d40001117983 */ /* 0x000f280000300800 */
[----:B-1----:R-:W3:Y:S04]  /*8a840*/  LDL.LU R18, [R1+0x8d8] ;  /* 0x0008d80001127983 */ /* 0x002ee80000300800 */
[----:B------:R-:W3:Y:S04]  /*8a850*/  LDL.LU R19, [R1+0x8dc] ;  /* 0x0008dc0001137983 */ /* 0x000ee80000300800 */
[----:B---3--:R-:W-:Y:S04]  /*8a860*/  STL.64 [R1+0x48c0], R18 ;  /* 0x0048c01201007387 */ /* 0x008fe80000100a00 */
[----:B----4-:R0:W-:Y:S04]  /*8a870*/  STL.64 [R1+0x48b8], R16 ;  /* 0x0048b81001007387 */ /* 0x0101e80000100a00 */
[----:B0-----:R-:W3:Y:S04]  /*8a880*/  LDL.LU R16, [R1+0x8e0] ;  /* 0x0008e00001107983 */ /* 0x001ee80000300800 */
[----:B------:R-:W3:Y:S04]  /*8a890*/  LDL.LU R17, [R1+0x8e4] ;  /* 0x0008e40001117983 */ /* 0x000ee80000300800 */
[----:B------:R-:W3:Y:S04]  /*8a8a0*/  LDL.LU R18, [R1+0x8e8] ;  /* 0x0008e80001127983 */ /* 0x000ee80000300800 */
[----:B------:R-:W3:Y:S04]  /*8a8b0*/  LDL.LU R19, [R1+0x8ec] ;  /* 0x0008ec0001137983 */ /* 0x000ee80000300800 */
[----:B------:R-:W-:Y:S04]  /*8a8c0*/  STL.64 [R1+0x4890], R10 ;  /* 0x0048900a01007387 */ /* 0x000fe80000100a00 */
[----:B------:R0:W-:Y:S04]  /*8a8d0*/  STL.64 [R1+0x4888], R8 ;  /* 0x0048880801007387 */ /* 0x0001e80000100a00 */
[----:B0-----:R-:W4:Y:S04]  /*8a8e0*/  LDL.LU R8, [R1+0x490] ;  /* 0x0004900001087983 */ /* 0x001f280000300800 */
[----:B------:R-:W4:Y:S04]  /*8a8f0*/  LDL.LU R9, [R1+0x494] ;  /* 0x0004940001097983 */ /* 0x000f280000300800 */
[----:B------:R-:W2:Y:S04]  /*8a900*/  LDL.LU R10, [R1+0x498] ;  /* 0x00049800010a7983 */ /* 0x000ea80000300800 */
[----:B------:R-:W2:Y:S01]  /*8a910*/  LDL.LU R11, [R1+0x49c] ;  /* 0x00049c00010b7983 */ /* 0x000ea20000300800 */
[----:B------:R-:W-:Y:S03]  /*8a920*/  HMMA.16816.F32 R20, R4, R2, R20 ;  /* 0x000000020414723c */ /* 0x000fe60000001814 */
        /* <DEDUP_REMOVED lines=8> */
[----:B0-----:R-:W4:Y:S04]  /*8a9b0*/  LDL.LU.64 R22, [R1+0x48e0] ;  /* 0x0048e00001167983 */ /* 0x001f280000300a00 */
[----:B------:R-:W2:Y:S01]  /*8a9c0*/  LDL.LU.64 R20, [R1+0x48d8] ;  /* 0x0048d80001147983 */ /* 0x000ea20000300a00 */
[----:B------:R-:W-:-:S02]  /*8a9d0*/  F2FP.F16.E5M2.UNPACK_B R12, R12 ;  /* 0x0000000cff0c723e */ /* 0x000fc400020004ff */
[----:B------:R-:W-:Y:S02]  /*8a9e0*/  F2FP.F16.E5M2.UNPACK_B R13, R13 ;  /* 0x0000000dff0d723e */ /* 0x000fe400020004ff */
[----:B------:R-:W-:Y:S02]  /*8a9f0*/  F2FP.F16.E5M2.UNPACK_B R14, R14 ;  /* 0x0000000eff0e723e */ /* 0x000fe400020004ff */
[----:B------:R-:W-:Y:S01]  /*8aa00*/  F2FP.F16.E5M2.UNPACK_B R15, R15 ;  /* 0x0000000fff0f723e */ /* 0x000fe200020004ff */
[----:B----4-:R-:W-:Y:S01]  /*8aa10*/  HMMA.16816.F32 R4, R4, R22, R24 ;  /* 0x000000160404723c */ /* 0x010fe20000001818 */
[----:B------:R-:W4:Y:S04]  /*8aa20*/  LDL.LU.64 R26, [R1+0x48d0] ;  /* 0x0048d000011a7983 */ /* 0x000f280000300a00 */
[----:B------:R-:W3:-:S15]  /*8aa30*/  LDL.LU.64 R24, [R1+0x48c8] ;  /* 0x0048c80001187983 */ /* 0x000ede0000300a00 */
        /* <DEDUP_REMOVED lines=11> */
[----:B0-----:R-:W2:Y:S04]  /*8aaf0*/  LDL.LU.64 R18, [R1+0x48c0] ;  /* 0x0048c00001127983 */ /* 0x001ea80000300a00 */
[----:B------:R-:W2:Y:S04]  /*8ab00*/  LDL.LU.64 R16, [R1+0x48b8] ;  /* 0x0048b80001107983 */ /* 0x000ea80000300a00 */
[----:B----4-:R-:W-:Y:S04]  /*8ab10*/  STL.64 [R1+0x4860], R26 ;  /* 0x0048601a01007387 */ /* 0x010fe80000100a00 */
[----:B------:R0:W-:Y:S04]  /*8ab20*/  STL.64 [R1+0x4858], R24 ;  /* 0x0048581801007387 */ /* 0x0001e80000100a00 */
        /* <DEDUP_REMOVED lines=56> */
[----:B------:R-:W3:Y:S01]  /*8aeb0*/  LDL.LU R9, [R1+0xb94] ;  /* 0x000b940001097983 */ /* 0x000ee20000300800 */
[----:B----4-:R-:W-:-:S02]  /*8aec0*/  IMAD.MOV.U32 R10, RZ, RZ, R27 ;  /* 0x000000ffff0a7224 */ /* 0x010fc400078e001b */
[----:B------:R-:W-:-:S07]  /*8aed0*/  IMAD.MOV.U32 R11, RZ, RZ, R26 ;  /* 0x000000ffff0b7224 */ /* 0x000fce00078e001a */
[----:B---3--:R-:W-:-:S15]  /*8aee0*/  HMMA.16816.F32 R8, R12, R2, R8 ;  /* 0x000000020c08723c */ /* 0x008fde0000001808 */
[----:B------:R-:W-:-:S08]  /*8aef0*/  NOP ;  /* 0x0000000000007918 */ /* 0x000fd00000000000 */
[----:B------:R-:W-:Y:S04]  /*8af00*/  STL.64 [R1+0x480], R8 ;  /* 0x0004800801007387 */ /* 0x000fe80000100a00 */
[----:B------:R0:W-:Y:S02]  /*8af10*/  STL.64 [R1+0x488], R10 ;  /* 0x0004880a01007387 */ /* 0x0001e40000100a00 */
[----:B0-----:R-:W-:-:S15]  /*8af20*/  HMMA.16816.F32 R8, R12, R22, R16 ;  /* 0x000000160c08723c */ /* 0x001fde0000001810 */
[----:B------:R-:W-:-:S08]  /*8af30*/  NOP ;  /* 0x0000000000007918 */ /* 0x000fd00000000000 */
        /* <DEDUP_REMOVED lines=8> */
[----:B------:R-:W4:Y:S01]  /*8afc0*/  LDL.LU R9, [R1+0x474] ;  /* 0x0004740001097983 */ /* 0x000f220000300800 */
[----:B------:R-:W-:-:S02]  /*8afd0*/  IMAD.MOV.U32 R26, RZ, RZ, R10 ;  /* 0x000000ffff1a7224 */ /* 0x000fc400078e000a */
[----:B------:R-:W-:Y:S02]  /*8afe0*/  IMAD.MOV.U32 R27, RZ, RZ, R11 ;  /* 0x000000ffff1b7224 */ /* 0x000fe400078e000b */
[----:B------:R-:W-:Y:S02]  /*8aff0*/  IMAD.MOV.U32 R10, RZ, RZ, R28 ;  /* 0x000000ffff0a7224 */ /* 0x000fe400078e001c */
[----:B--2---:R-:W-:Y:S01]  /*8b000*/  IMAD.MOV.U32 R11, RZ, RZ, R29 ;  /* 0x000000ffff0b7224 */ /* 0x004fe200078e001d */
[----:B------:R-:W2:Y:S04]  /*8b010*/  LDL.LU R28, [R1+0x4854] ;  /* 0x00485400011c7983 */ /* 0x000ea80000300800 */
[----:B------:R-:W2:Y:S01]  /*8b020*/  LDL.LU R29, [R1+0x4850] ;  /* 0x00485000011d7983 */ /* 0x000ea20000300800 */
[----:B------:R-:W-:-:S02]  /*8b030*/  F2FP.F16.E5M2.UNPACK_B R4, R4 ;  /* 0x00000004ff04723e */ /* 0x000fc400020004ff */
[----:B------:R-:W-:Y:S02]  /*8b040*/  F2FP.F16.E5M2.UNPACK_B R5, R5 ;  /* 0x00000005ff05723e */ /* 0x000fe400020004ff */
[----:B------:R-:W-:Y:S02]  /*8b050*/  F2FP.F16.E5M2.UNPACK_B R6, R6 ;  /* 0x00000006ff06723e */ /* 0x000fe400020004ff */
[----:B------:R-:W-:Y:S01]  /*8b060*/  F2FP.F16.E5M2.UNPACK_B R7, R7 ;  /* 0x00000007ff07723e */ /* 0x000fe200020004ff */
[----:B------:R-:W-:Y:S06]  /*8b070*/  STL.64 [R1+0x4820], R10 ;  /* 0x0048200a01007387 */ /* 0x000fec0000100a00 */
[----:B---3--:R-:W-:Y:S01]  /*8b080*/  HMMA.16816.F32 R20, R4, R24, R20 ;  /* 0x000000180414723c */ /* 0x008fe20000001814 */
[----:B----4-:R0:W-:Y:S01]  /*8b090*/  STL.64 [R1+0x4818], R8 ;  /* 0x0048180801007387 */ /* 0x0101e20000100a00 */
[----:B--2---:R-:W-:-:S02]  /*8b0a0*/  IMAD.MOV.U32 R19, RZ, RZ, R28 ;  /* 0x000000ffff137224 */ /* 0x004fc400078e001c */
[----:B------:R-:W-:Y:S01]  /*8b0b0*/  IMAD.MOV.U32 R18, RZ, RZ, R29 ;  /* 0x000000ffff127224 */ /* 0x000fe200078e001d */
[----:B0-----:R-:W2:Y:S04]  /*8b0c0*/  LDL.LU R8, [R1+0x880] ;  /* 0x0008800001087983 */ /* 0x001ea80000300800 */
[----:B------:R-:W2:Y:S04]  /*8b0d0*/  LDL.LU R9, [R1+0x884] ;  /* 0x0008840001097983 */ /* 0x000ea80000300800 */
[----:B------:R-:W2:Y:S04]  /*8b0e0*/  LDL.LU R10, [R1+0x888] ;  /* 0x00088800010a7983 */ /* 0x000ea80000300800 */
[----:B------:R-:W2:Y:S04]  /*8b0f0*/  LDL.LU R11, [R1+0x88c] ;  /* 0x00088c00010b7983 */ /* 0x000ea80000300800 */
[----:B------:R-:W3:Y:S04]  /*8b100*/  LDL.LU R16, [R1+0x890] ;  /* 0x0008900001107983 */ /* 0x000ee80000300800 */
[----:B------:R-:W3:Y:S04]  /*8b110*/  LDL.LU R17, [R1+0x894] ;  /* 0x0008940001117983 */ /* 0x000ee80000300800 */
[----:B------:R-:W4:Y:S04]  /*8b120*/  LDL.LU R13, [R1+0x3e44] ;  /* 0x003e4400010d7983 */ /* 0x000f280000300800 */
[----:B------:R-:W4:Y:S04]  /*8b130*/  LDL.LU R29, [R1+0x3e40] ;  /* 0x003e4000011d7983 */ /* 0x000f280000300800 */
[----:B------:R-:W4:Y:S04]  /*8b140*/  LDL.LU R28, [R1+0x3e4c] ;  /* 0x003e4c00011c7983 */ /* 0x000f280000300800 */
[----:B------:R-:W-:Y:S04]  /*8b150*/  STL [R1+0x4784], R27 ;  /* 0x0047841b01007387 */ /* 0x000fe80000100800 */
[----:B------:R-:W-:Y:S04]  /*8b160*/  STL [R1+0x4780], R26 ;  /* 0x0047801a01007387 */ /* 0x000fe80000100800 */
[----:B------:R-:W-:Y:S04]  /*8b170*/  STL.64 [R1+0xd0], R20 ;  /* 0x0000d01401007387 */ /* 0x000fe80000100a00 */
[----:B------:R0:W-:Y:S04]  /*8b180*/  STL.64 [R1+0xd8], R22 ;  /* 0x0000d81601007387 */ /* 0x0001e80000100a00 */
[----:B0-----:R-:W4:Y:S04]  /*8b190*/  LDL.LU.64 R22, [R1+0x4848] ;  /* 0x0048480001167983 */ /* 0x001f280000300a00 */
[----:B------:R-:W3:Y:S04]  /*8b1a0*/  LDL.LU.64 R20, [R1+0x4840] ;  /* 0x0048400001147983 */ /* 0x000ee80000300a00 */
[----:B------:R-:W4:Y:S04]  /*8b1b0*/  LDL.LU R14, [R1+0x3e50] ;  /* 0x003e5000010e7983 */ /* 0x000f280000300800 */
[----:B------:R-:W4:Y:S04]  /*8b1c0*/  LDL.LU R15, [R1+0x3e58] ;  /* 0x003e5800010f7983 */ /* 0x000f280000300800 */
        /* <DEDUP_REMOVED lines=9> */
[----:B------:R-:W3:Y:S01]  /*8b260*/  LDL.LU R26, [R1+0xb78] ;  /* 0x000b7800011a7983 */ /* 0x000ee20000300800 */
[----:B------:R-:W-:-:S03]  /*8b270*/  IMAD.MOV.U32 R27, RZ, RZ, R0 ;  /* 0x000000ffff1b7224 */ /* 0x000fc600078e0000 */
[----:B------:R-:W4:Y:S01]  /*8b280*/  LDL.LU R0, [R1+0x483c] ;  /* 0x00483c0001007983 */ /* 0x000f220000300800 */
[----:B------:R-:W-:Y:S03]  /*8b290*/  HMMA.16816.F32 R16, R4, R20, R16 ;  /* 0x000000140410723c */ /* 0x000fe60000001810 */
        /* <DEDUP_REMOVED lines=10> */
[----:B------:R-:W2:Y:S01]  /*8b340*/  LDL.LU R26, [R1+0x468] ;  /* 0x00046800011a7983 */ /* 0x000ea20000300800 */
[----:B----4-:R-:W-:-:S03]  /*8b350*/  IMAD.MOV.U32 R27, RZ, RZ, R0 ;  /* 0x000000ffff1b7224 */ /* 0x010fc600078e0000 */
        /* <DEDUP_REMOVED lines=15> */
[----:B0-----:R-:W2:Y:S01]  /*8b450*/  LDL.LU.64 R10, [R1+0x4810] ;  /* 0x00481000010a7983 */ /* 0x001ea20000300a00 */
[----:B------:R-:W-:-:S03]  /*8b460*/  IMAD R12, R29, 0x100, R13 ;  /* 0x000001001d0c7824 */ /* 0x000fc600078e020d */
[----:B------:R-:W4:Y:S01]  /*8b470*/  LDL.LU.64 R8, [R1+0x4808] ;  /* 0x0048080001087983 */ /* 0x000f220000300a00 */
[----:B---3--:R-:W-:Y:S01]  /*8b480*/  IMAD R13, R0, 0x100, R28 ;  /* 0x00000100000d7824 */ /* 0x008fe200078e021c */
[----:B--2---:R-:W-:-:S15]  /*8b490*/  HMMA.16816.F32 R24, R4, R10, R24 ;  /* 0x0000000a0418723c */ /* 0x004fde0000001818 */
        /* <DEDUP_REMOVED lines=8> */
[----:B0-----:R-:W2:Y:S04]  /*8b520*/  LDL.LU R0, [R1+0x3e5c] ;  /* 0x003e5c0001007983 */ /* 0x001ea80000300800 */
[----:B------:R0:W-:Y:S04]  /*8b530*/  STL [R1+0x41a4], R28 ;  /* 0x0041a41c01007387 */ /* 0x0001e80000100800 */
[----:B0-----:R-:W3:Y:S04]  /*8b540*/  LDL.LU R28, [R1+0x3e54] ;  /* 0x003e5400011c7983 */ /* 0x001ee80000300800 */
[----:B------:R-:W-:Y:S01]  /*8b550*/  STL [R1+0x41a0], R29 ;  /* 0x0041a01d01007387 */ /* 0x000fe20000100800 */
        /* <DEDUP_REMOVED lines=13> */
[----:B---3--:R-:W-:-:S02]  /*8b630*/  IMAD R14, R14, 0x100, R28 ;  /* 0x000001000e0e7824 */ /* 0x008fc400078e021c */
[----:B--2---:R-:W-:Y:S01]  /*8b640*/  IMAD R15, R15, 0x100, R0 ;  /* 0x000001000f0f7824 */ /* 0x004fe200078e0200 */
[----:B----4-:R-:W-:Y:S01]  /*8b650*/  HMMA.16816.F32 R24, R4, R2, R24 ;  /* 0x000000020418723c */ /* 0x010fe20000001818 */
[----:B------:R-:W-:Y:S04]  /*8b660*/  STL [R1+0x4788], R29 ;  /* 0x0047881d01007387 */ /* 0x000fe80000100800 */
[----:B------:R-:W2:Y:S04]  /*8b670*/  LDL.LU R28, [R1+0xda8] ;  /* 0x000da800011c7983 */ /* 0x000ea80000300800 */
[----:B------:R-:W3:-:S14]  /*8b680*/  LDL.LU R0, [R1+0xdac] ;  /* 0x000dac0001007983 */ /* 0x000edc0000300800 */
[----:B------:R-:W-:Y:S04]  /*8b690*/  STL.64 [R1+0x460], R24 ;  /* 0x0004601801007387 */ /* 0x000fe80000100a00 */
[----:B------:R0:W-:Y:S04]  /*8b6a0*/  STL.64 [R1+0x468], R26 ;  /* 0x0004681a01007387 */ /* 0x0001e80000100a00 */
[----:B0-----:R-:W4:Y:S04]  /*8b6b0*/  LDL.LU.64 R26, [R1+0x47e0] ;  /* 0x0047e000011a7983 */ /* 0x001f280000300a00 */
[----:B------:R-:W4:Y:S01]  /*8b6c0*/  LDL.LU.64 R24, [R1+0x47d8] ;  /* 0x0047d80001187983 */ /* 0x000f220000300a00 */
[----:B------:R-:W-:-:S02]  /*8b6d0*/  F2FP.F16.E5M2.UNPACK_B R12, R12 ;  /* 0x0000000cff0c723e */ /* 0x000fc400020004ff */
[----:B------:R-:W-:Y:S02]  /*8b6e0*/  F2FP.F16.E5M2.UNPACK_B R13, R13 ;  /* 0x0000000dff0d723e */ /* 0x000fe400020004ff */
[----:B------:R-:W-:Y:S02]  /*8b6f0*/  F2FP.F16.E5M2.UNPACK_B R14, R14 ;  /* 0x0000000eff0e723e */ /* 0x000fe400020004ff */
[----:B------:R-:W-:Y:S01]  /*8b700*/  F2FP.F16.E5M2.UNPACK_B R15, R15 ;  /* 0x0000000fff0f723e */ /* 0x000fe200020004ff */
[----:B----4-:R-:W-:Y:S01]  /*8b710*/  HMMA.16816.F32 R4, R4, R22, R24 ;  /* 0x000000160404723c */ /* 0x010fe20000001818 */
[----:B------:R-:W4:-:S15]  /*8b720*/  LDL.LU.64 R24, [R1+0x47d0] ;  /* 0x0047d00001187983 */ /* 0x000f1e0000300a00 */
[----:B------:R-:W-:-:S07]  /*8b730*/  NOP ;  /* 0x0000000000007918 */ /* 0x000fce0000000000 */
[----:B------:R0:W-:Y:S04]  /*8b740*/  STL.64 [R1+0x80], R4 ;  /* 0x0000800401007387 */ /* 0x0001e80000100a00 */
[----:B------:R1:W-:Y:S04]  /*8b750*/  STL.64 [R1+0x88], R6 ;  /* 0x0000880601007387 */ /* 0x0003e80000100a00 */
[----:B0-----:R-:W2:Y:S04]  /*8b760*/  LDL.LU R4, [R1+0x850] ;  /* 0x0008500001047983 */ /* 0x001ea80000300800 */
[----:B------:R-:W2:Y:S04]  /*8b770*/  LDL.LU R5, [R1+0x854] ;  /* 0x0008540001057983 */ /* 0x000ea80000300800 */
[----:B-1----:R-:W2:Y:S04]  /*8b780*/  LDL.LU R6, [R1+0x858] ;  /* 0x0008580001067983 */ /* 0x002ea80000300800 */
[----:B------:R-:W2:Y:S01]  /*8b790*/  LDL.LU R7, [R1+0x85c] ;  /* 0x00085c0001077983 */ /* 0x000ea20000300800 */
[----:B----4-:R-:W-:Y:S03]  /*8b7a0*/  HMMA.16816.F32 R24, R12, R24, R8 ;  /* 0x000000180c18723c */ /* 0x010fe60000001808 */
[----:B------:R-:W4:-:S15]  /*8b7b0*/  LDL.LU R8, [R1+0x810] ;  /* 0x0008100001087983 */ /* 0x000f1e0000300800 */
[----:B------:R-:W-:-:S05]  /*8b7c0*/  NOP ;  /* 0x0000000000007918 */ /* 0x000fca0000000000 */
[----:B------:R-:W-:Y:S04]  /*8b7d0*/  STL.64 [R1+0x70], R24 ;  /* 0x0000701801007387 */ /* 0x000fe80000100a00 */
[----:B------:R2:W-:Y:S04]  /*8b7e0*/  STL.64 [R1+0x78], R26 ;  /* 0x0000781a01007387 */ /* 0x0005e80000100a00 */
        /* <DEDUP_REMOVED lines=14> */
[----:B------:R-:W3:Y:S04]  /*8b8d0*/  LDL.LU R5, [R1+0x3e68] ;  /* 0x003e680001057983 */ /* 0x000ee80000300800 */
[----:B0-----:R-:W2:Y:S04]  /*8b8e0*/  LDL.LU R27, [R1+0x3e74] ;  /* 0x003e7400011b7983 */ /* 0x001ea80000300800 */
[----:B------:R-:W4:Y:S04]  /*8b8f0*/  LDL.LU R6, [R1+0x3e70] ;  /* 0x003e700001067983 */ /* 0x000f280000300800 */
[----:B------:R-:W2:Y:S04]  /*8b900*/  LDL.LU R26, [R1+0x3e7c] ;  /* 0x003e7c00011a7983 */ /* 0x000ea80000300800 */
        /* <DEDUP_REMOVED lines=9> */
[----:B--2---:R-:W-:Y:S01]  /*8b9a0*/  STL.64 [R1+0x4798], R26 ;  /* 0x0047981a01007387 */ /* 0x004fe20000100a00 */
[C---:B------:R-:W-:Y:S03]  /*8b9b0*/  HMMA.16816.F32 R8, R12.reuse, R18, R8 ;  /* 0x000000120c08723c */ /* 0x040fe60000001808 */
[----:B----4-:R0:W-:Y:S04]  /*8b9c0*/  STL.64 [R1+0x4790], R24 ;  /* 0x0047901801007387 */ /* 0x0101e80000100a00 */
[----:B0-----:R-:W2:Y:S04]  /*8b9d0*/  LDL.LU R24, [R1+0x7d0] ;  /* 0x0007d00001187983 */ /* 0x001ea80000300800 */
[----:B------:R-:W2:Y:S04]  /*8b9e0*/  LDL.LU R25, [R1+0x7d4] ;  /* 0x0007d40001197983 */ /* 0x000ea80000300800 */
[----:B------:R-:W2:Y:S04]  /*8b9f0*/  LDL.LU R26, [R1+0x7d8] ;  /* 0x0007d800011a7983 */ /* 0x000ea80000300800 */
[----:B------:R-:W2:Y:S04]  /*8ba00*/  LDL.LU R27, [R1+0x7dc] ;  /* 0x0007dc00011b7983 */ /* 0x000ea80000300800 */
[----:B------:R-:W4:Y:S04]  /*8ba10*/  LDL.LU R21, [R1+0xdb8] ;  /* 0x000db80001157983 */ /* 0x000f280000300800 */
[----:B------:R-:W-:Y:S04]  /*8ba20*/  STL.64 [R1+0x4778], R22 ;  /* 0x0047781601007387 */ /* 0x000fe80000100a00 */
[----:B----4-:R0:W-:Y:S04]  /*8ba30*/  STL [R1+0x4770], R21 ;  /* 0x0047701501007387 */ /* 0x0101e80000100800 */
[----:B------:R-:W4:Y:S04]  /*8ba40*/  LDL.LU R20, [R1+0x7c0] ;  /* 0x0007c00001147983 */ /* 0x000f280000300800 */
[----:B0-----:R-:W4:Y:S04]  /*8ba50*/  LDL.LU R21, [R1+0x7c4] ;  /* 0x0007c40001157983 */ /* 0x001f280000300800 */
[----:B------:R-:W4:Y:S04]  /*8ba60*/  LDL.LU R22, [R1+0x7c8] ;  /* 0x0007c80001167983 */ /* 0x000f280000300800 */
[----:B------:R-:W4:Y:S04]  /*8ba70*/  LDL.LU R23, [R1+0x7cc] ;  /* 0x0007cc0001177983 */ /* 0x000f280000300800 */
[----:B------:R-:W-:Y:S04]  /*8ba80*/  STL.64 [R1+0x50], R8 ;  /* 0x0000500801007387 */ /* 0x000fe80000100a00 */
[----:B------:R0:W-:Y:S04]  /*8ba90*/  STL.64 [R1+0x58], R10 ;  /* 0x0000580a01007387 */ /* 0x0001e80000100a00 */
[----:B0-----:R-:W3:Y:S04]  /*8baa0*/  LDL.LU.64 R10, [R1+0x47c8] ;  /* 0x0047c800010a7983 */ /* 0x001ee80000300a00 */
[----:B------:R-:W3:Y:S02]  /*8bab0*/  LDL.LU.64 R8, [R1+0x47c0] ;  /* 0x0047c00001087983 */ /* 0x000ee40000300a00 */
[----:B---3--:R-:W-:Y:S02]  /*8bac0*/  HMMA.16816.F32 R16, R12, R16, R8 ;  /* 0x000000100c10723c */ /* 0x008fe40000001808 */
[----:B------:R-:W3:Y:S04]  /*8bad0*/  LDL.LU.64 R10, [R1+0x47b8] ;  /* 0x0047b800010a7983 */ /* 0x000ee80000300a00 */
[----:B------:R-:W2:-:S15]  /*8bae0*/  LDL.LU.64 R8, [R1+0x47b0] ;  /* 0x0047b00001087983 */ /* 0x000e9e0000300a00 */
[----:B------:R-:W-:-:S02]  /*8baf0*/  NOP ;  /* 0x0000000000007918 */ /* 0x000fc40000000000 */
[----:B------:R0:W-:Y:S04]  /*8bb00*/  STL.64 [R1+0x40], R16 ;  /* 0x0000401001007387 */ /* 0x0001e80000100a00 */
[----:B------:R1:W-:Y:S04]  /*8bb10*/  STL.64 [R1+0x48], R18 ;  /* 0x0000481201007387 */ /* 0x0003e80000100a00 */
[----:B0-----:R-:W4:Y:S04]  /*8bb20*/  LDL.LU R16, [R1+0x7a0] ;  /* 0x0007a00001107983 */ /* 0x001f280000300800 */
[----:B------:R-:W4:Y:S04]  /*8bb30*/  LDL.LU R17, [R1+0x7a4] ;  /* 0x0007a40001117983 */ /* 0x000f280000300800 */
[----:B-1----:R-:W2:Y:S04]  /*8bb40*/  LDL.LU R18, [R1+0x7a8] ;  /* 0x0007a80001127983 */ /* 0x002ea80000300800 */
[----:B------:R-:W2:Y:S01]  /*8bb50*/  LDL.LU R19, [R1+0x7ac] ;  /* 0x0007ac0001137983 */ /* 0x000ea20000300800 */
[C---:B---3--:R-:W-:Y:S03]  /*8bb60*/  HMMA.16816.F32 R4, R12.reuse, R10, R4 ;  /* 0x0000000a0c04723c */ /* 0x048fe60000001804 */
[----:B--2---:R-:W-:Y:S04]  /*8bb70*/  STL.64 [R1+0x4768], R18 ;  /* 0x0047681201007387 */ /* 0x004fe80000100a00 */
[----:B----4-:R0:W-:Y:S04]  /*8bb80*/  STL.64 [R1+0x4760], R16 ;  /* 0x0047601001007387 */ /* 0x0101e80000100a00 */
[----:B0-----:R-:W2:Y:S04]  /*8bb90*/  LDL.LU R16, [R1] ;  /* 0x0000000001107983 */ /* 0x001ea80000300800 */
[----:B------:R-:W2:Y:S04]  /*8bba0*/  LDL.LU R17, [R1+0x4] ;  /* 0x0000040001117983 */ /* 0x000ea80000300800 */
[----:B------:R-:W2:Y:S04]  /*8bbb0*/  LDL.LU R18, [R1+0x8] ;  /* 0x0000080001127983 */ /* 0x000ea80000300800 */
[----:B------:R-:W2:Y:S04]  /*8bbc0*/  LDL.LU R19, [R1+0xc] ;  /* 0x00000c0001137983 */ /* 0x000ea80000300800 */
[----:B------:R-:W-:Y:S04]  /*8bbd0*/  STL.64 [R1+0x30], R4 ;  /* 0x0000300401007387 */ /* 0x000fe80000100a00 */
[----:B------:R0:W-:Y:S04]  /*8bbe0*/  STL.64 [R1+0x38], R6 ;  /* 0x0000380601007387 */ /* 0x0001e80000100a00 */
[----:B0-----:R-:W3:Y:S04]  /*8bbf0*/  LDL.LU.64 R6, [R1+0x47a8] ;  /* 0x0047a80001067983 */ /* 0x001ee80000300a00 */
[----:B------:R-:W4:Y:S04]  /*8bc00*/  LDL.LU.64 R4, [R1+0x47a0] ;  /* 0x0047a00001047983 */ /* 0x000f280000300a00 */
[----:B------:R-:W4:Y:S01]  /*8bc10*/  LDL.LU R11, [R1+0x3e64] ;  /* 0x003e6400010b7983 */ /* 0x000f220000300800 */
[----:B------:R-:W-:Y:S01]  /*8bc20*/  HMMA.16816.F32 R20, R12, R2, R20 ;  /* 0x000000020c14723c */ /* 0x000fe20000001814 */
[----:B----4-:R-:W-:-:S05]  /*8bc30*/  IMAD R4, R4, 0x100, R11 ;  /* 0x0000010004047824 */ /* 0x010fca00078e020b */
[----:B------:R-:W-:Y:S01]  /*8bc40*/  HMMA.16816.F32 R8, R12, R8, R24 ;  /* 0x000000080c08723c */ /* 0x000fe20000001818 */
[----:B------:R-:W3:Y:S04]  /*8bc50*/  LDL.LU.64 R26, [R1+0x4798] ;  /* 0x00479800011a7983 */ /* 0x000ee80000300a00 */
[----:B------:R-:W4:Y:S01]  /*8bc60*/  LDL.LU.64 R24, [R1+0x4790] ;  /* 0x0047900001187983 */ /* 0x000f220000300a00 */
[----:B------:R-:W-:-:S15]  /*8bc70*/  IMAD R5, R5, 0x100, R29 ;  /* 0x0000010005057824 */ /* 0x000fde00078e021d */
[----:B------:R-:W-:-:S02]  /*8bc80*/  NOP ;  /* 0x0000000000007918 */ /* 0x000fc40000000000 */
[----:B------:R0:W-:Y:S04]  /*8bc90*/  STL.64 [R1+0x20], R8 ;  /* 0x0000200801007387 */ /* 0x0001e80000100a00 */
[----:B------:R1:W-:Y:S04]  /*8bca0*/  STL.64 [R1+0x28], R10 ;  /* 0x0000280a01007387 */ /* 0x0003e80000100a00 */
[----:B0-----:R-:W2:Y:S04]  /*8bcb0*/  LDL.LU R8, [R1+0x7b0] ;  /* 0x0007b00001087983 */ /* 0x001ea80000300800 */
[----:B------:R-:W2:Y:S04]  /*8bcc0*/  LDL.LU R9, [R1+0x7b4] ;  /* 0x0007b40001097983 */ /* 0x000ea80000300800 */
[----:B-1----:R-:W2:Y:S04]  /*8bcd0*/  LDL.LU R10, [R1+0x7b8] ;  /* 0x0007b800010a7983 */ /* 0x002ea80000300800 */
[----:B------:R-:W2:Y:S04]  /*8bce0*/  LDL.LU R11, [R1+0x7bc] ;  /* 0x0007bc00010b7983 */ /* 0x000ea80000300800 */
[----:B------:R-:W2:Y:S01]  /*8bcf0*/  LDL.LU R29, [R1+0x4788] ;  /* 0x00478800011d7983 */ /* 0x000ea20000300800 */
[----:B---3--:R-:W-:-:S02]  /*8bd00*/  IMAD R6, R6, 0x100, R27 ;  /* 0x0000010006067824 */ /* 0x008fc400078e021b */
[----:B------:R-:W-:Y:S01]  /*8bd10*/  IMAD R7, R7, 0x100, R26 ;  /* 0x0000010007077824 */ /* 0x000fe200078e021a */
[----:B------:R-:W3:Y:S04]  /*8bd20*/  LDL.LU R27, [R1+0x4784] ;  /* 0x00478400011b7983 */ /* 0x000ee80000300800 */
[----:B------:R-:W3:Y:S04]  /*8bd30*/  LDL.LU R26, [R1+0x4780] ;  /* 0x00478000011a7983 */ /* 0x000ee80000300800 */
[----:B------:R-:W-:Y:S04]  /*8bd40*/  STL.64 [R1+0x10], R20 ;  /* 0x0000101401007387 */ /* 0x000fe80000100a00 */
[----:B------:R0:W-:Y:S04]  /*8bd50*/  STL.64 [R1+0x18], R22 ;  /* 0x0000181601007387 */ /* 0x0001e80000100a00 */
[----:B0-----:R-:W3:Y:S04]  /*8bd60*/  LDL.LU.64 R22, [R1+0x4778] ;  /* 0x0047780001167983 */ /* 0x001ee80000300a00 */
[----:B------:R-:W3:Y:S01]  /*8bd70*/  LDL.LU R21, [R1+0x4770] ;  /* 0x0047700001157983 */ /* 0x000ee20000300800 */
[----:B----4-:R-:W-:-:S02]  /*8bd80*/  F2FP.F16.E5M2.UNPACK_B R24, R24.H1 ;  /* 0x00000018ff18723e */ /* 0x010fc400030004ff */
[----:B------:R-:W-:Y:S02]  /*8bd90*/  F2FP.F16.E5M2.UNPACK_B R25, R25.H1 ;  /* 0x00000019ff19723e */ /* 0x000fe400030004ff */
[----:B------:R-:W-:Y:S02]  /*8bda0*/  F2FP.F16.E5M2.UNPACK_B R4, R4 ;  /* 0x00000004ff04723e */ /* 0x000fe400020004ff */
[----:B------:R-:W-:Y:S02]  /*8bdb0*/  F2FP.F16.E5M2.UNPACK_B R5, R5 ;  /* 0x00000005ff05723e */ /* 0x000fe400020004ff */
[----:B------:R-:W-:Y:S02]  /*8bdc0*/  F2FP.F16.E5M2.UNPACK_B R6, R6 ;  /* 0x00000006ff06723e */ /* 0x000fe400020004ff */
[----:B------:R-:W-:-:S07]  /*8bdd0*/  F2FP.F16.E5M2.UNPACK_B R7, R7 ;  /* 0x00000007ff07723e */ /* 0x000fce00020004ff */
[----:B--2---:R-:W-:Y:S06]  /*8bde0*/  HMMA.16816.F32 R8, R4, R24, R8 ;  /* 0x000000180408723c */ /* 0x004fec0000001808 */
[----:B---3--:R-:W-:Y:S01]  /*8bdf0*/  HMMA.16816.F32 R12, R12, R22, R16 ;  /* 0x000000160c0c723c */ /* 0x008fe20000001810 */
[----:B------:R-:W2:Y:S04]  /*8be00*/  LDL.LU.64 R18, [R1+0x4768] ;  /* 0x0047680001127983 */ /* 0x000ea80000300a00 */
[----:B------:R-:W2:Y:S02]  /*8be10*/  LDL.LU.64 R16, [R1+0x4760] ;  /* 0x0047600001107983 */ /* 0x000ea40000300a00 */
[----:B------:R-:W-:-:S02]  /*8be20*/  F2FP.F16.E5M2.UNPACK_B R22, R21.H1 ;  /* 0x00000015ff16723e */ /* 0x000fc400030004ff */
[----:B------:R-:W-:-:S14]  /*8be30*/  F2FP.F16.E5M2.UNPACK_B R23, R29.H1 ;  /* 0x0000001dff17723e */ /* 0x000fdc00030004ff */
[----:B------:R-:W-:Y:S04]  /*8be40*/  STL.64 [R1], R12 ;  /* 0x0000000c01007387 */ /* 0x000fe80000100a00 */
[----:B------:R-:W-:Y:S04]  /*8be50*/  STL.64 [R1+0x8], R14 ;  /* 0x0000080e01007387 */ /* 0x000fe80000100a00 */
[----:B------:R-:W-:Y:S04]  /*8be60*/  STL.64 [R1+0x4700], R26 ;  /* 0x0047001a01007387 */ /* 0x000fe80000100a00 */
[----:B------:R-:W-:Y:S04]  /*8be70*/  STL.64 [R1+0x46f8], R24 ;  /* 0x0046f81801007387 */ /* 0x000fe80000100a00 */
[----:B------:R-:W-:Y:S04]  /*8be80*/  STL.64 [R1+0x7b0], R8 ;  /* 0x0007b00801007387 */ /* 0x000fe80000100a00 */
[----:B------:R2:W-:Y:S01]  /*8be90*/  STL.64 [R1+0x7b8], R10 ;  /* 0x0007b80a01007387 */ /* 0x0005e20000100a00 */
[----:B------:R-:W-:-:S03]  /*8bea0*/  F2FP.F16.E5M2.UNPACK_B R20, R28.H1 ;  /* 0x0000001cff14723e */ /* 0x000fc600030004ff */
[----:B------:R0:W-:Y:S04]  /*8beb0*/  STL [R1+0x4748], R23 ;  /* 0x0047481701007387 */ /* 0x0001e80000100800 */
[----:B------:R-:W3:Y:S01]  /*8bec0*/  LDL.LU R28, [R1+0xd58] ;  /* 0x000d5800011c7983 */ /* 0x000ee20000300800 */
[----:B------:R-:W-:Y:S01]  /*8bed0*/  F2FP.F16.E5M2.UNPACK_B R21, R0.H1 ;  /* 0x00000000ff15723e */ /* 0x000fe200030004ff */
[----:B--2---:R-:W-:-:S15]  /*8bee0*/  HMMA.16816.F32 R8, R4, R22, R16 ;  /* 0x000000160408723c */ /* 0x004fde0000001810 */
[----:B------:R-:W-:-:S08]  /*8bef0*/  NOP ;  /* 0x0000000000007918 */ /* 0x000fd00000000000 */
[----:B------:R-:W-:Y:S04]  /*8bf00*/  STL.64 [R1+0x7c0], R8 ;  /* 0x0007c00801007387 */ /* 0x000fe80000100a00 */
[----:B------:R-:W-:Y:S04]  /*8bf10*/  STL.64 [R1+0x7c8], R10 ;  /* 0x0007c80a01007387 */ /* 0x000fe80000100a00 */
[----:B------:R-:W2:Y:S04]  /*8bf20*/  LDL.LU R0, [R1+0xd5c] ;  /* 0x000d5c0001007983 */ /* 0x000ea80000300800 */
[----:B------:R-:W4:Y:S04]  /*8bf30*/  LDL.LU R24, [R1+0x7e0] ;  /* 0x0007e00001187983 */ /* 0x000f280000300800 */
[----:B------:R-:W4:Y:S04]  /*8bf40*/  LDL.LU R25, [R1+0x7e4] ;  /* 0x0007e40001197983 */ /* 0x000f280000300800 */
[----:B------:R-:W3:Y:S04]  /*8bf50*/  LDL.LU R26, [R1+0x7e8] ;  /* 0x0007e800011a7983 */ /* 0x000ee80000300800 */
[----:B------:R-:W3:Y:S04]  /*8bf60*/  LDL.LU R27, [R1+0x7ec] ;  /* 0x0007ec00011b7983 */ /* 0x000ee80000300800 */
[----:B0-----:R-:W2:Y:S04]  /*8bf70*/  LDL.LU R23, [R1+0x3e84] ;  /* 0x003e840001177983 */ /* 0x001ea80000300800 */
        /* <DEDUP_REMOVED lines=10> */
[----:B------:R-:W4:Y:S04]  /*8c020*/  LDL.LU R18, [R1+0xd88] ;  /* 0x000d880001127983 */ /* 0x000f280000300800 */
[----:B------:R-:W2:Y:S04]  /*8c030*/  LDL.LU R19, [R1+0xd8c] ;  /* 0x000d8c0001137983 */ /* 0x000ea80000300800 */
[----:B------:R-:W2:Y:S04]  /*8c040*/  LDL.LU R2, [R1+0x3e90] ;  /* 0x003e900001027983 */ /* 0x000ea80000300800 */
[----:B------:R-:W2:Y:S04]  /*8c050*/  LDL.LU R16, [R1+0xd78] ;  /* 0x000d780001107983 */ /* 0x000ea80000300800 */
[----:B------:R-:W2:Y:S04]  /*8c060*/  LDL.LU R17, [R1+0xd7c] ;  /* 0x000d7c0001117983 */ /* 0x000ea80000300800 */
[----:B------:R-:W2:Y:S04]  /*8c070*/  LDL.LU R3, [R1+0x3e9c] ;  /* 0x003e9c0001037983 */ /* 0x000ea80000300800 */
[----:B------:R-:W3:Y:S04]  /*8c080*/  LDL.LU R8, [R1+0x3e98] ;  /* 0x003e980001087983 */ /* 0x000ee80000300800 */
[----:B------:R-:W4:Y:S04]  /*8c090*/  LDL.LU R10, [R1+0xd68] ;  /* 0x000d6800010a7983 */ /* 0x000f280000300800 */
[----:B------:R-:W4:Y:S04]  /*8c0a0*/  LDL.LU R11, [R1+0xd6c] ;  /* 0x000d6c00010b7983 */ /* 0x000f280000300800 */
[----:B------:R-:W3:Y:S04]  /*8c0b0*/  LDL.LU R9, [R1+0xd48] ;  /* 0x000d480001097983 */ /* 0x000ee80000300800 */
[----:B----4-:R-:W-:Y:S04]  /*8c0c0*/  STL.64 [R1+0x4740], R10 ;  /* 0x0047400a01007387 */ /* 0x010fe80000100a00 */
[----:B---3--:R0:W-:Y:S04]  /*8c0d0*/  STL.64 [R1+0x4738], R8 ;  /* 0x0047380801007387 */ /* 0x0081e80000100a00 */
[----:B0-----:R-:W3:Y:S04]  /*8c0e0*/  LDL.LU R8, [R1+0x780] ;  /* 0x0007800001087983 */ /* 0x001ee80000300800 */
[----:B------:R-:W3:Y:S04]  /*8c0f0*/  LDL.LU R9, [R1+0x784] ;  /* 0x0007840001097983 */ /* 0x000ee80000300800 */
[----:B------:R-:W3:Y:S04]  /*8c100*/  LDL.LU R10, [R1+0x788] ;  /* 0x00078800010a7983 */ /* 0x000ee80000300800 */
[----:B------:R-:W3:Y:S04]  /*8c110*/  LDL.LU R11, [R1+0x78c] ;  /* 0x00078c00010b7983 */ /* 0x000ee80000300800 */
[----:B------:R-:W4:Y:S04]  /*8c120*/  LDL.LU R29, [R1+0xd4c] ;  /* 0x000d4c00011d7983 */ /* 0x000f280000300800 */
        /* <DEDUP_REMOVED lines=11> */
[----:B------:R-:W3:Y:S04]  /*8c1e0*/  LDL.LU R26, [R1+0x838] ;  /* 0x00083800011a7983 */ /* 0x000ee80000300800 */
[----:B------:R-:W3:Y:S01]  /*8c1f0*/  LDL.LU R27, [R1+0x83c] ;  /* 0x00083c00011b7983 */ /* 0x000ee20000300800 */
[----:B------:R-:W-:-:S02]  /*8c200*/  F2FP.F16.E5M2.UNPACK_B R18, R18.H1 ;  /* 0x00000012ff12723e */ /* 0x000fc400030004ff */
[----:B------:R-:W-:Y:S01]  /*8c210*/  F2FP.F16.E5M2.UNPACK_B R19, R19.H1 ;  /* 0x00000013ff13723e */ /* 0x000fe200030004ff */
        /* <DEDUP_REMOVED lines=10> */
[----:B------:R-:W-:-:S02]  /*8c2c0*/  F2FP.F16.E5M2.UNPACK_B R16, R16.H1 ;  /* 0x00000010ff10723e */ /* 0x000fc400030004ff */
[----:B------:R-:W-:Y:S01]  /*8c2d0*/  F2FP.F16.E5M2.UNPACK_B R17, R17.H1 ;  /* 0x00000011ff11723e */ /* 0x000fe200030004ff */
[C---:B------:R-:W-:Y:S06]  /*8c2e0*/  HMMA.16816.F32 R8, R4.reuse, R18, R8 ;  /* 0x000000120408723c */ /* 0x040fec0000001808 */
[----:B--2---:R-:W-:Y:S01]  /*8c2f0*/  HMMA.16816.F32 R24, R4, R16, R24 ;  /* 0x000000100418723c */ /* 0x004fe20000001818 */
[----:B----4-:R-:W-:Y:S02]  /*8c300*/  IMAD R12, R12, 0x100, R23 ;  /* 0x000001000c0c7824 */ /* 0x010fe400078e0217 */
[----:B------:R-:W2:-:S14]  /*8c310*/  LDL.LU R23, [R1+0x4748] ;  /* 0x0047480001177983 */ /* 0x000e9c0000300800 */
[----:B------:R-:W-:Y:S04]  /*8c320*/  STL.64 [R1+0x870], R8 ;  /* 0x0008700801007387 */ /* 0x000fe80000100a00 */
[----:B------:R0:W-:Y:S04]  /*8c330*/  STL.64 [R1+0x878], R10 ;  /* 0x0008780a01007387 */ /* 0x0001e80000100a00 */
[----:B0-----:R-:W4:Y:S04]  /*8c340*/  LDL.LU.64 R10, [R1+0x4740] ;  /* 0x00474000010a7983 */ /* 0x001f280000300a00 */
[----:B------:R-:W2:Y:S04]  /*8c350*/  LDL.LU.64 R8, [R1+0x4738] ;  /* 0x0047380001087983 */ /* 0x000ea80000300a00 */
[----:B------:R-:W-:Y:S04]  /*8c360*/  STL.64 [R1+0x7f0], R24 ;  /* 0x0007f01801007387 */ /* 0x000fe80000100a00 */
[----:B------:R0:W-:Y:S04]  /*8c370*/  STL.64 [R1+0x7f8], R26 ;  /* 0x0007f81a01007387 */ /* 0x0001e80000100a00 */
[----:B0-----:R-:W3:Y:S04]  /*8c380*/  LDL.LU.64 R26, [R1+0x4730] ;  /* 0x00473000011a7983 */ /* 0x001ee80000300a00 */
[----:B------:R-:W3:Y:S04]  /*8c390*/  LDL.LU.64 R24, [R1+0x4728] ;  /* 0x0047280001187983 */ /* 0x000ee80000300a00 */
[----:B------:R-:W-:Y:S01]  /*8c3a0*/  STL [R1+0x46e0], R17 ;  /* 0x0046e01101007387 */ /* 0x000fe20000100800 */
[----:B----4-:R-:W-:-:S02]  /*8c3b0*/  F2FP.F16.E5M2.UNPACK_B R10, R10.H1 ;  /* 0x0000000aff0a723e */ /* 0x010fc400030004ff */
[----:B------:R-:W-:-:S07]  /*8c3c0*/  F2FP.F16.E5M2.UNPACK_B R11, R11.H1 ;  /* 0x0000000bff0b723e */ /* 0x000fce00030004ff */
[----:B---3--:R-:W-:-:S15]  /*8c3d0*/  HMMA.16816.F32 R24, R4, R10, R24 ;  /* 0x0000000a0418723c */ /* 0x008fde0000001818 */
[----:B------:R-:W-:-:S08]  /*8c3e0*/  NOP ;  /* 0x0000000000007918 */ /* 0x000fd00000000000 */
[----:B------:R-:W-:Y:S04]  /*8c3f0*/  STL.64 [R1+0x7a0], R24 ;  /* 0x0007a01801007387 */ /* 0x000fe80000100a00 */
[----:B------:R0:W-:Y:S04]  /*8c400*/  STL.64 [R1+0x7a8], R26 ;  /* 0x0007a81a01007387 */ /* 0x0001e80000100a00 */
[----:B0-----:R-:W3:Y:S04]  /*8c410*/  LDL.LU.64 R26, [R1+0x4720] ;  /* 0x00472000011a7983 */ /* 0x001ee80000300a00 */
[----:B------:R-:W3:Y:S01]  /*8c420*/  LDL.LU.64 R24, [R1+0x4718] ;  /* 0x0047180001187983 */ /* 0x000ee20000300a00 */
[----:B------:R-:W-:-:S02]  /*8c430*/  IMAD R13, R14, 0x100, R13 ;  /* 0x000001000e0d7824 */ /* 0x000fc400078e020d */
[----:B------:R-:W-:Y:S02]  /*8c440*/  IMAD R14, R2, 0x100, R15 ;  /* 0x00000100020e7824 */ /* 0x000fe400078e020f */
[----:B--2---:R-:W-:Y:S01]  /*8c450*/  IMAD R15, R8, 0x100, R3 ;  /* 0x00000100080f7824 */ /* 0x004fe200078e0203 */
[----:B------:R-:W-:Y:S02]  /*8c460*/  F2FP.F16.E5M2.UNPACK_B R8, R9.H1 ;  /* 0x00000009ff08723e */ /* 0x000fe400030004ff */
[----:B------:R-:W-:-:S07]  /*8c470*/  F2FP.F16.E5M2.UNPACK_B R9, R29.H1 ;  /* 0x0000001dff09723e */ /* 0x000fce00030004ff */
[----:B---3--:R-:W-:-:S15]  /*8c480*/  HMMA.16816.F32 R24, R4, R8, R24 ;  /* 0x000000080418723c */ /* 0x008fde0000001818 */
[----:B------:R-:W-:-:S08]  /*8c490*/  NOP ;  /* 0x0000000000007918 */ /* 0x000fd00000000000 */
[----:B------:R-:W-:Y:S04]  /*8c4a0*/  STL.64 [R1+0x790], R24 ;  /* 0x0007901801007387 */ /* 0x000fe80000100a00 */
[----:B------:R0:W-:Y:S04]  /*8c4b0*/  STL.64 [R1+0x798], R26 ;  /* 0x0007981a01007387 */ /* 0x0001e80000100a00 */
[----:B0-----:R-:W2:Y:S04]  /*8c4c0*/  LDL.LU.64 R26, [R1+0x4710] ;  /* 0x00471000011a7983 */ /* 0x001ea80000300a00 */
[----:B------:R-:W2:Y:S01]  /*8c4d0*/  LDL.LU.64 R24, [R1+0x4708] ;  /* 0x0047080001187983 */ /* 0x000ea20000300a00 */
[----:B------:R-:W-:-:S02]  /*8c4e0*/  F2FP.F16.E5M2.UNPACK_B R2, R28.H1 ;  /* 0x0000001cff02723e */ /* 0x000fc400030004ff */
[----:B------:R-:W-:Y:S01]  /*8c4f0*/  F2FP.F16.E5M2.UNPACK_B R3, R0.H1 ;  /* 0x00000000ff03723e */ /* 0x000fe200030004ff */
[----:B------:R-:W-:Y:S04]  /*8c500*/  STL.64 [R1+0x46d8], R10 ;  /* 0x0046d80a01007387 */ /* 0x000fe80000100a00 */
[----:B------:R0:W-:Y:S04]  /*8c510*/  STL.64 [R1+0x46d0], R8 ;  /* 0x0046d00801007387 */ /* 0x0001e80000100a00 */
[----:B0-----:R-:W3:Y:S04]  /*8c520*/  LDL.LU R8, [R1+0x760] ;  /* 0x0007600001087983 */ /* 0x001ee80000300800 */
[----:B------:R-:W3:Y:S04]  /*8c530*/  LDL.LU R9, [R1+0x764] ;  /* 0x0007640001097983 */ /* 0x000ee80000300800 */
[----:B------:R-:W3:Y:S04]  /*8c540*/  LDL.LU R10, [R1+0x768] ;  /* 0x00076800010a7983 */ /* 0x000ee80000300800 */
[----:B------:R-:W3:Y:S01]  /*8c550*/  LDL.LU R11, [R1+0x76c] ;  /* 0x00076c00010b7983 */ /* 0x000ee20000300800 */
[----:B--2---:R-:W-:Y:S03]  /*8c560*/  HMMA.16816.F32 R4, R4, R2, R24 ;  /* 0x000000020404723c */ /* 0x004fe60000001818 */
[----:B------:R-:W2:Y:S04]  /*8c570*/  LDL.LU.64 R26, [R1+0x4700] ;  /* 0x00470000011a7983 */ /* 0x000ea80000300a00 */
[----:B------:R-:W4:-:S15]  /*8c580*/  LDL.LU.64 R24, [R1+0x46f8] ;  /* 0x0046f80001187983 */ /* 0x000f1e0000300a00 */
[----:B------:R-:W-:-:S01]  /*8c590*/  NOP ;  /* 0x0000000000007918 */ /* 0x000fc20000000000 */
[----:B------:R0:W-:Y:S04]  /*8c5a0*/  STL.64 [R1+0x780], R4 ;  /* 0x0007800401007387 */ /* 0x0001e80000100a00 */
        /* <DEDUP_REMOVED lines=8> */
[----:B------:R-:W-:Y:S01]  /*8c630*/  F2FP.F16.E5M2.UNPACK_B R15, R15 ;  /* 0x0000000fff0f723e */ /* 0x000fe200020004ff */
[----:B--2---:R-:W-:Y:S04]  /*8c640*/  STL.64 [R1+0x46a8], R26 ;  /* 0x0046a81a01007387 */ /* 0x004fe80000100a00 */
[----:B----4-:R0:W-:Y:S02]  /*8c650*/  STL.64 [R1+0x46a0], R24 ;  /* 0x0046a01801007387 */ /* 0x0101e40000100a00 */
[----:B---3--:R-:W-:-:S15]  /*8c660*/  HMMA.16816.F32 R4, R12, R24, R4 ;  /* 0x000000180c04723c */ /* 0x008fde0000001804 */
[----:B------:R-:W-:-:S08]  /*8c670*/  NOP ;  /* 0x0000000000007918 */ /* 0x000fd00000000000 */
[----:B------:R-:W-:Y:S04]  /*8c680*/  STL.64 [R1+0xd20], R4 ;  /* 0x000d200401007387 */ /* 0x000fe80000100a00 */
[----:B------:R-:W-:Y:S04]  /*8c690*/  STL.64 [R1+0xd28], R6 ;  /* 0x000d280601007387 */ /* 0x000fe80000100a00 */
        /* <DEDUP_REMOVED lines=13> */
[----:B------:R0:W-:Y:S04]  /*8c770*/  STL.64 [R1+0xd10], R8 ;  /* 0x000d100801007387 */ /* 0x0001e80000100a00 */
[----:B------:R1:W-:Y:S04]  /*8c780*/  STL.64 [R1+0xd18], R10 ;  /* 0x000d180a01007387 */ /* 0x0003e80000100a00 */
[----:B------:R-:W4:Y:S04]  /*8c790*/  LDL.LU R5, [R1+0x3eac] ;  /* 0x003eac0001057983 */ /* 0x000f280000300800 */
[----:B------:R-:W4:Y:S04]  /*8c7a0*/  LDL.LU R6, [R1+0x3ea8] ;  /* 0x003ea80001067983 */ /* 0x000f280000300800 */
        /* <DEDUP_REMOVED lines=8> */
[----:B0-----:R-:W2:Y:S04]  /*8c830*/  LDL.LU.64 R26, [R1+0x46f0] ;  /* 0x0046f000011a7983 */ /* 0x001ea80000300a00 */
[----:B------:R-:W2:Y:S04]  /*8c840*/  LDL.LU.64 R24, [R1+0x46e8] ;  /* 0x0046e80001187983 */ /* 0x000ea80000300a00 */
[----:B------:R-:W-:Y:S04]  /*8c850*/  STL.64 [R1+0x4698], R22 ;  /* 0x0046981601007387 */ /* 0x000fe80000100a00 */
[----:B------:R2:W-:Y:S02]  /*8c860*/  STL.64 [R1+0x4690], R20 ;  /* 0x0046901401007387 */ /* 0x0005e40000100a00 */
[----:B--2---:R-:W-:Y:S02]  /*8c870*/  HMMA.16816.F32 R20, R12, R18, R24 ;  /* 0x000000120c14723c */ /* 0x004fe40000001818 */
[----:B------:R-:W2:-:S15]  /*8c880*/  LDL.LU R24, [R1+0x700] ;  /* 0x0007000001187983 */ /* 0x000e9e0000300800 */
[----:B------:R-:W-:-:S06]  /*8c890*/  NOP ;  /* 0x0000000000007918 */ /* 0x000fcc0000000000 */
[----:B------:R-:W-:Y:S04]  /*8c8a0*/  STL.64 [R1+0xcf0], R20 ;  /* 0x000cf01401007387 */ /* 0x000fe80000100a00 */
[----:B------:R-:W-:Y:S04]  /*8c8b0*/  STL.64 [R1+0xcf8], R22 ;  /* 0x000cf81601007387 */ /* 0x000fe80000100a00 */
        /* <DEDUP_REMOVED lines=24> */
[----:B------:R-:W4:Y:S02]  /*8ca40*/  LDL.LU R17, [R1+0x46e0] ;  /* 0x0046e00001117983 */ /* 0x000f240000300800 */
        /* <DEDUP_REMOVED lines=23> */
[----:B------:R0:W-:Y:S04]  /*8cbc0*/  STL [R1+0x466c], R10 ;  /* 0x00466c0a01007387 */ /* 0x0001e80000100800 */
[----:B0-----:R-:W4:Y:S04]  /*8cbd0*/  LDL.LU R10, [R1+0x3ec8] ;  /* 0x003ec800010a7983 */ /* 0x001f280000300800 */
[----:B------:R0:W-:Y:S04]  /*8cbe0*/  STL [R1+0x4668], R11 ;  /* 0x0046680b01007387 */ /* 0x0001e80000100800 */
[----:B0-----:R-:W4:Y:S01]  /*8cbf0*/  LDL.LU R11, [R1+0x3ecc] ;  /* 0x003ecc00010b7983 */ /* 0x001f220000300800 */
        /* <DEDUP_REMOVED lines=16> */
[----:B------:R-:W-:Y:S04]  /*8cd00*/  STL.64 [R1+0x700], R12 ;  /* 0x0007000c01007387 */ /* 0x000fe80000100a00 */
[----:B------:R0:W-:Y:S04]  /*8cd10*/  STL.64 [R1+0x708], R14 ;  /* 0x0007080e01007387 */ /* 0x0001e80000100a00 */
[----:B0-----:R-:W4:Y:S04]  /*8cd20*/  LDL.LU R14, [R1+0x3ec4] ;  /* 0x003ec400010e7983 */ /* 0x001f280000300800 */
[----:B------:R-:W4:Y:S01]  /*8cd30*/  LDL.LU R15, [R1+0x3ec0] ;  /* 0x003ec000010f7983 */ /* 0x000f220000300800 */
[----:B--2---:R-:W-:-:S15]  /*8cd40*/  HMMA.16816.F32 R20, R4, R24, R20 ;  /* 0x000000180414723c */ /* 0x004fde0000001814 */
[----:B------:R-:W-:-:S08]  /*8cd50*/  NOP ;  /* 0x0000000000007918 */ /* 0x000fd00000000000 */
[----:B------:R-:W-:Y:S04]  /*8cd60*/  STL.64 [R1+0xcd0], R20 ;  /* 0x000cd01401007387 */ /* 0x000fe80000100a00 */
[----:B------:R0:W-:Y:S04]  /*8cd70*/  STL.64 [R1+0xcd8], R22 ;  /* 0x000cd81601007387 */ /* 0x0001e80000100a00 */
[----:B0-----:R-:W2:Y:S04]  /*8cd80*/  LDL.LU.64 R22, [R1+0x4698] ;  /* 0x0046980001167983 */ /* 0x001ea80000300a00 */
[----:B------:R-:W4:Y:S04]  /*8cd90*/  LDL.LU.64 R20, [R1+0x4690] ;  /* 0x0046900001147983 */ /* 0x000f280000300a00 */
        /* <DEDUP_REMOVED lines=26> */
[----:B------:R-:W4:Y:S01]  /*8cf40*/  LDL.LU R0, [R1+0x3ee8] ;  /* 0x003ee80001007983 */ /* 0x000f220000300800 */
[----:B------:R-:W-:-:S02]  /*8cf50*/  IMAD R13, R10, 0x100, R11 ;  /* 0x000001000a0d7824 */ /* 0x000fc400078e020b */
[----:B------:R-:W-:Y:S01]  /*8cf60*/  IMAD R12, R15, 0x100, R14 ;  /* 0x000001000f0c7824 */ /* 0x000fe200078e020e */
[----:B--2---:R-:W-:-:S15]  /*8cf70*/  HMMA.16816.F32 R20, R4, R18, R20 ;  /* 0x000000120414723c */ /* 0x004fde0000001814 */
[----:B------:R-:W-:-:S08]  /*8cf80*/  NOP ;  /* 0x0000000000007918 */ /* 0x000fd00000000000 */
[----:B------:R-:W-:Y:S04]  /*8cf90*/  STL.64 [R1+0xca0], R20 ;  /* 0x000ca01401007387 */ /* 0x000fe80000100a00 */
[----:B------:R3:W-:Y:S04]  /*8cfa0*/  STL.64 [R1+0xca8], R22 ;  /* 0x000ca81601007387 */ /* 0x0007e80000100a00 */
[----:B------:R-:W2:Y:S04]  /*8cfb0*/  LDL.LU R10, [R1+0x3ed4] ;  /* 0x003ed400010a7983 */ /* 0x000ea80000300800 */
[----:B------:R-:W2:Y:S01]  /*8cfc0*/  LDL.LU R14, [R1+0x3ed0] ;  /* 0x003ed000010e7983 */ /* 0x000ea20000300800 */
[----:B---3--:R-:W-:-:S15]  /*8cfd0*/  HMMA.16816.F32 R20, R4, R16, R24 ;  /* 0x000000100414723c */ /* 0x008fde0000001818 */
[----:B------:R-:W-:-:S08]  /*8cfe0*/  NOP ;  /* 0x0000000000007918 */ /* 0x000fd00000000000 */
[----:B------:R-:W-:Y:S04]  /*8cff0*/  STL.64 [R1+0xc90], R20 ;  /* 0x000c901401007387 */ /* 0x000fe80000100a00 */
[----:B------:R-:W-:Y:S04]  /*8d000*/  STL.64 [R1+0xc98], R22 ;  /* 0x000c981601007387 */ /* 0x000fe80000100a00 */
[----:B------:R-:W3:Y:S04]  /*8d010*/  LDL.LU R11, [R1+0x3edc] ;  /* 0x003edc00010b7983 */ /* 0x000ee80000300800 */
[----:B------:R-:W3:Y:S04]  /*8d020*/  LDL.LU R15, [R1+0x3ed8] ;  /* 0x003ed800010f7983 */ /* 0x000ee80000300800 */
        /* <DEDUP_REMOVED lines=26> */
[----:B------:R-:W-:-:S02]  /*8d1d0*/  IMAD R14, R14, 0x100, R10 ;  /* 0x000001000e0e7824 */ /* 0x000fc400078e020a */
[----:B---3--:R-:W-:Y:S01]  /*8d1e0*/  IMAD R15, R15, 0x100, R11 ;  /* 0x000001000f0f7824 */ /* 0x008fe200078e020b */
[----:B----4-:R-:W-:Y:S04]  /*8d1f0*/  STL.64 [R1+0x4620], R18 ;  /* 0x0046201201007387 */ /* 0x010fe80000100a00 */
[----:B--2---:R0:W-:Y:S04]  /*8d200*/  STL.64 [R1+0x4618], R16 ;  /* 0x0046181001007387 */ /* 0x0041e80000100a00 */
[----:B0-----:R-:W2:Y:S04]  /*8d210*/  LDL.LU R16, [R1+0x660] ;  /* 0x0006600001107983 */ /* 0x001ea80000300800 */
[----:B------:R-:W2:Y:S04]  /*8d220*/  LDL.LU R17, [R1+0x664] ;  /* 0x0006640001117983 */ /* 0x000ea80000300800 */
[----:B------:R-:W2:Y:S04]  /*8d230*/  LDL.LU R18, [R1+0x668] ;  /* 0x0006680001127983 */ /* 0x000ea80000300800 */
[----:B------:R-:W2:Y:S04]  /*8d240*/  LDL.LU R19, [R1+0x66c] ;  /* 0x00066c0001137983 */ /* 0x000ea80000300800 */
[----:B------:R-:W3:Y:S04]  /*8d250*/  LDL.LU R10, [R1+0x466c] ;  /* 0x00466c00010a7983 */ /* 0x000ee80000300800 */
[----:B------:R-:W3:Y:S02]  /*8d260*/  LDL.LU R11, [R1+0x4668] ;  /* 0x00466800010b7983 */ /* 0x000ee40000300800 */
[----:B---3--:R-:W-:-:S15]  /*8d270*/  HMMA.16816.F32 R24, R4, R10, R24 ;  /* 0x0000000a0418723c */ /* 0x008fde0000001818 */
        /* <DEDUP_REMOVED lines=19> */
[----:B------:R-:W2:Y:S01]  /*8d3b0*/  LDL.LU.64 R24, [R1+0x4638] ;  /* 0x0046380001187983 */ /* 0x000ea20000300a00 */
        /* <DEDUP_REMOVED lines=9> */
[----:B--2---:R-:W-:-:S15]  /*8d450*/  HMMA.16816.F32 R20, R12, R24, R20 ;  /* 0x000000180c14723c */ /* 0x004fde0000001814 */
[----:B------:R-:W-:-:S08]  /*8d460*/  NOP ;  /* 0x0000000000007918 */ /* 0x000fd00000000000 */
[----:B------:R-:W-:Y:S04]  /*8d470*/  STL.64 [R1+0xc80], R20 ;  /* 0x000c801401007387 */ /* 0x000fe80000100a00 */
[----:B------:R0:W-:Y:S04]  /*8d480*/  STL.64 [R1+0xc88], R22 ;  /* 0x000c881601007387 */ /* 0x0001e80000100a00 */
[----:B0-----:R-:W2:Y:S04]  /*8d490*/  LDL.LU.64 R22, [R1+0x4630] ;  /* 0x0046300001167983 */ /* 0x001ea80000300a00 */
[----:B------:R-:W4:Y:S04]  /*8d4a0*/  LDL.LU.64 R20, [R1+0x4628] ;  /* 0x0046280001147983 */ /* 0x000f280000300a00 */
[----:B---3--:R0:W-:Y:S04]  /*8d4b0*/  STL.64 [R1+0x45d0], R26 ;  /* 0x0045d01a01007387 */ /* 0x0081e80000100a00 */
        /* <DEDUP_REMOVED lines=22> */
[----:B------:R-:W-:Y:S01]  /*8d620*/  IMAD R5, R0, 0x100, R28 ;  /* 0x0000010000057824 */ /* 0x000fe200078e021c */
[C---:B--2---:R-:W-:Y:S06]  /*8d630*/  HMMA.16816.F32 R8, R12.reuse, R18, R8 ;  /* 0x000000120c08723c */ /* 0x044fec0000001808 */
[----:B----4-:R-:W-:-:S15]  /*8d640*/  HMMA.16816.F32 R20, R12, R16, R20 ;  /* 0x000000100c14723c */ /* 0x010fde0000001814 */
[----:B------:R-:W-:-:S02]  /*8d650*/  NOP ;  /* 0x0000000000007918 */ /* 0x000fc40000000000 */
[----:B------:R-:W-:Y:S04]  /*8d660*/  STL.64 [R1+0xc50], R8 ;  /* 0x000c500801007387 */ /* 0x000fe80000100a00 */
[----:B------:R0:W-:Y:S04]  /*8d670*/  STL.64 [R1+0xc58], R10 ;  /* 0x000c580a01007387 */ /* 0x0001e80000100a00 */
[----:B0-----:R-:W2:Y:S04]  /*8d680*/  LDL.LU.64 R10, [R1+0x4600] ;  /* 0x00460000010a7983 */ /* 0x001ea80000300a00 */
[----:B------:R-:W4:Y:S04]  /*8d690*/  LDL.LU.64 R8, [R1+0x45f8] ;  /* 0x0045f80001087983 */ /* 0x000f280000300a00 */
[----:B------:R-:W-:Y:S04]  /*8d6a0*/  STL [R1+0x4580], R17 ;  /* 0x0045801101007387 */ /* 0x000fe80000100800 */
[----:B------:R-:W4:Y:S04]  /*8d6b0*/  LDL.LU R29, [R1+0x3f10] ;  /* 0x003f1000011d7983 */ /* 0x000f280000300800 */
[----:B------:R0:W-:Y:S04]  /*8d6c0*/  STL.64 [R1+0xc40], R20 ;  /* 0x000c401401007387 */ /* 0x0001e80000100a00 */
[----:B------:R1:W-:Y:S04]  /*8d6d0*/  STL.64 [R1+0xc48], R22 ;  /* 0x000c481601007387 */ /* 0x0003e80000100a00 */
[----:B------:R-:W4:Y:S04]  /*8d6e0*/  LDL.LU R28, [R1+0x3f1c] ;  /* 0x003f1c00011c7983 */ /* 0x000f280000300800 */
[----:B------:R-:W4:Y:S04]  /*8d6f0*/  LDL.LU R0, [R1+0x3f18] ;  /* 0x003f180001007983 */ /* 0x000f280000300800 */
[----:B0-----:R-:W3:Y:S04]  /*8d700*/  LDL.LU R20, [R1+0x5f0] ;  /* 0x0005f00001147983 */ /* 0x001ee80000300800 */
[----:B------:R-:W3:Y:S04]  /*8d710*/  LDL.LU R21, [R1+0x5f4] ;  /* 0x0005f40001157983 */ /* 0x000ee80000300800 */
[----:B-1----:R-:W2:Y:S04]  /*8d720*/  LDL.LU R22, [R1+0x5f8] ;  /* 0x0005f80001167983 */ /* 0x002ea80000300800 */
[----:B------:R-:W2:Y:S04]  /*8d730*/  LDL.LU R23, [R1+0x5fc] ;  /* 0x0005fc0001177983 */ /* 0x000ea80000300800 */
[----:B--2---:R-:W-:Y:S04]  /*8d740*/  STL.64 [R1+0x45e0], R22 ;  /* 0x0045e01601007387 */ /* 0x004fe80000100a00 */
[----:B---3--:R0:W-:Y:S04]  /*8d750*/  STL.64 [R1+0x45d8], R20 ;  /* 0x0045d81401007387 */ /* 0x0081e80000100a00 */
        /* <DEDUP_REMOVED lines=17> */
[----:B------:R-:W-:Y:S04]  /*8d870*/  STL.64 [R1+0x45a0], R18 ;  /* 0x0045a01201007387 */ /* 0x000fe80000100a00 */
[----:B----4-:R0:W-:Y:S04]  /*8d880*/  STL.64 [R1+0x4598], R16 ;  /* 0x0045981001007387 */ /* 0x0101e80000100a00 */
        /* <DEDUP_REMOVED lines=34> */
[----:B------:R-:W4:Y:S04]  /*8dab0*/  LDL.LU.64 R26, [R1+0x45d0] ;  /* 0x0045d000011a7983 */ /* 0x000f280000300a00 */
        /* <DEDUP_REMOVED lines=15> */
[----:B0-----:R-:W3:Y:S04]  /*8dbb0*/  LDL.LU.64 R22, [R1+0x45c0] ;  /* 0x0045c00001167983 */ /* 0x001ee80000300a00 */
[----:B------:R-:W2:Y:S04]  /*8dbc0*/  LDL.LU.64 R20, [R1+0x45b8] ;  /* 0x0045b80001147983 */ /* 0x000ea80000300a00 */
[----:B----4-:R-:W-:Y:S04]  /*8dbd0*/  STL.64 [R1+0x4568], R26 ;  /* 0x0045681a01007387 */ /* 0x010fe80000100a00 */
        /* <DEDUP_REMOVED lines=23> */
[----:B--2---:R-:W-:Y:S01]  /*8dd50*/  HMMA.16816.F32 R8, R4, R18, R8 ;  /* 0x000000120408723c */ /* 0x004fe20000001808 */
[----:B---3--:R-:W-:-:S15]  /*8dd60*/  IMAD R12, R12, 0x100, R17 ;  /* 0x000001000c0c7824 */ /* 0x008fde00078e0211 */
[----:B------:R-:W-:-:S07]  /*8dd70*/  NOP ;  /* 0x0000000000007918 */ /* 0x000fce0000000000 */
[----:B------:R-:W-:Y:S04]  /*8dd80*/  STL.64 [R1+0xc00], R8 ;  /* 0x000c000801007387 */ /* 0x000fe80000100a00 */
[----:B------:R0:W-:Y:S04]  /*8dd90*/  STL.64 [R1+0xc08], R10 ;  /* 0x000c080a01007387 */ /* 0x0001e80000100a00 */
[----:B0-----:R-:W2:Y:S04]  /*8dda0*/  LDL.LU.64 R10, [R1+0x4590] ;  /* 0x00459000010a7983 */ /* 0x001ea80000300a00 */
[----:B------:R-:W2:Y:S04]  /*8ddb0*/  LDL.LU.64 R8, [R1+0x4588] ;  /* 0x0045880001087983 */ /* 0x000ea80000300a00 */
[----:B------:R-:W2:Y:S02]  /*8ddc0*/  LDL.LU R17, [R1+0x4580] ;  /* 0x0045800001117983 */ /* 0x000ea40000300800 */
[----:B--2---:R-:W-:-:S15]  /*8ddd0*/  HMMA.16816.F32 R8, R4, R16, R8 ;  /* 0x000000100408723c */ /* 0x004fde0000001808 */
[----:B------:R-:W-:-:S08]  /*8dde0*/  NOP ;  /* 0x0000000000007918 */ /* 0x000fd00000000000 */
[----:B------:R-:W-:Y:S04]  /*8ddf0*/  STL.64 [R1+0xbf0], R8 ;  /* 0x000bf00801007387 */ /* 0x000fe80000100a00 */
[----:B------:R0:W-:Y:S04]  /*8de00*/  STL.64 [R1+0xbf8], R10 ;  /* 0x000bf80a01007387 */ /* 0x0001e80000100a00 */
[----:B0-----:R-:W4:Y:S04]  /*8de10*/  LDL.LU.64 R10, [R1+0x4578] ;  /* 0x00457800010a7983 */ /* 0x001f280000300a00 */
[----:B------:R-:W2:Y:S04]  /*8de20*/  LDL.LU.64 R8, [R1+0x4570] ;  /* 0x0045700001087983 */ /* 0x000ea80000300a00 */
[----:B------:R-:W-:Y:S01]  /*8de30*/  STL [R1+0x4518], R17 ;  /* 0x0045181101007387 */ /* 0x000fe20000100800 */
[----:B------:R-:W-:-:S02]  /*8de40*/  IMAD R13, R14, 0x100, R13 ;  /* 0x000001000e0d7824 */ /* 0x000fc400078e020d */
[----:B------:R-:W-:Y:S02]  /*8de50*/  IMAD R14, R29, 0x100, R15 ;  /* 0x000001001d0e7824 */ /* 0x000fe400078e020f */
[----:B------:R-:W-:Y:S01]  /*8de60*/  IMAD R15, R0, 0x100, R28 ;  /* 0x00000100000f7824 */ /* 0x000fe200078e021c */
[C---:B----4-:R-:W-:Y:S06]  /*8de70*/  HMMA.16816.F32 R24, R4.reuse, R10, R24 ;  /* 0x0000000a0418723c */ /* 0x050fec0000001818 */
[----:B--2---:R-:W-:-:S15]  /*8de80*/  HMMA.16816.F32 R20, R4, R8, R20 ;  /* 0x000000080414723c */ /* 0x004fde0000001814 */
[----:B------:R-:W-:-:S02]  /*8de90*/  NOP ;  /* 0x0000000000007918 */ /* 0x000fc40000000000 */
[----:B------:R0:W-:Y:S04]  /*8dea0*/  STL.64 [R1+0x6e0], R24 ;  /* 0x0006e01801007387 */ /* 0x0001e80000100a00 */
[----:B------:R1:W-:Y:S04]  /*8deb0*/  STL.64 [R1+0x6e8], R26 ;  /* 0x0006e81a01007387 */ /* 0x0003e80000100a00 */
[----:B0-----:R-:W2:Y:S04]  /*8dec0*/  LDL.LU R24, [R1+0x440] ;  /* 0x0004400001187983 */ /* 0x001ea80000300800 */
[----:B------:R-:W2:Y:S04]  /*8ded0*/  LDL.LU R25, [R1+0x444] ;  /* 0x0004440001197983 */ /* 0x000ea80000300800 */
[----:B-1----:R-:W2:Y:S04]  /*8dee0*/  LDL.LU R26, [R1+0x448] ;  /* 0x00044800011a7983 */ /* 0x002ea80000300800 */
[----:B------:R-:W2:Y:S04]  /*8def0*/  LDL.LU R27, [R1+0x44c] ;  /* 0x00044c00011b7983 */ /* 0x000ea80000300800 */
[----:B------:R-:W3:Y:S04]  /*8df00*/  LDL.LU R29, [R1+0x3f30] ;  /* 0x003f3000011d7983 */ /* 0x000ee80000300800 */
[----:B------:R-:W4:Y:S04]  /*8df10*/  LDL.LU R28, [R1+0x3f3c] ;  /* 0x003f3c00011c7983 */ /* 0x000f280000300800 */
[----:B------:R-:W4:Y:S04]  /*8df20*/  LDL.LU R0, [R1+0x3f38] ;  /* 0x003f380001007983 */ /* 0x000f280000300800 */
[----:B------:R0:W-:Y:S04]  /*8df30*/  STL.64 [R1+0x5b0], R20 ;  /* 0x0005b01401007387 */ /* 0x0001e80000100a00 */
[----:B------:R1:W-:Y:S04]  /*8df40*/  STL.64 [R1+0x5b8], R22 ;  /* 0x0005b81601007387 */ /* 0x0003e80000100a00 */
[----:B0-----:R-:W3:Y:S04]  /*8df50*/  LDL.LU R20, [R1+0x430] ;  /* 0x0004300001147983 */ /* 0x001ee80000300800 */
[----:B------:R-:W3:Y:S04]  /*8df60*/  LDL.LU R21, [R1+0x434] ;  /* 0x0004340001157983 */ /* 0x000ee80000300800 */
[----:B-1----:R-:W3:Y:S04]  /*8df70*/  LDL.LU R22, [R1+0x438] ;  /* 0x0004380001167983 */ /* 0x002ee80000300800 */
[----:B------:R-:W3:Y:S04]  /*8df80*/  LDL.LU R23, [R1+0x43c] ;  /* 0x00043c0001177983 */ /* 0x000ee80000300800 */
[----:B------:R-:W2:Y:S04]  /*8df90*/  LDL.LU R17, [R1+0x3f24] ;  /* 0x003f240001117983 */ /* 0x000ea80000300800 */
[----:B------:R-:W-:Y:S04]  /*8dfa0*/  STL.64 [R1+0x4538], R18 ;  /* 0x0045381201007387 */ /* 0x000fe80000100a00 */
[----:B--2---:R-:W-:Y:S04]  /*8dfb0*/  STL.64 [R1+0x4530], R16 ;  /* 0x0045301001007387 */ /* 0x004fe80000100a00 */
[----:B------:R-:W-:Y:S04]  /*8dfc0*/  STL.64 [R1+0x4510], R10 ;  /* 0x0045100a01007387 */ /* 0x000fe80000100a00 */
[----:B------:R0:W-:Y:S04]  /*8dfd0*/  STL.64 [R1+0x4508], R8 ;  /* 0x0045080801007387 */ /* 0x0001e80000100a00 */
[----:B0-----:R-:W2:Y:S04]  /*8dfe0*/  LDL.LU R8, [R1+0x3f0] ;  /* 0x0003f00001087983 */ /* 0x001ea80000300800 */
[----:B------:R-:W2:Y:S04]  /*8dff0*/  LDL.LU R9, [R1+0x3f4] ;  /* 0x0003f40001097983 */ /* 0x000ea80000300800 */
[----:B------:R-:W4:Y:S04]  /*8e000*/  LDL.LU R10, [R1+0x3f8] ;  /* 0x0003f800010a7983 */ /* 0x000f280000300800 */
[----:B------:R-:W4:Y:S04]  /*8e010*/  LDL.LU R11, [R1+0x3fc] ;  /* 0x0003fc00010b7983 */ /* 0x000f280000300800 */
[----:B------:R-:W3:Y:S04]  /*8e020*/  LDL.LU R16, [R1+0x410] ;  /* 0x0004100001107983 */ /* 0x000ee80000300800 */
[----:B------:R-:W3:Y:S04]  /*8e030*/  LDL.LU R17, [R1+0x414] ;  /* 0x0004140001117983 */ /* 0x000ee80000300800 */
[----:B------:R-:W2:Y:S04]  /*8e040*/  LDL.LU R18, [R1+0x418] ;  /* 0x0004180001127983 */ /* 0x000ea80000300800 */
[----:B------:R-:W2:Y:S01]  /*8e050*/  LDL.LU R19, [R1+0x41c] ;  /* 0x00041c0001137983 */ /* 0x000ea20000300800 */
[----:B------:R-:W-:Y:S03]  /*8e060*/  HMMA.16816.F32 R4, R4, R2, R24 ;  /* 0x000000020404723c */ /* 0x000fe60000001818 */
[----:B--2---:R-:W-:Y:S04]  /*8e070*/  STL.64 [R1+0x4548], R18 ;  /* 0x0045481201007387 */ /* 0x004fe80000100a00 */
[----:B---3--:R0:W-:Y:S04]  /*8e080*/  STL.64 [R1+0x4540], R16 ;  /* 0x0045401001007387 */ /* 0x0081e80000100a00 */
        /* <DEDUP_REMOVED lines=10> */
[----:B------:R-:W4:Y:S04]  /*8e130*/  LDL.LU.64 R26, [R1+0x4568] ;  /* 0x00456800011a7983 */ /* 0x000f280000300a00 */
[----:B------:R-:W2:Y:S01]  /*8e140*/  LDL.LU.64 R24, [R1+0x4560] ;  /* 0x0045600001187983 */ /* 0x000ea20000300a00 */
[----:B------:R-:W-:-:S02]  /*8e150*/  F2FP.F16.E5M2.UNPACK_B R12, R12 ;  /* 0x0000000cff0c723e */ /* 0x000fc400020004ff */
[----:B------:R-:W-:Y:S02]  /*8e160*/  F2FP.F16.E5M2.UNPACK_B R13, R13 ;  /* 0x0000000dff0d723e */ /* 0x000fe400020004ff */
[----:B------:R-:W-:Y:S02]  /*8e170*/  F2FP.F16.E5M2.UNPACK_B R14, R14 ;  /* 0x0000000eff0e723e */ /* 0x000fe400020004ff */
[----:B------:R-:W-:Y:S01]  /*8e180*/  F2FP.F16.E5M2.UNPACK_B R15, R15 ;  /* 0x0000000fff0f723e */ /* 0x000fe200020004ff */
        /* <DEDUP_REMOVED lines=11> */
[----:B------:R-:W3:Y:S04]  /*8e240*/  LDL.LU.64 R20, [R1+0x4550] ;  /* 0x0045500001147983 */ /* 0x000ee80000300a00 */
        /* <DEDUP_REMOVED lines=29> */
[----:B---3--:R-:W-:Y:S01]  /*8e420*/  HMMA.16816.F32 R8, R12, R18, R8 ;  /* 0x000000120c08723c */ /* 0x008fe20000001808 */
[----:B----4-:R-:W-:-:S15]  /*8e430*/  IMAD R4, R4, 0x100, R17 ;  /* 0x0000010004047824 */ /* 0x010fde00078e0211 */
[----:B------:R-:W-:-:S07]  /*8e440*/  NOP ;  /* 0x0000000000007918 */ /* 0x000fce0000000000 */
        /* <DEDUP_REMOVED lines=9> */
[----:B0-----:R-:W2:Y:S04]  /*8e4e0*/  LDL.LU.64 R10, [R1+0x4510] ;  /* 0x00451000010a7983 */ /* 0x001ea80000300a00 */
[----:B------:R-:W3:Y:S04]  /*8e4f0*/  LDL.LU.64 R8, [R1+0x4508] ;  /* 0x0045080001087983 */ /* 0x000ee80000300a00 */
        /* <DEDUP_REMOVED lines=29> */
[----:B------:R-:W-:-:S02]  /*8e6d0*/  IMAD R5, R6, 0x100, R5 ;  /* 0x0000010006057824 */ /* 0x000fc400078e0205 */
[----:B------:R-:W-:Y:S02]  /*8e6e0*/  IMAD R6, R29, 0x100, R7 ;  /* 0x000001001d067824 */ /* 0x000fe400078e0207 */
[----:B------:R-:W-:Y:S01]  /*8e6f0*/  IMAD R7, R0, 0x100, R28 ;  /* 0x0000010000077824 */ /* 0x000fe200078e021c */
[----:B------:R-:W-:Y:S02]  /*8e700*/  F2FP.F16.E5M2.UNPACK_B R4, R4 ;  /* 0x00000004ff04723e */ /* 0x000fe400020004ff */
        /* <DEDUP_REMOVED lines=495> */
[----:B------:R-:W-:Y:S04]  /*90600*/  STL [R1+0x42a4], R16 ;  /* 0x0042a41001007387 */ /* 0x000fe80000100800 */
[----:B------:R-:W-:Y:S01]  /*90610*/  STL [R1+0x42a0], R17 ;  /* 0x0042a01101007387 */ /* 0x000fe20000100800 */
[----:B--2---:R-:W-:-:S15]  /*90620*/  HMMA.16816.F32 R24, R4, R10, R24 ;  /* 0x0000000a0418723c */ /* 0x004fde0000001818 */
[----:B------:R-:W-:-:S08]  /*90630*/  NOP ;  /* 0x0000000000007918 */ /* 0x000fd00000000000 */
[----:B------:R-:W-:Y:S04]  /*90640*/  STL.64 [R1+0x660], R24 ;  /* 0x0006601801007387 */ /* 0x000fe80000100a00 */
[----:B------:R0:W-:Y:S04]  /*90650*/  STL.64 [R1+0x668], R26 ;  /* 0x0006681a01007387 */ /* 0x0001e80000100a00 */
[----:B0-----:R-:W3:Y:S04]  /*90660*/  LDL.LU.64 R26, [R1+0x42e0] ;  /* 0x0042e000011a7983 */ /* 0x001ee80000300a00 */
[----:B------:R-:W3:Y:S01]  /*90670*/  LDL.LU.64 R24, [R1+0x42d8] ;  /* 0x0042d80001187983 */ /* 0x000ee20000300a00 */
[----:B------:R-:W-:-:S02]  /*90680*/  IMAD R13, R14, 0x100, R13 ;  /* 0x000001000e0d7824 */ /* 0x000fc400078e020d */
[----:B------:R-:W-:Y:S02]  /*90690*/  IMAD R14, R29, 0x100, R15 ;  /* 0x000001001d0e7824 */ /* 0x000fe400078e020f */
[----:B------:R-:W-:Y:S02]  /*906a0*/  IMAD R15, R0, 0x100, R28 ;  /* 0x00000100000f7824 */ /* 0x000fe400078e021c */
        /* <DEDUP_REMOVED lines=15> */
[----:B------:R-:W2:-:S15]  /*907a0*/  LDL.LU.64 R24, [R1+0x42b8] ;  /* 0x0042b80001187983 */ /* 0x000e9e0000300a00 */
[----:B------:R-:W-:-:S01]  /*907b0*/  NOP ;  /* 0x0000000000007918 */ /* 0x000fc20000000000 */
[----:B------:R0:W-:Y:S04]  /*907c0*/  STL.64 [R1+0x620], R4 ;  /* 0x0006200401007387 */ /* 0x0001e80000100a00 */
[----:B------:R1:W-:Y:S04]  /*907d0*/  STL.64 [R1+0x628], R6 ;  /* 0x0006280601007387 */ /* 0x0003e80000100a00 */
[----:B0-----:R-:W4:Y:S04]  /*907e0*/  LDL.LU R4, [R1+0x1f0] ;  /* 0x0001f00001047983 */ /* 0x001f280000300800 */
[----:B------:R-:W4:Y:S04]  /*907f0*/  LDL.LU R5, [R1+0x1f4] ;  /* 0x0001f40001057983 */ /* 0x000f280000300800 */
[----:B-1----:R-:W4:Y:S04]  /*90800*/  LDL.LU R6, [R1+0x1f8] ;  /* 0x0001f80001067983 */ /* 0x002f280000300800 */
[----:B------:R-:W4:Y:S01]  /*90810*/  LDL.LU R7, [R1+0x1fc] ;  /* 0x0001fc0001077983 */ /* 0x000f220000300800 */
[----:B------:R-:W-:-:S02]  /*90820*/  F2FP.F16.E5M2.UNPACK_B R12, R12 ;  /* 0x0000000cff0c723e */ /* 0x000fc400020004ff */
[----:B------:R-:W-:Y:S02]  /*90830*/  F2FP.F16.E5M2.UNPACK_B R13, R13 ;  /* 0x0000000dff0d723e */ /* 0x000fe400020004ff */
[----:B------:R-:W-:Y:S02]  /*90840*/  F2FP.F16.E5M2.UNPACK_B R14, R14 ;  /* 0x0000000eff0e723e */ /* 0x000fe400020004ff */
[----:B------:R-:W-:Y:S01]  /*90850*/  F2FP.F16.E5M2.UNPACK_B R15, R15 ;  /* 0x0000000fff0f723e */ /* 0x000fe200020004ff */
[----:B---3--:R-:W-:Y:S04]  /*90860*/  STL.64 [R1+0x4268], R26 ;  /* 0x0042681a01007387 */ /* 0x008fe80000100a00 */
[----:B--2---:R0:W-:Y:S02]  /*90870*/  STL.64 [R1+0x4260], R24 ;  /* 0x0042601801007387 */ /* 0x0041e40000100a00 */
[----:B----4-:R-:W-:-:S15]  /*90880*/  HMMA.16816.F32 R4, R12, R24, R4 ;  /* 0x000000180c04723c */ /* 0x010fde0000001804 */
        /* <DEDUP_REMOVED lines=50> */
[----:B------:R-:W-:-:S02]  /*90bb0*/  IMAD R4, R4, 0x100, R16 ;  /* 0x0000010004047824 */ /* 0x000fc400078e0210 */
[----:B----4-:R-:W-:Y:S01]  /*90bc0*/  IMAD R5, R5, 0x100, R17 ;  /* 0x0000010005057824 */ /* 0x010fe200078e0211 */
        /* <DEDUP_REMOVED lines=36> */
[----:B------:R0:W-:Y:S01]  /*90e10*/  STL [R1+0x421c], R11 ;  /* 0x00421c0b01007387 */ /* 0x0001e20000100800 */
[----:B------:R-:W-:-:S03]  /*90e20*/  IMAD R7, R28, 0x100, R29 ;  /* 0x000001001c077824 */ /* 0x000fc600078e021d */
[----:B0-----:R-:W4:Y:S04]  /*90e30*/  LDL.LU R11, [R1+0x400c] ;  /* 0x00400c00010b7983 */ /* 0x001f280000300800 */
[----:B------:R-:W4:Y:S04]  /*90e40*/  LDL.LU R29, [R1+0x402c] ;  /* 0x00402c00011d7983 */ /* 0x000f280000300800 */
[----:B------:R-:W4:Y:S01]  /*90e50*/  LDL.LU R28, [R1+0x4028] ;  /* 0x00402800011c7983 */ /* 0x000f220000300800 */
[----:B---3--:R-:W-:-:S15]  /*90e60*/  HMMA.16816.F32 R24, R12, R8, R24 ;  /* 0x000000080c18723c */ /* 0x008fde0000001818 */
[----:B------:R-:W-:-:S08]  /*90e70*/  NOP ;  /* 0x0000000000007918 */ /* 0x000fd00000000000 */
        /* <DEDUP_REMOVED lines=41> */
[----:B------:R3:W-:Y:S01]  /*91110*/  STL.64 [R1+0x41d8], R20 ;  /* 0x0041d81401007387 */ /* 0x0007e20000100a00 */
[----:B------:R-:W-:Y:S01]  /*91120*/  IMAD R13, R0, 0x100, R11 ;  /* 0x00000100000d7824 */ /* 0x000fe200078e020b */
        /* <DEDUP_REMOVED lines=8> */
[----:B------:R-:W2:Y:S01]  /*911b0*/  LDL.LU R11, [R1+0x4014] ;  /* 0x00401400010b7983 */ /* 0x000ea20000300800 */
[----:B------:R-:W-:-:S03]  /*911c0*/  IMAD R12, R15, 0x100, R14 ;  /* 0x000001000f0c7824 */ /* 0x000fc600078e020e */
[----:B--2---:R-:W-:Y:S04]  /*911d0*/  STL.64 [R1+0x4228], R10 ;  /* 0x0042280a01007387 */ /* 0x004fe80000100a00 */
[----:B------:R0:W-:Y:S04]  /*911e0*/  STL.64 [R1+0x4220], R8 ;  /* 0x0042200801007387 */ /* 0x0001e80000100a00 */
[----:B0-----:R-:W2:Y:S04]  /*911f0*/  LDL.LU R8, [R1+0x150] ;  /* 0x0001500001087983 */ /* 0x001ea80000300800 */
[----:B------:R-:W2:Y:S04]  /*91200*/  LDL.LU R9, [R1+0x154] ;  /* 0x0001540001097983 */ /* 0x000ea80000300800 */
[----:B------:R-:W2:Y:S04]  /*91210*/  LDL.LU R10, [R1+0x158] ;  /* 0x00015800010a7983 */ /* 0x000ea80000300800 */
[----:B------:R-:W2:Y:S04]  /*91220*/  LDL.LU R11, [R1+0x15c] ;  /* 0x00015c00010b7983 */ /* 0x000ea80000300800 */
[----:B------:R-:W2:Y:S04]  /*91230*/  LDL.LU R14, [R1+0x4010] ;  /* 0x00401000010e7983 */ /* 0x000ea80000300800 */
[----:B------:R-:W2:Y:S04]  /*91240*/  LDL.LU R0, [R1+0x401c] ;  /* 0x00401c0001007983 */ /* 0x000ea80000300800 */
[----:B------:R-:W2:Y:S04]  /*91250*/  LDL.LU R15, [R1+0x4018] ;  /* 0x00401800010f7983 */ /* 0x000ea80000300800 */
[----:B----4-:R-:W-:Y:S04]  /*91260*/  STL.64 [R1+0x4200], R26 ;  /* 0x0042001a01007387 */ /* 0x010fe80000100a00 */
[----:B---3--:R0:W-:Y:S04]  /*91270*/  STL.64 [R1+0x41f8], R24 ;  /* 0x0041f81801007387 */ /* 0x0081e80000100a00 */
        /* <DEDUP_REMOVED lines=25> */
[----:B----4-:R-:W-:-:S03]  /*91410*/  IMAD R14, R14, 0x100, R11 ;  /* 0x000001000e0e7824 */ /* 0x010fc600078e020b */
[----:B---3--:R-:W-:Y:S04]  /*91420*/  STL.64 [R1+0x41d0], R18 ;  /* 0x0041d01201007387 */ /* 0x008fe80000100a00 */
[----:B--2---:R0:W-:Y:S04]  /*91430*/  STL.64 [R1+0x41c8], R16 ;  /* 0x0041c81001007387 */ /* 0x0041e80000100a00 */
[----:B0-----:R-:W2:Y:S04]  /*91440*/  LDL.LU R16, [R1+0x120] ;  /* 0x0001200001107983 */ /* 0x001ea80000300800 */
[----:B------:R-:W2:Y:S04]  /*91450*/  LDL.LU R17, [R1+0x124] ;  /* 0x0001240001117983 */ /* 0x000ea80000300800 */
[----:B------:R-:W2:Y:S04]  /*91460*/  LDL.LU R18, [R1+0x128] ;  /* 0x0001280001127983 */ /* 0x000ea80000300800 */
[----:B------:R-:W2:Y:S04]  /*91470*/  LDL.LU R19, [R1+0x12c] ;  /* 0x00012c0001137983 */ /* 0x000ea80000300800 */
[----:B------:R-:W3:Y:S01]  /*91480*/  LDL.LU R11, [R1+0x421c] ;  /* 0x00421c00010b7983 */ /* 0x000ee20000300800 */
[----:B------:R-:W-:-:S03]  /*91490*/  IMAD R15, R15, 0x100, R0 ;  /* 0x000001000f0f7824 */ /* 0x000fc600078e0200 */
[----:B------:R-:W4:Y:S01]  /*914a0*/  LDL.LU R0, [R1+0x4218] ;  /* 0x0042180001007983 */ /* 0x000f220000300800 */
        /* <DEDUP_REMOVED lines=34> */
[----:B------:R-:W3:Y:S04]  /*916d0*/  LDL.LU.64 R20, [R1+0x41d8] ;  /* 0x0041d80001147983 */ /* 0x000ee80000300a00 */
[----:B------:R-:W-:Y:S01]  /*916e0*/  STL.64 [R1+0x4178], R24 ;  /* 0x0041781801007387 */ /* 0x000fe20000100a00 */
        /* <DEDUP_REMOVED lines=18> */
[----:B------:R-:W-:-:S02]  /*91810*/  IMAD R5, R28, 0x100, R29 ;  /* 0x000001001c057824 */ /* 0x000fc400078e021d */
[----:B----4-:R-:W-:Y:S01]  /*91820*/  IMAD R4, R7, 0x100, R6 ;  /* 0x0000010007047824 */ /* 0x010fe200078e0206 */
[C---:B--2---:R-:W-:Y:S06]  /*91830*/  HMMA.16816.F32 R8, R12.reuse, R18, R8 ;  /* 0x000000120c08723c */ /* 0x044fec0000001808 */
[----:B---3--:R-:W-:-:S15]  /*91840*/  HMMA.16816.F32 R20, R12, R16, R20 ;  /* 0x000000100c14723c */ /* 0x008fde0000001814 */
[----:B------:R-:W-:-:S02]  /*91850*/  NOP ;  /* 0x0000000000007918 */ /* 0x000fc40000000000 */
[----:B------:R-:W-:Y:S04]  /*91860*/  STL.64 [R1+0x8d0], R8 ;  /* 0x0008d00801007387 */ /* 0x000fe80000100a00 */
[----:B------:R0:W-:Y:S04]  /*91870*/  STL.64 [R1+0x8d8], R10 ;  /* 0x0008d80a01007387 */ /* 0x0001e80000100a00 */
[----:B0-----:R-:W2:Y:S04]  /*91880*/  LDL.LU.64 R10, [R1+0x41b0] ;  /* 0x0041b000010a7983 */ /* 0x001ea80000300a00 */
[----:B------:R-:W3:Y:S04]  /*91890*/  LDL.LU.64 R8, [R1+0x41a8] ;  /* 0x0041a80001087983 */ /* 0x000ee80000300a00 */
[----:B------:R-:W4:Y:S04]  /*918a0*/  LDL.LU R28, [R1+0x4034] ;  /* 0x00403400011c7983 */ /* 0x000f280000300800 */
[----:B------:R-:W4:Y:S04]  /*918b0*/  LDL.LU R6, [R1+0x4030] ;  /* 0x0040300001067983 */ /* 0x000f280000300800 */
[----:B------:R-:W-:Y:S04]  /*918c0*/  STL.64 [R1+0x8c0], R20 ;  /* 0x0008c01401007387 */ /* 0x000fe80000100a00 */
[----:B------:R-:W-:Y:S04]  /*918d0*/  STL.64 [R1+0x8c8], R22 ;  /* 0x0008c81601007387 */ /* 0x000fe80000100a00 */
[----:B------:R-:W2:Y:S04]  /*918e0*/  LDL.LU R29, [R1+0x403c] ;  /* 0x00403c00011d7983 */ /* 0x000ea80000300800 */
[----:B------:R-:W2:Y:S04]  /*918f0*/  LDL.LU R7, [R1+0x4038] ;  /* 0x0040380001077983 */ /* 0x000ea80000300800 */
[----:B------:R-:W3:Y:S04]  /*91900*/  LDL.LU R24, [R1+0xe0] ;  /* 0x0000e00001187983 */ /* 0x000ee80000300800 */
[----:B------:R-:W3:Y:S04]  /*91910*/  LDL.LU R25, [R1+0xe4] ;  /* 0x0000e40001197983 */ /* 0x000ee80000300800 */
[----:B------:R-:W-:Y:S04]  /*91920*/  STL.64 [R1+0x4188], R26 ;  /* 0x0041881a01007387 */ /* 0x000fe80000100a00 */
        /* <DEDUP_REMOVED lines=21> */
[----:B------:R-:W-:-:S02]  /*91a80*/  IMAD R6, R6, 0x100, R28 ;  /* 0x0000010006067824 */ /* 0x000fc400078e021c */
[----:B--2---:R-:W-:Y:S01]  /*91a90*/  IMAD R7, R7, 0x100, R29 ;  /* 0x0000010007077824 */ /* 0x004fe200078e021d */
[C---:B---3--:R-:W-:Y:S01]  /*91aa0*/  HMMA.16816.F32 R24, R12.reuse, R10, R24 ;  /* 0x0000000a0c18723c */ /* 0x048fe20000001818 */
[----:B----4-:R-:W-:Y:S04]  /*91ab0*/  STL.64 [R1+0x4160], R18 ;  /* 0x0041601201007387 */ /* 0x010fe80000100a00 */
[----:B------:R0:W-:Y:S04]  /*91ac0*/  STL.64 [R1+0x4158], R16 ;  /* 0x0041581001007387 */ /* 0x0001e80000100a00 */
        /* <DEDUP_REMOVED lines=23> */
[----:B------:R-:W2:Y:S01]  /*91c40*/  LDL.LU.64 R24, [R1+0x4178] ;  /* 0x0041780001187983 */ /* 0x000ea20000300a00 */
[----:B------:R-:W-:-:S02]  /*91c50*/  F2FP.F16.E5M2.UNPACK_B R4, R4 ;  /* 0x00000004ff04723e */ /* 0x000fc400020004ff */
[----:B------:R-:W-:Y:S02]  /*91c60*/  F2FP.F16.E5M2.UNPACK_B R5, R5 ;  /* 0x00000005ff05723e */ /* 0x000fe400020004ff */
        /* <DEDUP_REMOVED lines=26> */
[----:B------:R0:W-:Y:S04]  /*91e10*/  STL.64 [R1+0x4100], R22 ;  /* 0x0041001601007387 */ /* 0x0001e80000100a00 */
[----:B0-----:R-:W4:Y:S04]  /*91e20*/  LDL.LU R22, [R1+0x4054] ;  /* 0x0040540001167983 */ /* 0x001f280000300800 */
[----:B------:R-:W4:Y:S04]  /*91e30*/  LDL.LU R23, [R1+0x405c] ;  /* 0x00405c0001177983 */ /* 0x000f280000300800 */
[----:B------:R0:W-:Y:S04]  /*91e40*/  STL.64 [R1+0x40f8], R20 ;  /* 0x0040f81401007387 */ /* 0x0001e80000100a00 */
[----:B0-----:R-:W4:Y:S04]  /*91e50*/  LDL.LU R20, [R1+0x4044] ;  /* 0x0040440001147983 */ /* 0x001f280000300800 */
[----:B------:R-:W4:Y:S04]  /*91e60*/  LDL.LU R21, [R1+0x404c] ;  /* 0x00404c0001157983 */ /* 0x000f280000300800 */
[----:B------:R-:W3:Y:S04]  /*91e70*/  LDL.LU R26, [R1+0x1114] ;  /* 0x00111400011a7983 */ /* 0x000ee80000300800 */
[----:B------:R-:W3:Y:S04]  /*91e80*/  LDL.LU R27, [R1+0x111c] ;  /* 0x00111c00011b7983 */ /* 0x000ee80000300800 */
[----:B---3--:R-:W-:Y:S04]  /*91e90*/  STL.64 [R1+0x4110], R26 ;  /* 0x0041101a01007387 */ /* 0x008fe80000100a00 */
[----:B------:R0:W-:Y:S04]  /*91ea0*/  STL.64 [R1+0x4108], R24 ;  /* 0x0041081801007387 */ /* 0x0001e80000100a00 */
[----:B0-----:R-:W3:Y:S01]  /*91eb0*/  LDL.LU R24, [R1+0x90] ;  /* 0x0000900001187983 */ /* 0x001ee20000300800 */
[----:B------:R-:W-:-:S02]  /*91ec0*/  IMAD.MOV.U32 R25, RZ, RZ, R29 ;  /* 0x000000ffff197224 */ /* 0x000fc400078e001d */
[----:B------:R-:W-:Y:S02]  /*91ed0*/  IMAD.MOV.U32 R26, RZ, RZ, R28 ;  /* 0x000000ffff1a7224 */ /* 0x000fe400078e001c */
[----:B------:R-:W-:Y:S01]  /*91ee0*/  IMAD.MOV.U32 R27, RZ, RZ, R0 ;  /* 0x000000ffff1b7224 */ /* 0x000fe200078e0000 */
[----:B--2---:R-:W-:Y:S01]  /*91ef0*/  HMMA.16816.F32 R8, R4, R18, R8 ;  /* 0x000000120408723c */ /* 0x004fe20000001808 */
[----:B------:R-:W2:Y:S04]  /*91f00*/  LDL.LU R29, [R1+0x10e8] ;  /* 0x0010e800011d7983 */ /* 0x000ea80000300800 */
[----:B------:R-:W2:Y:S04]  /*91f10*/  LDL.LU R28, [R1+0x1124] ;  /* 0x00112400011c7983 */ /* 0x000ea80000300800 */
[----:B------:R-:W2:-:S14]  /*91f20*/  LDL.LU R0, [R1+0x10f0] ;  /* 0x0010f00001007983 */ /* 0x000e9c0000300800 */
[----:B------:R-:W-:Y:S04]  /*91f30*/  STL.64 [R1+0x880], R8 ;  /* 0x0008800801007387 */ /* 0x000fe80000100a00 */
[----:B------:R0:W-:Y:S04]  /*91f40*/  STL.64 [R1+0x888], R10 ;  /* 0x0008880a01007387 */ /* 0x0001e80000100a00 */
[----:B0-----:R-:W2:Y:S04]  /*91f50*/  LDL.LU.64 R10, [R1+0x4140] ;  /* 0x00414000010a7983 */ /* 0x001ea80000300a00 */
[----:B------:R-:W2:Y:S04]  /*91f60*/  LDL.LU.64 R8, [R1+0x4138] ;  /* 0x0041380001087983 */ /* 0x000ea80000300a00 */
[----:B------:R-:W-:Y:S04]  /*91f70*/  STL.64 [R1+0x40e0], R18 ;  /* 0x0040e01201007387 */ /* 0x000fe80000100a00 */
[----:B----4-:R-:W-:Y:S01]  /*91f80*/  STL.64 [R1+0x40d8], R16 ;  /* 0x0040d81001007387 */ /* 0x010fe20000100a00 */
[----:B---3--:R-:W-:-:S15]  /*91f90*/  HMMA.16816.F32 R24, R4, R16, R24 ;  /* 0x000000100418723c */ /* 0x008fde0000001818 */
[----:B------:R-:W-:-:S08]  /*91fa0*/  NOP ;  /* 0x0000000000007918 */ /* 0x000fd00000000000 */
[----:B------:R0:W-:Y:S04]  /*91fb0*/  STL.64 [R1+0x820], R24 ;  /* 0x0008201801007387 */ /* 0x0001e80000100a00 */
[----:B------:R1:W-:Y:S04]  /*91fc0*/  STL.64 [R1+0x828], R26 ;  /* 0x0008281a01007387 */ /* 0x0003e80000100a00 */
[----:B0-----:R-:W3:Y:S04]  /*91fd0*/  LDL.LU R24, [R1+0x80] ;  /* 0x0000800001187983 */ /* 0x001ee80000300800 */
[----:B------:R-:W3:Y:S04]  /*91fe0*/  LDL.LU R25, [R1+0x84] ;  /* 0x0000840001197983 */ /* 0x000ee80000300800 */
[----:B-1----:R-:W4:Y:S04]  /*91ff0*/  LDL.LU R26, [R1+0x88] ;  /* 0x00008800011a7983 */ /* 0x002f280000300800 */
        /* <DEDUP_REMOVED lines=16> */
[----:B------:R-:W4:Y:S01]  /*92100*/  LDL.LU R19, [R1+0x5c] ;  /* 0x00005c0001137983 */ /* 0x000f220000300800 */
[----:B------:R-:W-:-:S02]  /*92110*/  IMAD R12, R12, 0x100, R20 ;  /* 0x000001000c0c7824 */ /* 0x000fc400078e0214 */
[----:B------:R-:W-:Y:S01]  /*92120*/  IMAD R13, R13, 0x100, R21 ;  /* 0x000001000d0d7824 */ /* 0x000fe200078e0215 */
[----:B------:R-:W3:Y:S01]  /*92130*/  LDL.LU R20, [R1+0x70] ;  /* 0x0000700001147983 */ /* 0x000ee20000300800 */
[----:B------:R-:W-:-:S03]  /*92140*/  IMAD R14, R14, 0x100, R22 ;  /* 0x000001000e0e7824 */ /* 0x000fc600078e0216 */
[----:B------:R-:W3:Y:S01]  /*92150*/  LDL.LU R21, [R1+0x74] ;  /* 0x0000740001157983 */ /* 0x000ee20000300800 */
[----:B------:R-:W-:-:S03]  /*92160*/  IMAD R15, R15, 0x100, R23 ;  /* 0x000001000f0f7824 */ /* 0x000fc600078e0217 */
[----:B------:R-:W3:Y:S04]  /*92170*/  LDL.LU R22, [R1+0x78] ;  /* 0x0000780001167983 */ /* 0x000ee80000300800 */
[----:B------:R-:W3:Y:S01]  /*92180*/  LDL.LU R23, [R1+0x7c] ;  /* 0x00007c0001177983 */ /* 0x000ee20000300800 */
        /* <DEDUP_REMOVED lines=30> */
[----:B------:R-:W3:Y:S04]  /*92370*/  LDL.LU.64 R26, [R1+0x4110] ;  /* 0x00411000011a7983 */ /* 0x000ee80000300a00 */
[----:B------:R-:W4:Y:S04]  /*92380*/  LDL.LU.64 R24, [R1+0x4108] ;  /* 0x0041080001187983 */ /* 0x000f280000300a00 */
[----:B------:R0:W-:Y:S04]  /*92390*/  STL.64 [R1+0x5a0], R4 ;  /* 0x0005a00401007387 */ /* 0x0001e80000100a00 */
[----:B------:R1:W-:Y:S04]  /*923a0*/  STL.64 [R1+0x5a8], R6 ;  /* 0x0005a80601007387 */ /* 0x0003e80000100a00 */
[----:B0-----:R-:W2:Y:S04]  /*923b0*/  LDL.LU R4, [R1+0x10f4] ;  /* 0x0010f40001047983 */ /* 0x001ea80000300800 */
[----:B------:R-:W2:Y:S04]  /*923c0*/  LDL.LU R5, [R1+0x10fc] ;  /* 0x0010fc0001057983 */ /* 0x000ea80000300800 */
[----:B-1----:R-:W3:Y:S04]  /*923d0*/  LDL.LU R6, [R1+0x1104] ;  /* 0x0011040001067983 */ /* 0x002ee80000300800 */
[----:B------:R-:W3:Y:S01]  /*923e0*/  LDL.LU R7, [R1+0x110c] ;  /* 0x00110c0001077983 */ /* 0x000ee20000300800 */
[----:B------:R-:W-:-:S02]  /*923f0*/  F2FP.F16.E5M2.UNPACK_B R12, R12 ;  /* 0x0000000cff0c723e */ /* 0x000fc400020004ff */
[----:B------:R-:W-:Y:S02]  /*92400*/  F2FP.F16.E5M2.UNPACK_B R13, R13 ;  /* 0x0000000dff0d723e */ /* 0x000fe400020004ff */
[----:B------:R-:W-:Y:S02]  /*92410*/  F2FP.F16.E5M2.UNPACK_B R14, R14 ;  /* 0x0000000eff0e723e */ /* 0x000fe400020004ff */
[----:B------:R-:W-:-:S07]  /*92420*/  F2FP.F16.E5M2.UNPACK_B R15, R15 ;  /* 0x0000000fff0f723e */ /* 0x000fce00020004ff */
[C---:B----4-:R-:W-:Y:S01]  /*92430*/  HMMA.16816.F32 R20, R12.reuse, R24, R20 ;  /* 0x000000180c14723c */ /* 0x050fe20000001814 */
        /* <DEDUP_REMOVED lines=10> */
[----:B------:R-:W2:Y:S01]  /*924e0*/  LDL.LU R25, [R1+0x10ec] ;  /* 0x0010ec0001197983 */ /* 0x000ea20000300800 */
[----:B---3--:R-:W-:-:S15]  /*924f0*/  HMMA.16816.F32 R16, R12, R22, R16 ;  /* 0x000000160c10723c */ /* 0x008fde0000001810 */
[----:B------:R-:W-:-:S08]  /*92500*/  NOP ;  /* 0x0000000000007918 */ /* 0x000fd00000000000 */
[----:B------:R-:W-:Y:S04]  /*92510*/  STL.64 [R1+0x850], R16 ;  /* 0x0008501001007387 */ /* 0x000fe80000100a00 */
[----:B------:R0:W-:Y:S04]  /*92520*/  STL.64 [R1+0x858], R18 ;  /* 0x0008581201007387 */ /* 0x0001e80000100a00 */
[----:B0-----:R-:W4:Y:S04]  /*92530*/  LDL.LU.64 R18, [R1+0x40f0] ;  /* 0x0040f00001127983 */ /* 0x001f280000300a00 */
[----:B------:R-:W4:Y:S02]  /*92540*/  LDL.LU.64 R16, [R1+0x40e8] ;  /* 0x0040e80001107983 */ /* 0x000f240000300a00 */
[----:B----4-:R-:W-:Y:S02]  /*92550*/  HMMA.16816.F32 R20, R12, R20, R16 ;  /* 0x000000140c14723c */ /* 0x010fe40000001810 */
[----:B------:R-:W3:Y:S04]  /*92560*/  LDL.LU.64 R18, [R1+0x40e0] ;  /* 0x0040e00001127983 */ /* 0x000ee80000300a00 */
[----:B------:R-:W4:-:S15]  /*92570*/  LDL.LU.64 R16, [R1+0x40d8] ;  /* 0x0040d80001107983 */ /* 0x000f1e0000300a00 */
[----:B------:R-:W-:-:S02]  /*92580*/  NOP ;  /* 0x0000000000007918 */ /* 0x000fc40000000000 */
[----:B------:R0:W-:Y:S04]  /*92590*/  STL.64 [R1+0x830], R20 ;  /* 0x0008301401007387 */ /* 0x0001e80000100a00 */
[----:B------:R1:W-:Y:S04]  /*925a0*/  STL.64 [R1+0x838], R22 ;  /* 0x0008381601007387 */ /* 0x0003e80000100a00 */
[----:B0-----:R-:W2:Y:S04]  /*925b0*/  LDL.LU R20, [R1] ;  /* 0x0000000001147983 */ /* 0x001ea80000300800 */
        /* <DEDUP_REMOVED lines=10> */
[----:B------:R-:W2:Y:S04]  /*92660*/  LDL.LU.64 R10, [R1+0x40c0] ;  /* 0x0040c000010a7983 */ /* 0x000ea80000300a00 */
[----:B------:R-:W3:-:S15]  /*92670*/  LDL.LU.64 R8, [R1+0x40b8] ;  /* 0x0040b80001087983 */ /* 0x000ede0000300a00 */
[----:B------:R-:W-:-:S02]  /*92680*/  NOP ;  /* 0x0000000000007918 */ /* 0x000fc40000000000 */
        /* <DEDUP_REMOVED lines=12> */
[C---:B---3--:R-:W-:Y:S06]  /*92750*/  HMMA.16816.F32 R16, R12.reuse, R8, R16 ;  /* 0x000000080c10723c */ /* 0x048fec0000001810 */
[----:B------:R-:W-:Y:S01]  /*92760*/  HMMA.16816.F32 R8, R12, R2, R20 ;  /* 0x000000020c08723c */ /* 0x000fe20000001814 */
[----:B------:R-:W-:-:S02]  /*92770*/  IADD3 R25, P3, R25, UR61, RZ ;  /* 0x0000003d19197c10 */ /* 0x000fc4000ff7e0ff */
[----:B------:R-:W-:Y:S02]  /*92780*/  IADD3 R26, P5, R26, UR61, RZ ;  /* 0x0000003d1a1a7c10 */ /* 0x000fe4000ffbe0ff */
[----:B------:R-:W-:-:S12]  /*92790*/  IADD3 R27, P4, R27, UR61, RZ ;  /* 0x0000003d1b1b7c10 */ /* 0x000fd8000ff9e0ff */
[----:B------:R-:W-:Y:S04]  /*927a0*/  STL.64 [R1+0x2e0], R16 ;  /* 0x0002e01001007387 */ /* 0x000fe80000100a00 */
[----:B------:R-:W-:Y:S04]  /*927b0*/  STL.64 [R1+0x2e8], R18 ;  /* 0x0002e81201007387 */ /* 0x000fe80000100a00 */
[----:B------:R-:W-:Y:S04]  /*927c0*/  STL.64 [R1+0x2d0], R8 ;  /* 0x0002d00801007387 */ /* 0x000fe80000100a00 */
[----:B------:R-:W-:Y:S04]  /*927d0*/  STL.64 [R1+0x2d8], R10 ;  /* 0x0002d80a01007387 */ /* 0x000fe80000100a00 */
[----:B------:R-:W-:Y:S01]  /*927e0*/  STL [R1+0x10ec], R25 ;  /* 0x0010ec1901007387 */ /* 0x000fe20000100800 */
[----:B----4-:R-:W-:-:S02]  /*927f0*/  IADD3 R4, P2, R4, UR61, RZ ;  /* 0x0000003d04047c10 */ /* 0x010fc4000ff5e0ff */
[----:B------:R-:W-:Y:S02]  /*92800*/  IADD3 R5, P1, R5, UR61, RZ ;  /* 0x0000003d05057c10 */ /* 0x000fe4000ff3e0ff */
[----:B--2---:R-:W-:Y:S02]  /*92810*/  IADD3 R6, P0, R6, UR61, RZ ;  /* 0x0000003d06067c10 */ /* 0x004fe4000ff1e0ff */
[----:B------:R-:W-:Y:S01]  /*92820*/  IADD3 R7, P6, R7, UR61, RZ ;  /* 0x0000003d07077c10 */ /* 0x000fe2000ffde0ff */
[----:B------:R-:W-:Y:S04]  /*92830*/  STL [R1+0x10f4], R4 ;  /* 0x0010f40401007387 */ /* 0x000fe80000100800 */
[----:B------:R-:W-:Y:S04]  /*92840*/  STL [R1+0x10fc], R5 ;  /* 0x0010fc0501007387 */ /* 0x000fe80000100800 */
[----:B------:R-:W-:Y:S04]  /*92850*/  STL [R1+0x1104], R6 ;  /* 0x0011040601007387 */ /* 0x000fe80000100800 */
[----:B------:R-:W-:Y:S04]  /*92860*/  STL [R1+0x110c], R7 ;  /* 0x00110c0701007387 */ /* 0x000fe80000100800 */
[----:B------:R-:W-:Y:S04]  /*92870*/  STL [R1+0x1114], R26 ;  /* 0x0011141a01007387 */ /* 0x000fe80000100800 */
[----:B------:R-:W-:Y:S04]  /*92880*/  STL [R1+0x111c], R27 ;  /* 0x00111c1b01007387 */ /* 0x000fe80000100800 */
[----:B------:R-:W2:Y:S01]  /*92890*/  LDL.LU R12, [R1+0x3820] ;  /* 0x00382000010c7983 */ /* 0x000ea20000300800 */
[----:B------:R-:W-:-:S02]  /*928a0*/  IADD3.X R29, R29, UR22, RZ, P3, !PT ;  /* 0x000000161d1d7c10 */ /* 0x000fc40009ffe4ff */
[----:B------:R-:W-:-:S03]  /*928b0*/  IADD3 R28, P3, R28, UR61, RZ ;  /* 0x0000003d1c1c7c10 */ /* 0x000fc6000ff7e0ff */
[----:B------:R-:W-:Y:S04]  /*928c0*/  STL [R1+0x10e8], R29 ;  /* 0x0010e81d01007387 */ /* 0x000fe80000100800 */
[----:B--2---:R0:W-:Y:S04]  /*928d0*/  STL [R1+0x409c], R12 ;  /* 0x00409c0c01007387 */ /* 0x0041e80000100800 */
[----:B------:R-:W-:Y:S04]  /*928e0*/  STL [R1+0x1124], R28 ;  /* 0x0011241c01007387 */ /* 0x000fe80000100800 */
[----:B0-----:R-:W2:Y:S01]  /*928f0*/  LDL.LU R12, [R1+0x10f8] ;  /* 0x0010f800010c7983 */ /* 0x001ea20000300800 */
[----:B------:R-:W-:-:S05]  /*92900*/  IADD3.X R0, R0, UR22, RZ, P2, !PT ;  /* 0x0000001600007c10 */ /* 0x000fca00097fe4ff */
[----:B------:R-:W-:Y:S04]  /*92910*/  STL [R1+0x10f0], R0 ;  /* 0x0010f00001007387 */ /* 0x000fe80000100800 */
        /* <DEDUP_REMOVED lines=30> */
[----:B--2---:R-:W-:-:S05]  /*92b00*/  IADD3 R12, P2, R12, UR61, RZ ;  /* 0x0000003d0c0c7c10 */ /* 0x004fca000ff5e0ff */
[----:B------:R0:W-:Y:S04]  /*92b10*/  STL [R1+0x3828], R12 ;  /* 0x0038280c01007387 */ /* 0x0001e80000100800 */
[----:B0-----:R-:W2:Y:S02]  /*92b20*/  LDL.LU R12, [R1+0x40a0] ;  /* 0x0040a000010c7983 */ /* 0x001ea40000300800 */
[----:B--2---:R-:W-:-:S05]  /*92b30*/  IADD3.X R12, R12, UR22, RZ, P1, !PT ;  /* 0x000000160c0c7c10 */ /* 0x004fca0008ffe4ff */
[----:B------:R0:W-:Y:S04]  /*92b40*/  STL [R1+0x10f8], R12 ;  /* 0x0010f80c01007387 */ /* 0x0001e80000100800 */
[----:B0-----:R-:W2:Y:S01]  /*92b50*/  LDL.LU R12, [R1+0x409c] ;  /* 0x00409c00010c7983 */ /* 0x001ea20000300800 */
[----:B---3--:R-:W-:Y:S02]  /*92b60*/  IADD3.X R13, R13, UR22, RZ, P0, !PT ;  /* 0x000000160d0d7c10 */ /* 0x008fe400087fe4ff */
[----:B----4-:R-:W-:Y:S02]  /*92b70*/  IADD3 R14, P0, R14, UR61, RZ ;  /* 0x0000003d0e0e7c10 */ /* 0x010fe4000ff1e0ff */
[----:B------:R-:W-:Y:S02]  /*92b80*/  IADD3.X R15, R15, UR22, RZ, P6, !PT ;  /* 0x000000160f0f7c10 */ /* 0x000fe4000b7fe4ff */
[----:B------:R-:W-:-:S02]  /*92b90*/  IADD3 R2, P6, R2, UR61, RZ ;  /* 0x0000003d02027c10 */ /* 0x000fc4000ffde0ff */
[----:B------:R-:W-:Y:S02]  /*92ba0*/  IADD3.X R3, R3, UR22, RZ, P5, !PT ;  /* 0x0000001603037c10 */ /* 0x000fe4000affe4ff */
[----:B------:R-:W-:Y:S02]  /*92bb0*/  IADD3 R8, P5, R8, UR61, RZ ;  /* 0x0000003d08087c10 */ /* 0x000fe4000ffbe0ff */
[----:B------:R-:W-:Y:S02]  /*92bc0*/  IADD3.X R9, R9, UR22, RZ, P4, !PT ;  /* 0x0000001609097c10 */ /* 0x000fe4000a7fe4ff */
[----:B------:R-:W-:Y:S02]  /*92bd0*/  IADD3 R10, P4, R10, UR61, RZ ;  /* 0x0000003d0a0a7c10 */ /* 0x000fe4000ff9e0ff */
        /* <DEDUP_REMOVED lines=15> */
[----:B--2---:R-:W-:-:S05]  /*92cd0*/  IADD3 R12, P1, R12, UR61, RZ ;  /* 0x0000003d0c0c7c10 */ /* 0x004fca000ff3e0ff */
        /* <DEDUP_REMOVED lines=9> */
[----:B------:R-:W-:-:S03]  /*92d70*/  IADD3.X R19, R19, UR22, RZ, P1, !PT ;  /* 0x0000001613137c10 */ /* 0x000fc60008ffe4ff */
[----:B------:R-:W-:Y:S01]  /*92d80*/  STL [R1+0x1120], R11 ;  /* 0x0011200b01007387 */ /* 0x000fe20000100800 */
[----:B------:R-:W-:-:S03]  /*92d90*/  IADD3 R20, P1, R20, UR61, RZ ;  /* 0x0000003d14147c10 */ /* 0x000fc6000ff3e0ff */
        /* <DEDUP_REMOVED lines=16> */
[----:B0-----:R-:W2:Y:S01]  /*92ea0*/  LDL.LU R12, [R1+0x37d4] ;  /* 0x0037d400010c7983 */ /* 0x001ea20000300800 */
[----:B------:R-:W-:-:S02]  /*92eb0*/  IADD3 R29, P2, R29, UR61, RZ ;  /* 0x0000003d1d1d7c10 */ /* 0x000fc4000ff5e0ff */
[----:B------:R-:W-:-:S03]  /*92ec0*/  IADD3.X R28, R28, UR22, RZ, P1, !PT ;  /* 0x000000161c1c7c10 */ /* 0x000fc60008ffe4ff */
[----:B------:R-:W-:Y:S04]  /*92ed0*/  STL [R1+0x37b8], R29 ;  /* 0x0037b81d01007387 */ /* 0x000fe80000100800 */
[----:B--2---:R0:W-:Y:S04]  /*92ee0*/  STL [R1+0x4094], R12 ;  /* 0x0040940c01007387 */ /* 0x0041e80000100800 */
[----:B------:R-:W-:Y:S04]  /*92ef0*/  STL [R1+0x37e4], R28 ;  /* 0x0037e41c01007387 */ /* 0x000fe80000100800 */
[----:B0-----:R-:W2:Y:S01]  /*92f00*/  LDL.LU R12, [R1+0x37a8] ;  /* 0x0037a800010c7983 */ /* 0x001ea20000300800 */
[----:B------:R-:W-:-:S05]  /*92f10*/  IADD3 R0, P1, R0, UR61, RZ ;  /* 0x0000003d00007c10 */ /* 0x000fca000ff3e0ff */
[----:B------:R-:W-:Y:S04]  /*92f20*/  STL [R1+0x37b0], R0 ;  /* 0x0037b00001007387 */ /* 0x000fe80000100800 */
[----:B--2---:R0:W-:Y:S04]  /*92f30*/  STL [R1+0x4098], R12 ;  /* 0x0040980c01007387 */ /* 0x0041e80000100800 */
[----:B0-----:R-:W2:Y:S04]  /*92f40*/  LDL.LU R12, [R1+0x37dc] ;  /* 0x0037dc00010c7983 */ /* 0x001ea80000300800 */
[----:B------:R-:W3:Y:S04]  /*92f50*/  LDL.LU R13, [R1+0x37a0] ;  /* 0x0037a000010d7983 */ /* 0x000ee80000300800 */
        /* <DEDUP_REMOVED lines=26> */
[----:B------:R-:W3:Y:S01]  /*93100*/  LDL.LU R0, [R1+0x3764] ;  /* 0x0037640001007983 */ /* 0x000ee20000300800 */
[----:B--2---:R-:W-:-:S05]  /*93110*/  IADD3.X R12, R12, UR22, RZ, P0, !PT ;  /* 0x000000160c0c7c10 */ /* 0x004fca00087fe4ff */
[----:B------:R0:W-:Y:S04]  /*93120*/  STL [R1+0x37dc], R12 ;  /* 0x0037dc0c01007387 */ /* 0x0001e80000100800 */
[----:B0-----:R-:W2:Y:S02]  /*93130*/  LDL.LU R12, [R1+0x4098] ;  /* 0x00409800010c7983 */ /* 0x001ea40000300800 */
[----:B--2---:R-:W-:-:S05]  /*93140*/  IADD3 R12, P0, R12, UR61, RZ ;  /* 0x0000003d0c0c7c10 */ /* 0x004fca000ff1e0ff */
[----:B------:R0:W-:Y:S04]  /*93150*/  STL [R1+0x37a8], R12 ;  /* 0x0037a80c01007387 */ /* 0x0001e80000100800 */
[----:B0-----:R-:W2:Y:S01]  /*93160*/  LDL.LU R12, [R1+0x4094] ;  /* 0x00409400010c7983 */ /* 0x001ea20000300800 */
[----:B----4-:R-:W-:Y:S02]  /*93170*/  IADD3.X R14, R14, UR22, RZ, P5, !PT ;  /* 0x000000160e0e7c10 */ /* 0x010fe4000affe4ff */
[----:B---3--:R-:W-:Y:S02]  /*93180*/  IADD3 R15, P5, R15, UR61, RZ ;  /* 0x0000003d0f0f7c10 */ /* 0x008fe4000ffbe0ff */
        /* <DEDUP_REMOVED lines=20> */
[----:B--2---:R-:W-:Y:S02]  /*932d0*/  IADD3.X R12, R12, UR22, RZ, P6, !PT ;  /* 0x000000160c0c7c10 */ /* 0x004fe4000b7fe4ff */
[----:B------:R-:W-:-:S03]  /*932e0*/  IADD3 R13, P6, R13, UR61, RZ ;  /* 0x0000003d0d0d7c10 */ /* 0x000fc6000ffde0ff */
        /* <DEDUP_REMOVED lines=387> */
[----:B--2---:R-:W-:Y:S02]  /*94b20*/  IADD3.X R12, R12, UR22, RZ, P0, !PT ;  /* 0x000000160c0c7c10 */ /* 0x004fe400087fe4ff */
        /* <DEDUP_REMOVED lines=26> */
[----:B------:R-:W-:Y:S04]  /*94cd0*/  STL [R1+0x358c], R6 ;  /* 0x00358c0601007387 */ /* 0x000fe80000100800 */
[----:B------:R-:W-:Y:S04]  /*94ce0*/  STL [R1+0x3558], R7 ;  /* 0x0035580701007387 */ /* 0x000fe80000100800 */
[----:B------:R-:W-:Y:S04]  /*94cf0*/  STL [R1+0x3584], R26 ;  /* 0x0035841a01007387 */ /* 0x000fe80000100800 */
[----:B------:R-:W-:Y:S04]  /*94d00*/  STL [R1+0x3550], R27 ;  /* 0x0035501b01007387 */ /* 0x000fe80000100800 */
[----:B------:R0:W-:Y:S04]  /*94d10*/  STL [R1+0x3574], R0 ;  /* 0x0035740001007387 */ /* 0x0001e80000100800 */
[----:B------:R-:W-:Y:S04]  /*94d20*/  STL [R1+0x357c], R29 ;  /* 0x00357c1d01007387 */ /* 0x000fe80000100800 */
[----:B0-----:R-:W2:Y:S01]  /*94d30*/  LDL.LU R0, [R1+0x3538] ;  /* 0x0035380001007983 */ /* 0x001ea20000300800 */
[----:B------:R-:W-:-:S05]  /*94d40*/  IADD3 R28, P1, R28, UR61, RZ ;  /* 0x0000003d1c1c7c10 */ /* 0x000fca000ff3e0ff */
[----:B------:R-:W-:Y:S04]  /*94d50*/  STL [R1+0x3548], R28 ;  /* 0x0035481c01007387 */ /* 0x000fe80000100800 */
[----:B--2---:R0:W-:Y:S04]  /*94d60*/  STL [R1+0x406c], R0 ;  /* 0x00406c0001007387 */ /* 0x0041e80000100800 */
[----:B0-----:R-:W2:Y:S04]  /*94d70*/  LDL.LU R0, [R1+0x356c] ;  /* 0x00356c0001007983 */ /* 0x001ea80000300800 */
        /* <DEDUP_REMOVED lines=57> */
[----:B------:R-:W-:-:S02]  /*95110*/  IADD3.X R7, R7, UR22, RZ, P0, !PT ;  /* 0x0000001607077c10 */ /* 0x000fc400087fe4ff */
[----:B------:R-:W-:Y:S02]  /*95120*/  IADD3.X R28, R28, UR22, RZ, P3, !PT ;  /* 0x000000161c1c7c10 */ /* 0x000fe40009ffe4ff */
[----:B------:R-:W-:Y:S02]  /*95130*/  IADD3.X R27, R27, UR22, RZ, P5, !PT ;  /* 0x000000161b1b7c10 */ /* 0x000fe4000affe4ff */
[----:B------:R-:W-:Y:S02]  /*95140*/  IADD3.X R29, R29, UR22, RZ, P4, !PT ;  /* 0x000000161d1d7c10 */ /* 0x000fe4000a7fe4ff */
[----:B--2---:R-:W-:-:S05]  /*95150*/  IADD3 R0, P6, R0, UR61, RZ ;  /* 0x0000003d00007c10 */ /* 0x004fca000ffde0ff */
[----:B------:R0:W-:Y:S01]  /*95160*/  STL [R1+0x3538], R0 ;  /* 0x0035380001007387 */ /* 0x0001e20000100800 */
[----:B------:R-:W-:-:S03]  /*95170*/  IADD3.X R18, R18, UR22, RZ, P6, !PT ;  /* 0x0000001612127c10 */ /* 0x000fc6000b7fe4ff */
[----:B0-----:R-:W2:Y:S04]  /*95180*/  LDL.LU R0, [R1+0x4068] ;  /* 0x0040680001007983 */ /* 0x001ea80000300800 */
        /* <DEDUP_REMOVED lines=28> */
[----:B------:R-:W-:Y:S04]  /*95350*/  STL [R1+0x34f4], R27 ;  /* 0x0034f41b01007387 */ /* 0x000fe80000100800 */
[----:B------:R1:W-:Y:S04]  /*95360*/  STL [R1+0x34ec], R29 ;  /* 0x0034ec1d01007387 */ /* 0x0003e80000100800 */
[----:B0-----:R-:W3:Y:S04]  /*95370*/  LDL.LU R26, [R1+0x34dc] ;  /* 0x0034dc00011a7983 */ /* 0x001ee80000300800 */
[----:B-1----:R-:W4:Y:S04]  /*95380*/  LDL.LU R29, [R1+0x34d8] ;  /* 0x0034d800011d7983 */ /* 0x002f280000300800 */
[----:B------:R-:W4:Y:S04]  /*95390*/  LDL.LU R28, [R1+0x34d0] ;  /* 0x0034d000011c7983 */ /* 0x000f280000300800 */
[----:B------:R-:W4:Y:S04]  /*953a0*/  LDL.LU R27, [R1+0x34c8] ;  /* 0x0034c800011b7983 */ /* 0x000f280000300800 */
[----:B--2---:R-:W-:Y:S04]  /*953b0*/  STL [R1+0x4068], R0 ;  /* 0x0040680001007387 */ /* 0x004fe80000100800 */
[----:B------:R-:W2:Y:S04]  /*953c0*/  LDL.LU R5, [R1+0x1828] ;  /* 0x0018280001057983 */ /* 0x000ea80000300800 */
[----:B------:R-:W2:Y:S01]  /*953d0*/  LDL.LU R12, [R1+0x34c0] ;  /* 0x0034c000010c7983 */ /* 0x000ea20000300800 */
[----:B---3--:R-:W-:-:S02]  /*953e0*/  IADD3.X R26, R26, UR22, RZ, P2, !PT ;  /* 0x000000161a1a7c10 */ /* 0x008fc400097fe4ff */
[----:B----4-:R-:W-:-:S03]  /*953f0*/  IADD3 R29, P4, R29, UR61, RZ ;  /* 0x0000003d1d1d7c10 */ /* 0x010fc6000ff9e0ff */
[----:B------:R-:W-:Y:S04]  /*95400*/  STL [R1+0x34dc], R26 ;  /* 0x0034dc1a01007387 */ /* 0x000fe80000100800 */
[----:B------:R-:W3:Y:S04]  /*95410*/  LDL.LU R13, [R1+0x34b8] ;  /* 0x0034b800010d7983 */ /* 0x000ee80000300800 */
[----:B------:R-:W4:Y:S04]  /*95420*/  LDL.LU R14, [R1+0x34b0] ;  /* 0x0034b000010e7983 */ /* 0x000f280000300800 */
[----:B------:R0:W-:Y:S04]  /*95430*/  STL [R1+0x34d8], R29 ;  /* 0x0034d81d01007387 */ /* 0x0001e80000100800 */
[----:B------:R-:W4:Y:S04]  /*95440*/  LDL.LU R15, [R1+0x34a8] ;  /* 0x0034a800010f7983 */ /* 0x000f280000300800 */
[----:B------:R-:W4:Y:S04]  /*95450*/  LDL.LU R2, [R1+0x34d4] ;  /* 0x0034d40001027983 */ /* 0x000f280000300800 */
[----:B------:R-:W4:Y:S01]  /*95460*/  LDL.LU R3, [R1+0x34a0] ;  /* 0x0034a00001037983 */ /* 0x000f220000300800 */
[----:B------:R-:W-:-:S03]  /*95470*/  IADD3 R28, P3, R28, UR61, RZ ;  /* 0x0000003d1c1c7c10 */ /* 0x000fc6000ff7e0ff */
[----:B0-----:R-:W4:Y:S04]  /*95480*/  LDL.LU R29, [R1+0x34cc] ;  /* 0x0034cc00011d7983 */ /* 0x001f280000300800 */
[----:B------:R-:W4:Y:S04]  /*95490*/  LDL.LU R8, [R1+0x3498] ;  /* 0x0034980001087983 */ /* 0x000f280000300800 */
[----:B------:R-:W4:Y:S04]  /*954a0*/  LDL.LU R9, [R1+0x34c4] ;  /* 0x0034c40001097983 */ /* 0x000f280000300800 */
[----:B------:R-:W4:Y:S04]  /*954b0*/  LDL.LU R10, [R1+0x3490] ;  /* 0x00349000010a7983 */ /* 0x000f280000300800 */
[----:B------:R0:W-:Y:S04]  /*954c0*/  STL [R1+0x34d0], R28 ;  /* 0x0034d01c01007387 */ /* 0x0001e80000100800 */
        /* <DEDUP_REMOVED lines=12> */
[----:B0-----:R-:W4:Y:S01]  /*95590*/  LDL.LU R28, [R1+0x348c] ;  /* 0x00348c00011c7983 */ /* 0x001f220000300800 */
[----:B------:R-:W-:-:S03]  /*955a0*/  IADD3 R27, P2, R27, UR61, RZ ;  /* 0x0000003d1b1b7c10 */ /* 0x000fc6000ff5e0ff */
[----:B------:R-:W4:Y:S04]  /*955b0*/  LDL.LU R6, [R1+0x3458] ;  /* 0x0034580001067983 */ /* 0x000f280000300800 */
[----:B------:R-:W4:Y:S04]  /*955c0*/  LDL.LU R7, [R1+0x3484] ;  /* 0x0034840001077983 */ /* 0x000f280000300800 */
[----:B------:R-:W4:Y:S04]  /*955d0*/  LDL.LU R26, [R1+0x3450] ;  /* 0x00345000011a7983 */ /* 0x000f280000300800 */
[----:B------:R0:W-:Y:S04]  /*955e0*/  STL [R1+0x34c8], R27 ;  /* 0x0034c81b01007387 */ /* 0x0001e80000100800 */
[----:B0-----:R-:W4:Y:S01]  /*955f0*/  LDL.LU R27, [R1+0x347c] ;  /* 0x00347c00011b7983 */ /* 0x001f220000300800 */
[----:B--2---:R-:W-:Y:S01]  /*95600*/  VIADD R5, R5, 0x1 ;  /* 0x0000000105057836 */ /* 0x004fe20000000000 */
[----:B------:R-:W-:-:S04]  /*95610*/  IADD3 R12, P1, R12, UR61, RZ ;  /* 0x0000003d0c0c7c10 */ /* 0x000fc8000ff3e0ff */
[----:B------:R-:W-:Y:S04]  /*95620*/  STL [R1+0x1828], R5 ;  /* 0x0018280501007387 */ /* 0x000fe80000100800 */
[----:B------:R-:W-:Y:S04]  /*95630*/  STL [R1+0x406c], R5 ;  /* 0x00406c0501007387 */ /* 0x000fe80000100800 */
[----:B------:R-:W-:Y:S01]  /*95640*/  STL [R1+0x34c0], R12 ;  /* 0x0034c00c01007387 */ /* 0x000fe20000100800 */
[----:B---3--:R-:W-:Y:S02]  /*95650*/  IADD3 R13, P0, R13, UR61, RZ ;  /* 0x0000003d0d0d7c10 */ /* 0x008fe4000ff1e0ff */
[----:B----4-:R-:W-:-:S02]  /*95660*/  IADD3 R14, P6, R14, UR61, RZ ;  /* 0x0000003d0e0e7c10 */ /* 0x010fc4000ffde0ff */
[----:B------:R-:W-:Y:S02]  /*95670*/  IADD3 R15, P5, R15, UR61, RZ ;  /* 0x0000003d0f0f7c10 */ /* 0x000fe4000ffbe0ff */
[----:B------:R-:W-:Y:S01]  /*95680*/  IADD3.X R2, R2, UR22, RZ, P4, !PT ;  /* 0x0000001602027c10 */ /* 0x000fe2000a7fe4ff */
[----:B------:R-:W-:Y:S04]  /*95690*/  STL [R1+0x34b8], R13 ;  /* 0x0034b80d01007387 */ /* 0x000fe80000100800 */
[----:B------:R-:W-:Y:S04]  /*956a0*/  STL [R1+0x34b0], R14 ;  /* 0x0034b00e01007387 */ /* 0x000fe80000100800 */
[----:B------:R-:W-:Y:S01]  /*956b0*/  STL [R1+0x34a8], R15 ;  /* 0x0034a80f01007387 */ /* 0x000fe20000100800 */
[----:B------:R-:W-:-:S02]  /*956c0*/  IADD3.X R29, R29, UR22, RZ, P3, !PT ;  /* 0x000000161d1d7c10 */ /* 0x000fc40009ffe4ff */
[----:B------:R-:W-:-:S03]  /*956d0*/  IADD3 R3, P4, R3, UR61, RZ ;  /* 0x0000003d03037c10 */ /* 0x000fc6000ff9e0ff */
[----:B------:R0:W-:Y:S04]  /*956e0*/  STL [R1+0x34cc], R29 ;  /* 0x0034cc1d01007387 */ /* 0x0001e80000100800 */
[----:B------:R-:W-:Y:S01]  /*956f0*/  STL [R1+0x34d4], R2 ;  /* 0x0034d40201007387 */ /* 0x000fe20000100800 */
[----:B------:R-:W-:Y:S02]  /*95700*/  IADD3 R8, P3, R8, UR61, RZ ;  /* 0x0000003d08087c10 */ /* 0x000fe4000ff7e0ff */
[----:B------:R-:W-:Y:S02]  /*95710*/  IADD3.X R9, R9, UR22, RZ, P2, !PT ;  /* 0x0000001609097c10 */ /* 0x000fe400097fe4ff */
[----:B------:R-:W-:Y:S02]  /*95720*/  IADD3 R10, P2, R10, UR61, RZ ;  /* 0x0000003d0a0a7c10 */ /* 0x000fe4000ff5e0ff */
[----:B------:R-:W-:Y:S01]  /*95730*/  IADD3.X R11, R11, UR22, RZ, P1, !PT ;  /* 0x000000160b0b7c10 */ /* 0x000fe20008ffe4ff */
[----:B0-----:R-:W2:Y:S04]  /*95740*/  LDL.LU R29, [R1+0x3448] ;  /* 0x00344800011d7983 */ /* 0x001ea80000300800 */
[----:B------:R-:W-:Y:S01]  /*95750*/  STL [R1+0x34a0], R3 ;  /* 0x0034a00301007387 */ /* 0x000fe20000100800 */
[----:B------:R-:W-:-:S03]  /*95760*/  IADD3 R16, P1, R16, UR61, RZ ;  /* 0x0000003d10107c10 */ /* 0x000fc6000ff3e0ff */
[----:B------:R-:W-:Y:S01]  /*95770*/  STL [R1+0x3498], R8 ;  /* 0x0034980801007387 */ /* 0x000fe20000100800 */
[----:B------:R-:W-:-:S03]  /*95780*/  IADD3.X R17, R17, UR22, RZ, P0, !PT ;  /* 0x0000001611117c10 */ /* 0x000fc600087fe4ff */
        /* <DEDUP_REMOVED lines=17> */
[----:B------:R-:W-:-:S03]  /*958a0*/  IADD3.X R25, R25, UR22, RZ, P3, !PT ;  /* 0x0000001619197c10 */ /* 0x000fc60009ffe4ff */
[----:B------:R-:W-:Y:S04]  /*958b0*/  STL [R1+0x3470], R22 ;  /* 0x0034701601007387 */ /* 0x000fe80000100800 */
[----:B------:R-:W-:Y:S04]  /*958c0*/  STL [R1+0x349c], R23 ;  /* 0x00349c1701007387 */ /* 0x000fe80000100800 */
[----:B------:R-:W-:Y:S04]  /*958d0*/  STL [R1+0x3468], R24 ;  /* 0x0034681801007387 */ /* 0x000fe80000100800 */
[----:B------:R0:W-:Y:S04]  /*958e0*/  STL [R1+0x348c], R28 ;  /* 0x00348c1c01007387 */ /* 0x0001e80000100800 */
[----:B------:R-:W-:Y:S04]  /*958f0*/  STL [R1+0x3494], R25 ;  /* 0x0034941901007387 */ /* 0x000fe80000100800 */
[----:B0-----:R-:W3:Y:S01]  /*95900*/  LDL.LU R28, [R1+0x3474] ;  /* 0x00347400011c7983 */ /* 0x001ee20000300800 */
[----:B------:R-:W-:-:S02]  /*95910*/  IADD3 R4, P3, R4, UR61, RZ ;  /* 0x0000003d04047c10 */ /* 0x000fc4000ff7e0ff */
[----:B------:R-:W-:Y:S02]  /*95920*/  IADD3 R6, P2, R6, UR61, RZ ;  /* 0x0000003d06067c10 */ /* 0x000fe4000ff5e0ff */
[----:B------:R-:W-:Y:S02]  /*95930*/  IADD3.X R7, R7, UR22, RZ, P1, !PT ;  /* 0x0000001607077c10 */ /* 0x000fe40008ffe4ff */
[----:B------:R-:W-:Y:S01]  /*95940*/  IADD3 R26, P1, R26, UR61, RZ ;  /* 0x0000003d1a1a7c10 */ /* 0x000fe2000ff3e0ff */
[----:B------:R-:W-:Y:S04]  /*95950*/  STL [R1+0x3460], R4 ;  /* 0x0034600401007387 */ /* 0x000fe80000100800 */
[----:B------:R-:W-:Y:S01]  /*95960*/  STL [R1+0x3458], R6 ;  /* 0x0034580601007387 */ /* 0x000fe20000100800 */
[----:B------:R-:W-:-:S03]  /*95970*/  IADD3.X R27, R27, UR22, RZ, P0, !PT ;  /* 0x000000161b1b7c10 */ /* 0x000fc600087fe4ff */
[----:B------:R-:W4:Y:S04]  /*95980*/  LDL.LU R5, [R1+0x3440] ;  /* 0x0034400001057983 */ /* 0x000f280000300800 */
[----:B------:R-:W-:Y:S04]  /*95990*/  STL [R1+0x3484], R7 ;  /* 0x0034840701007387 */ /* 0x000fe80000100800 */
[----:B------:R-:W4:Y:S04]  /*959a0*/  LDL.LU R0, [R1+0x346c] ;  /* 0x00346c0001007983 */ /* 0x000f280000300800 */
[----:B------:R-:W-:Y:S04]  /*959b0*/  STL [R1+0x3450], R26 ;  /* 0x0034501a01007387 */ /* 0x000fe80000100800 */
[----:B------:R-:W4:Y:S04]  /*959c0*/  LDL.LU R12, [R1+0x3438] ;  /* 0x00343800010c7983 */ /* 0x000f280000300800 */
[----:B------:R0:W-:Y:S04]  /*959d0*/  STL [R1+0x347c], R27 ;  /* 0x00347c1b01007387 */ /* 0x0001e80000100800 */
[----:B------:R-:W4:Y:S04]  /*959e0*/  LDL.LU R13, [R1+0x3464] ;  /* 0x00346400010d7983 */ /* 0x000f280000300800 */
[----:B------:R-:W4:Y:S04]  /*959f0*/  LDL.LU R14, [R1+0x3430] ;  /* 0x00343000010e7983 */ /* 0x000f280000300800 */
[----:B------:R-:W4:Y:S04]  /*95a00*/  LDL.LU R15, [R1+0x345c] ;  /* 0x00345c00010f7983 */ /* 0x000f280000300800 */
[----:B------:R-:W4:Y:S04]  /*95a10*/  LDL.LU R2, [R1+0x3428] ;  /* 0x0034280001027983 */ /* 0x000f280000300800 */
[----:B------:R-:W4:Y:S04]  /*95a20*/  LDL.LU R3, [R1+0x3454] ;  /* 0x0034540001037983 */ /* 0x000f280000300800 */
[----:B0-----:R-:W4:Y:S04]  /*95a30*/  LDL.LU R27, [R1+0x3420] ;  /* 0x00342000011b7983 */ /* 0x001f280000300800 */
[----:B------:R-:W4:Y:S04]  /*95a40*/  LDL.LU R8, [R1+0x344c] ;  /* 0x00344c0001087983 */ /* 0x000f280000300800 */
[----:B------:R-:W4:Y:S04]  /*95a50*/  LDL.LU R9, [R1+0x3418] ;  /* 0x0034180001097983 */ /* 0x000f280000300800 */
[----:B------:R-:W4:Y:S01]  /*95a60*/  LDL.LU R10, [R1+0x3444] ;  /* 0x00344400010a7983 */ /* 0x000f220000300800 */
[----:B--2---:R-:W-:-:S05]  /*95a70*/  IADD3 R29, P0, R29, UR61, RZ ;  /* 0x0000003d1d1d7c10 */ /* 0x004fca000ff1e0ff */
[----:B------:R0:W-:Y:S04]  /*95a80*/  STL [R1+0x3448], R29 ;  /* 0x0034481d01007387 */ /* 0x0001e80000100800 */
        /* <DEDUP_REMOVED lines=12> */
[----:B0-----:R-:W2:Y:S04]  /*95b50*/  LDL.LU R29, [R1+0x33e0] ;  /* 0x0033e000011d7983 */ /* 0x001ea80000300800 */
[----:B------:R-:W2:Y:S04]  /*95b60*/  LDL.LU R6, [R1+0x340c] ;  /* 0x00340c0001067983 */ /* 0x000ea80000300800 */
[----:B------:R-:W2:Y:S04]  /*95b70*/  LDL.LU R7, [R1+0x33d8] ;  /* 0x0033d80001077983 */ /* 0x000ea80000300800 */
[----:B------:R-:W2:Y:S01]  /*95b80*/  LDL.LU R26, [R1+0x3404] ;  /* 0x00340400011a7983 */ /* 0x000ea20000300800 */
[----:B---3--:R-:W-:-:S05]  /*95b90*/  IADD3.X R28, R28, UR22, RZ, P6, !PT ;  /* 0x000000161c1c7c10 */ /* 0x008fca000b7fe4ff */
[----:B------:R0:W-:Y:S04]  /*95ba0*/  STL [R1+0x3474], R28 ;  /* 0x0034741c01007387 */ /* 0x0001e80000100800 */
[----:B0-----:R-:W3:Y:S01]  /*95bb0*/  LDL.LU R28, [R1+0x33d0] ;  /* 0x0033d000011c7983 */ /* 0x001ee20000300800 */
[----:B----4-:R-:W-:Y:S02]  /*95bc0*/  IADD3 R5, P6, R5, UR61, RZ ;  /* 0x0000003d05057c10 */ /* 0x010fe4000ffde0ff */
[----:B------:R-:W-:Y:S02]  /*95bd0*/  IADD3.X R0, R0, UR22, RZ, P5, !PT ;  /* 0x0000001600007c10 */ /* 0x000fe4000affe4ff */
[----:B------:R-:W-:Y:S02]  /*95be0*/  IADD3 R12, P5, R12, UR61, RZ ;  /* 0x0000003d0c0c7c10 */ /* 0x000fe4000ffbe0ff */
[----:B------:R-:W-:-:S02]  /*95bf0*/  IADD3.X R13, R13, UR22, RZ, P4, !PT ;  /* 0x000000160d0d7c10 */ /* 0x000fc4000a7fe4ff */
[----:B------:R-:W-:Y:S01]  /*95c00*/  IADD3 R14, P4, R14, UR61, RZ ;  /* 0x0000003d0e0e7c10 */ /* 0x000fe2000ff9e0ff */
[----:B------:R-:W-:Y:S01]  /*95c10*/  STL [R1+0x3440], R5 ;  /* 0x0034400501007387 */ /* 0x000fe20000100800 */
[----:B------:R-:W-:Y:S02]  /*95c20*/  IADD3.X R15, R15, UR22, RZ, P3, !PT ;  /* 0x000000160f0f7c10 */ /* 0x000fe40009ffe4ff */
[----:B------:R-:W-:Y:S01]  /*95c30*/  IADD3.X R3, R3, UR22, RZ, P2, !PT ;  /* 0x0000001603037c10 */ /* 0x000fe200097fe4ff */
[----:B------:R-:W-:Y:S01]  /*95c40*/  STL [R1+0x346c], R0 ;  /* 0x00346c0001007387 */ /* 0x000fe20000100800 */
[----:B------:R-:W-:-:S03]  /*95c50*/  IADD3 R27, P2, R27, UR61, RZ ;  /* 0x0000003d1b1b7c10 */ /* 0x000fc6000ff5e0ff */
[----:B------:R-:W-:Y:S01]  /*95c60*/  STL [R1+0x3438], R12 ;  /* 0x0034380c01007387 */ /* 0x000fe20000100800 */
[----:B------:R-:W-:-:S03]  /*95c70*/  IADD3 R2, P3, R2, UR61, RZ ;  /* 0x0000003d02027c10 */ /* 0x000fc6000ff7e0ff */
[----:B------:R-:W-:Y:S04]  /*95c80*/  STL [R1+0x3464], R13 ;  /* 0x0034640d01007387 */ /* 0x000fe80000100800 */
[----:B------:R-:W-:Y:S04]  /*95c90*/  STL [R1+0x3430], R14 ;  /* 0x0034300e01007387 */ /* 0x000fe80000100800 */
[----:B------:R-:W-:Y:S04]  /*95ca0*/  STL [R1+0x345c], R15 ;  /* 0x00345c0f01007387 */ /* 0x000fe80000100800 */
[----:B------:R0:W-:Y:S04]  /*95cb0*/  STL [R1+0x3420], R27 ;  /* 0x0034201b01007387 */ /* 0x0001e80000100800 */
[----:B------:R-:W-:Y:S04]  /*95cc0*/  STL [R1+0x3428], R2 ;  /* 0x0034280201007387 */ /* 0x000fe80000100800 */
[----:B0-----:R-:W4:Y:S01]  /*95cd0*/  LDL.LU R27, [R1+0x33fc] ;  /* 0x0033fc00011b7983 */ /* 0x001f220000300800 */
[----:B------:R-:W-:-:S02]  /*95ce0*/  IADD3.X R8, R8, UR22, RZ, P1, !PT ;  /* 0x0000001608087c10 */ /* 0x000fc40008ffe4ff */
[----:B------:R-:W-:Y:S02]  /*95cf0*/  IADD3 R9, P1, R9, UR61, RZ ;  /* 0x0000003d09097c10 */ /* 0x000fe4000ff3e0ff */
[----:B------:R-:W-:Y:S01]  /*95d00*/  IADD3.X R10, R10, UR22, RZ, P0, !PT ;  /* 0x000000160a0a7c10 */ /* 0x000fe200087fe4ff */
[----:B------:R-:W-:Y:S04]  /*95d10*/  STL [R1+0x3454], R3 ;  /* 0x0034540301007387 */ /* 0x000fe80000100800 */
[----:B------:R-:W-:Y:S04]  /*95d20*/  STL [R1+0x344c], R8 ;  /* 0x00344c0801007387 */ /* 0x000fe80000100800 */
[----:B------:R-:W-:Y:S04]  /*95d30*/  STL [R1+0x3418], R9 ;  /* 0x0034180901007387 */ /* 0x000fe80000100800 */
[----:B------:R-:W-:Y:S01]  /*95d40*/  STL [R1+0x3444], R10 ;  /* 0x0034440a01007387 */ /* 0x000fe20000100800 */
[----:B--2---:R-:W-:-:S02]  /*95d50*/  IADD3 R11, P0, R11, UR61, RZ ;  /* 0x0000003d0b0b7c10 */ /* 0x004fc4000ff1e0ff */
[----:B------:R-:W-:Y:S02]  /*95d60*/  IADD3.X R16, R16, UR22, RZ, P6, !PT ;  /* 0x0000001610107c10 */ /* 0x000fe4000b7fe4ff */
[----:B------:R-:W-:Y:S02]  /*95d70*/  IADD3 R17, P6, R17, UR61, RZ ;  /* 0x0000003d11117c10 */ /* 0x000fe4000ffde0ff */
[----:B------:R-:W-:Y:S02]  /*95d80*/  IADD3.X R18, R18, UR22, RZ, P5, !PT ;  /* 0x0000001612127c10 */ /* 0x000fe4000affe4ff */
[----:B------:R-:W-:Y:S01]  /*95d90*/  IADD3 R19, P5, R19, UR61, RZ ;  /* 0x0000003d13137c10 */ /* 0x000fe2000ffbe0ff */
        /* <DEDUP_REMOVED lines=17> */
[----:B------:R-:W-:Y:S01]  /*95eb0*/  STL [R1+0x341c], R24 ;  /* 0x00341c1801007387 */ /* 0x000fe20000100800 */
[----:B------:R-:W-:-:S03]  /*95ec0*/  IADD3.X R6, R6, UR22, RZ, P0, !PT ;  /* 0x0000001606067c10 */ /* 0x000fc600087fe4ff */
[----:B------:R0:W-:Y:S04]  /*95ed0*/  STL [R1+0x33e0], R29 ;  /* 0x0033e01d01007387 */ /* 0x0001e80000100800 */
[----:B------:R-:W-:Y:S01]  /*95ee0*/  STL [R1+0x33e8], R25 ;  /* 0x0033e81901007387 */ /* 0x000fe20000100800 */
[----:B------:R-:W-:Y:S02]  /*95ef0*/  IADD3 R7, P0, R7, UR61, RZ ;  /* 0x0000003d07077c10 */ /* 0x000fe4000ff1e0ff */
[----:B------:R-:W-:Y:S01]  /*95f00*/  IADD3.X R26, R26, UR22, RZ, P6, !PT ;  /* 0x000000161a1a7c10 */ /* 0x000fe2000b7fe4ff */
[----:B0-----:R-:W2:Y:S04]  /*95f10*/  LDL.LU R29, [R1+0x33c8] ;  /* 0x0033c800011d7983 */ /* 0x001ea80000300800 */
[----:B------:R-:W-:Y:S04]  /*95f20*/  STL [R1+0x3414], R4 ;  /* 0x0034140401007387 */ /* 0x000fe80000100800 */
[----:B------:R-:W-:Y:S04]  /*95f30*/  STL [R1+0x340c], R6 ;  /* 0x00340c0601007387 */ /* 0x000fe80000100800 */
[----:B------:R-:W2:Y:S04]  /*95f40*/  LDL.LU R5, [R1+0x33f4] ;  /* 0x0033f40001057983 */ /* 0x000ea80000300800 */
[----:B------:R-:W-:Y:S04]  /*95f50*/  STL [R1+0x33d8], R7 ;  /* 0x0033d80701007387 */ /* 0x000fe80000100800 */
[----:B------:R-:W2:Y:S04]  /*95f60*/  LDL.LU R0, [R1+0x33c0] ;  /* 0x0033c00001007983 */ /* 0x000ea80000300800 */
[----:B------:R-:W-:Y:S04]  /*95f70*/  STL [R1+0x3404], R26 ;  /* 0x0034041a01007387 */ /* 0x000fe80000100800 */
[----:B------:R-:W2:Y:S01]  /*95f80*/  LDL.LU R12, [R1+0x33ec] ;  /* 0x0033ec00010c7983 */ /* 0x000ea20000300800 */
[----:B---3--:R-:W-:-:S05]  /*95f90*/  IADD3 R28, P6, R28, UR61, RZ ;  /* 0x0000003d1c1c7c10 */ /* 0x008fca000ffde0ff */
[----:B------:R0:W-:Y:S04]  /*95fa0*/  STL [R1+0x33d0], R28 ;  /* 0x0033d01c01007387 */ /* 0x0001e80000100800 */
[----:B------:R-:W3:Y:S04]  /*95fb0*/  LDL.LU R13, [R1+0x33b8] ;  /* 0x0033b800010d7983 */ /* 0x000ee80000300800 */
[----:B------:R-:W3:Y:S04]  /*95fc0*/  LDL.LU R14, [R1+0x33e4] ;  /* 0x0033e400010e7983 */ /* 0x000ee80000300800 */
[----:B------:R-:W3:Y:S04]  /*95fd0*/  LDL.LU R15, [R1+0x33b0] ;  /* 0x0033b000010f7983 */ /* 0x000ee80000300800 */
[----:B------:R-:W3:Y:S04]  /*95fe0*/  LDL.LU R2, [R1+0x33dc] ;  /* 0x0033dc0001027983 */ /* 0x000ee80000300800 */
[----:B------:R-:W3:Y:S04]  /*95ff0*/  LDL.LU R3, [R1+0x3840] ;  /* 0x0038400001037983 */ /* 0x000ee80000300800 */
[----:B0-----:R-:W3:Y:S04]  /*96000*/  LDL.LU R28, [R1+0x33d4] ;  /* 0x0033d400011c7983 */ /* 0x001ee80000300800 */
[----:B------:R-:W3:Y:S04]  /*96010*/  LDL.LU R8, [R1+0x3838] ;  /* 0x0038380001087983 */ /* 0x000ee80000300800 */
[----:B------:R-:W3:Y:S04]  /*96020*/  LDL.LU R9, [R1+0x33cc] ;  /* 0x0033cc0001097983 */ /* 0x000ee80000300800 */
[----:B------:R-:W3:Y:S01]  /*96030*/  LDL.LU R10, [R1+0x3830] ;  /* 0x00383000010a7983 */ /* 0x000ee20000300800 */
[----:B----4-:R-:W-:-:S05]  /*96040*/  IADD3.X R27, R27, UR22, RZ, P5, !PT ;  /* 0x000000161b1b7c10 */ /* 0x010fca000affe4ff */
        /* <DEDUP_REMOVED lines=18> */
[----:B------:R0:W-:Y:S01]  /*96170*/  STL [R1+0x33c8], R29 ;  /* 0x0033c81d01007387 */ /* 0x0001e20000100800 */
[----:B------:R-:W-:Y:S02]  /*96180*/  IADD3.X R5, R5, UR22, RZ, P4, !PT ;  /* 0x0000001605057c10 */ /* 0x000fe4000a7fe4ff */
[----:B------:R-:W-:Y:S02]  /*96190*/  IADD3 R0, P4, R0, UR61, RZ ;  /* 0x0000003d00007c10 */ /* 0x000fe4000ff9e0ff */
[----:B------:R-:W-:Y:S01]  /*961a0*/  IADD3.X R12, R12, UR22, RZ, P3, !PT ;  /* 0x000000160c0c7c10 */ /* 0x000fe20009ffe4ff */
[----:B0-----:R-:W2:Y:S01]  /*961b0*/  LDL.LU R29, [R1+0x339c] ;  /* 0x00339c00011d7983 */ /* 0x001ea20000300800 */
[----:B---3--:R-:W-:Y:S02]  /*961c0*/  IADD3 R13, P3, R13, UR61, RZ ;  /* 0x0000003d0d0d7c10 */ /* 0x008fe4000ff7e0ff */
[----:B------:R-:W-:Y:S01]  /*961d0*/  IADD3.X R14, R14, UR22, RZ, P2, !PT ;  /* 0x000000160e0e7c10 */ /* 0x000fe200097fe4ff */
[----:B------:R-:W-:Y:S01]  /*961e0*/  STL [R1+0x33f4], R5 ;  /* 0x0033f40501007387 */ /* 0x000fe20000100800 */
[----:B------:R-:W-:-:S03]  /*961f0*/  IADD3 R15, P2, R15, UR61, RZ ;  /* 0x0000003d0f0f7c10 */ /* 0x000fc6000ff5e0ff */
[----:B------:R-:W-:Y:S04]  /*96200*/  STL [R1+0x33c0], R0 ;  /* 0x0033c00001007387 */ /* 0x000fe80000100800 */
[----:B------:R-:W-:Y:S01]  /*96210*/  STL [R1+0x33ec], R12 ;  /* 0x0033ec0c01007387 */ /* 0x000fe20000100800 */
[----:B------:R-:W-:-:S03]  /*96220*/  IADD3.X R2, R2, UR22, RZ, P1, !PT ;  /* 0x0000001602027c10 */ /* 0x000fc60008ffe4ff */
[----:B------:R-:W-:Y:S01]  /*96230*/  STL [R1+0x33b8], R13 ;  /* 0x0033b80d01007387 */ /* 0x000fe20000100800 */
[----:B------:R-:W-:-:S03]  /*96240*/  IADD3.X R28, R28, UR22, RZ, P0, !PT ;  /* 0x000000161c1c7c10 */ /* 0x000fc600087fe4ff */
        /* <DEDUP_REMOVED lines=8> */
[----:B------:R-:W-:Y:S02]  /*962d0*/  IADD3 R10, P6, R10, UR61, RZ ;  /* 0x0000003d0a0a7c10 */ /* 0x000fe4000ffde0ff */
[----:B----4-:R-:W-:Y:S01]  /*962e0*/  IADD3.X R11, R11, UR22, RZ, P5, !PT ;  /* 0x000000160b0b7c10 */ /* 0x010fe2000affe4ff */
        /* <DEDUP_REMOVED lines=27> */
[----:B0-----:R-:W4:Y:S01]  /*964a0*/  LDL.LU R27, [R1+0x3394] ;  /* 0x00339400011b7983 */ /* 0x001f220000300800 */
[----:B------:R-:W-:-:S02]  /*964b0*/  IADD3 R4, P0, R4, UR61, RZ ;  /* 0x0000003d04047c10 */ /* 0x000fc4000ff1e0ff */
[----:B------:R-:W-:Y:S02]  /*964c0*/  IADD3 R6, P6, R6, UR61, RZ ;  /* 0x0000003d06067c10 */ /* 0x000fe4000ffde0ff */
[----:B------:R-:W-:Y:S02]  /*964d0*/  IADD3.X R7, R7, UR22, RZ, P5, !PT ;  /* 0x0000001607077c10 */ /* 0x000fe4000affe4ff */
[----:B------:R-:W-:Y:S01]  /*964e0*/  IADD3 R26, P5, R26, UR61, RZ ;  /* 0x0000003d1a1a7c10 */ /* 0x000fe2000ffbe0ff */
[----:B------:R-:W-:Y:S04]  /*964f0*/  STL [R1+0x3380], R4 ;  /* 0x0033800401007387 */ /* 0x000fe80000100800 */
[----:B------:R-:W-:Y:S04]  /*96500*/  STL [R1+0x3378], R6 ;  /* 0x0033780601007387 */ /* 0x000fe80000100800 */
[----:B------:R-:W4:Y:S04]  /*96510*/  LDL.LU R5, [R1+0x3360] ;  /* 0x0033600001057983 */ /* 0x000f280000300800 */
[----:B------:R-:W-:Y:S04]  /*96520*/  STL [R1+0x33a4], R7 ;  /* 0x0033a40701007387 */ /* 0x000fe80000100800 */
[----:B------:R-:W4:Y:S04]  /*96530*/  LDL.LU R0, [R1+0x338c] ;  /* 0x00338c0001007983 */ /* 0x000f280000300800 */
[----:B------:R-:W-:Y:S04]  /*96540*/  STL [R1+0x3370], R26 ;  /* 0x0033701a01007387 */ /* 0x000fe80000100800 */
[----:B------:R-:W4:Y:S01]  /*96550*/  LDL.LU R12, [R1+0x3358] ;  /* 0x00335800010c7983 */ /* 0x000f220000300800 */
[----:B--2---:R-:W-:-:S05]  /*96560*/  IADD3.X R29, R29, UR22, RZ, P4, !PT ;  /* 0x000000161d1d7c10 */ /* 0x004fca000a7fe4ff */
[----:B------:R0:W-:Y:S04]  /*96570*/  STL [R1+0x339c], R29 ;  /* 0x00339c1d01007387 */ /* 0x0001e80000100800 */
        /* <DEDUP_REMOVED lines=29> */
[----:B0-----:R-:W4:Y:S01]  /*96750*/  LDL.LU R27, [R1+0x32f0] ;  /* 0x0032f000011b7983 */ /* 0x001f220000300800 */
[----:B------:R-:W-:Y:S02]  /*96760*/  IADD3 R5, P3, R5, UR61, RZ ;  /* 0x0000003d05057c10 */ /* 0x000fe4000ff7e0ff */
[----:B------:R-:W-:Y:S02]  /*96770*/  IADD3.X R0, R0, UR22, RZ, P2, !PT ;  /* 0x0000001600007c10 */ /* 0x000fe400097fe4ff */
[----:B------:R-:W-:Y:S01]  /*96780*/  IADD3 R12, P2, R12, UR61, RZ ;  /* 0x0000003d0c0c7c10 */ /* 0x000fe2000ff5e0ff */
[----:B------:R-:W-:Y:S04]  /*96790*/  STL [R1+0x3360], R5 ;  /* 0x0033600501007387 */ /* 0x000fe80000100800 */
[----:B------:R-:W-:Y:S04]  /*967a0*/  STL [R1+0x338c], R0 ;  /* 0x00338c0001007387 */ /* 0x000fe80000100800 */
[----:B------:R-:W-:Y:S01]  /*967b0*/  STL [R1+0x3358], R12 ;  /* 0x0033580c01007387 */ /* 0x000fe20000100800 */
[----:B--2---:R-:W-:-:S02]  /*967c0*/  IADD3.X R13, R13, UR22, RZ, P1, !PT ;  /* 0x000000160d0d7c10 */ /* 0x004fc40008ffe4ff */
[----:B------:R-:W-:Y:S02]  /*967d0*/  IADD3 R14, P1, R14, UR61, RZ ;  /* 0x0000003d0e0e7c10 */ /* 0x000fe4000ff3e0ff */
[----:B------:R-:W-:Y:S02]  /*967e0*/  IADD3.X R15, R15, UR22, RZ, P0, !PT ;  /* 0x000000160f0f7c10 */ /* 0x000fe400087fe4ff */
[----:B------:R-:W-:Y:S02]  /*967f0*/  IADD3.X R3, R3, UR22, RZ, P6, !PT ;  /* 0x0000001603037c10 */ /* 0x000fe4000b7fe4ff */
[----:B------:R-:W-:Y:S01]  /*96800*/  IADD3 R2, P0, R2, UR61, RZ ;  /* 0x0000003d02027c10 */ /* 0x000fe2000ff1e0ff */
[----:B------:R-:W-:Y:S01]  /*96810*/  STL [R1+0x3384], R13 ;  /* 0x0033840d01007387 */ /* 0x000fe20000100800 */
[----:B------:R-:W-:-:S03]  /*96820*/  IADD3 R29, P6, R29, UR61, RZ ;  /* 0x0000003d1d1d7c10 */ /* 0x000fc6000ffde0ff */
[----:B------:R-:W-:Y:S04]  /*96830*/  STL [R1+0x3350], R14 ;  /* 0x0033500e01007387 */ /* 0x000fe80000100800 */
[----:B------:R-:W-:Y:S04]  /*96840*/  STL [R1+0x337c], R15 ;  /* 0x00337c0f01007387 */ /* 0x000fe80000100800 */
[----:B------:R0:W-:Y:S04]  /*96850*/  STL [R1+0x3340], R29 ;  /* 0x0033401d01007387 */ /* 0x0001e80000100800 */
[----:B------:R-:W-:Y:S01]  /*96860*/  STL [R1+0x3348], R2 ;  /* 0x0033480201007387 */ /* 0x000fe20000100800 */
[----:B------:R-:W-:-:S02]  /*96870*/  IADD3.X R8, R8, UR22, RZ, P5, !PT ;  /* 0x0000001608087c10 */ /* 0x000fc4000affe4ff */
[----:B------:R-:W-:Y:S02]  /*96880*/  IADD3 R9, P5, R9, UR61, RZ ;  /* 0x0000003d09097c10 */ /* 0x000fe4000ffbe0ff */
[----:B------:R-:W-:Y:S01]  /*96890*/  IADD3.X R10, R10, UR22, RZ, P4, !PT ;  /* 0x000000160a0a7c10 */ /* 0x000fe2000a7fe4ff */
[----:B0-----:R-:W2:Y:S01]  /*968a0*/  LDL.LU R29, [R1+0x331c] ;  /* 0x00331c00011d7983 */ /* 0x001ea20000300800 */
[----:B---3--:R-:W-:-:S03]  /*968b0*/  IADD3 R11, P4, R11, UR61, RZ ;  /* 0x0000003d0b0b7c10 */ /* 0x008fc6000ff9e0ff */
        /* <DEDUP_REMOVED lines=28> */
[----:B0-----:R-:W3:Y:S01]  /*96a80*/  LDL.LU R28, [R1+0x32e8] ;  /* 0x0032e800011c7983 */ /* 0x001ee20000300800 */
[----:B------:R-:W-:-:S02]  /*96a90*/  IADD3.X R6, R6, UR22, RZ, P4, !PT ;  /* 0x0000001606067c10 */ /* 0x000fc4000a7fe4ff */
[----:B------:R-:W-:Y:S01]  /*96aa0*/  IADD3 R7, P4, R7, UR61, RZ ;  /* 0x0000003d07077c10 */ /* 0x000fe2000ff9e0ff */
[----:B------:R-:W-:Y:S01]  /*96ab0*/  STL [R1+0x3334], R4 ;  /* 0x0033340401007387 */ /* 0x000fe20000100800 */
[----:B------:R-:W-:-:S03]  /*96ac0*/  IADD3.X R26, R26, UR22, RZ, P3, !PT ;  /* 0x000000161a1a7c10 */ /* 0x000fc60009ffe4ff */
[----:B------:R-:W-:Y:S04]  /*96ad0*/  STL [R1+0x332c], R6 ;  /* 0x00332c0601007387 */ /* 0x000fe80000100800 */
[----:B------:R-:W3:Y:S04]  /*96ae0*/  LDL.LU R5, [R1+0x3314] ;  /* 0x0033140001057983 */ /* 0x000ee80000300800 */
[----:B------:R-:W-:Y:S04]  /*96af0*/  STL [R1+0x32f8], R7 ;  /* 0x0032f80701007387 */ /* 0x000fe80000100800 */
[----:B------:R-:W3:Y:S01]  /*96b00*/  LDL.LU R0, [R1+0x32e0] ;  /* 0x0032e00001007983 */ /* 0x000ee20000300800 */
[----:B----4-:R-:W-:-:S03]  /*96b10*/  IADD3 R27, P3, R27, UR61, RZ ;  /* 0x0000003d1b1b7c10 */ /* 0x010fc6000ff7e0ff */
        /* <DEDUP_REMOVED lines=32> */
[----:B0-----:R-:W3:Y:S01]  /*96d20*/  LDL.LU R28, [R1+0x32a4] ;  /* 0x0032a400011c7983 */ /* 0x001ee20000300800 */
[----:B------:R-:W-:Y:S02]  /*96d30*/  IADD3.X R5, R5, UR22, RZ, P1, !PT ;  /* 0x0000001605057c10 */ /* 0x000fe40008ffe4ff */
[----:B------:R-:W-:Y:S02]  /*96d40*/  IADD3 R0, P1, R0, UR61, RZ ;  /* 0x0000003d00007c10 */ /* 0x000fe4000ff3e0ff */
[----:B----4-:R-:W-:Y:S02]  /*96d50*/  IADD3.X R12, R12, UR22, RZ, P0, !PT ;  /* 0x000000160c0c7c10 */ /* 0x010fe400087fe4ff */
[----:B------:R-:W-:-:S02]  /*96d60*/  IADD3 R13, P0, R13, UR61, RZ ;  /* 0x0000003d0d0d7c10 */ /* 0x000fc4000ff1e0ff */
[----:B------:R-:W-:Y:S01]  /*96d70*/  IADD3.X R14, R14, UR22, RZ, P6, !PT ;  /* 0x000000160e0e7c10 */ /* 0x000fe2000b7fe4ff */
[----:B------:R-:W-:Y:S01]  /*96d80*/  STL [R1+0x3314], R5 ;  /* 0x0033140501007387 */ /* 0x000fe20000100800 */
[----:B------:R-:W-:-:S03]  /*96d90*/  IADD3 R15, P6, R15, UR61, RZ ;  /* 0x0000003d0f0f7c10 */ /* 0x000fc6000ffde0ff */
[----:B------:R-:W-:Y:S04]  /*96da0*/  STL [R1+0x32e0], R0 ;  /* 0x0032e00001007387 */ /* 0x000fe80000100800 */
[----:B------:R-:W-:Y:S01]  /*96db0*/  STL [R1+0x330c], R12 ;  /* 0x00330c0c01007387 */ /* 0x000fe20000100800 */
[----:B------:R-:W-:Y:S02]  /*96dc0*/  IADD3.X R2, R2, UR22, RZ, P5, !PT ;  /* 0x0000001602027c10 */ /* 0x000fe4000affe4ff */
[----:B------:R-:W-:Y:S01]  /*96dd0*/  IADD3.X R27, R27, UR22, RZ, P4, !PT ;  /* 0x000000161b1b7c10 */ /* 0x000fe2000a7fe4ff */
        /* <DEDUP_REMOVED lines=12> */
[----:B------:R-:W-:Y:S04]  /*96ea0*/  STL [R1+0x32ec], R9 ;  /* 0x0032ec0901007387 */ /* 0x000fe80000100800 */
[----:B------:R-:W-:Y:S01]  /*96eb0*/  STL [R1+0x32b8], R10 ;  /* 0x0032b80a01007387 */ /* 0x000fe20000100800 */
[----:B--2---:R-:W-:-:S02]  /*96ec0*/  IADD3.X R11, R11, UR22, RZ, P2, !PT ;  /* 0x000000160b0b7c10 */ /* 0x004fc400097fe4ff */
[----:B------:R-:W-:Y:S02]  /*96ed0*/  IADD3 R16, P2, R16, UR61, RZ ;  /* 0x0000003d10107c10 */ /* 0x000fe4000ff5e0ff */
[----:B------:R-:W-:Y:S02]  /*96ee0*/  IADD3.X R17, R17, UR22, RZ, P1, !PT ;  /* 0x0000001611117c10 */ /* 0x000fe40008ffe4ff */
[----:B------:R-:W-:Y:S02]  /*96ef0*/  IADD3 R18, P1, R18, UR61, RZ ;  /* 0x0000003d12127c10 */ /* 0x000fe4000ff3e0ff */
[----:B------:R-:W-:Y:S01]  /*96f00*/  IADD3.X R19, R19, UR22, RZ, P0, !PT ;  /* 0x0000001613137c10 */ /* 0x000fe200087fe4ff */
        /* <DEDUP_REMOVED lines=14> */
[----:B------:R-:W-:Y:S01]  /*96ff0*/  STL [R1+0x3298], R22 ;  /* 0x0032981601007387 */ /* 0x000fe20000100800 */
[----:B------:R-:W-:-:S03]  /*97000*/  IADD3 R4, P4, R4, UR61, RZ ;  /* 0x0000003d04047c10 */ /* 0x000fc6000ff9e0ff */
[----:B------:R-:W-:Y:S04]  /*97010*/  STL [R1+0x32c4], R23 ;  /* 0x0032c41701007387 */ /* 0x000fe80000100800 */
[----:B------:R-:W-:Y:S01]  /*97020*/  STL [R1+0x3290], R24 ;  /* 0x0032901801007387 */ /* 0x000fe20000100800 */
[----:B------:R-:W-:-:S03]  /*97030*/  IADD3 R6, P3, R6, UR61, RZ ;  /* 0x0000003d06067c10 */ /* 0x000fc6000ff7e0ff */
[----:B------:R0:W-:Y:S04]  /*97040*/  STL [R1+0x32b4], R29 ;  /* 0x0032b41d01007387 */ /* 0x0001e80000100800 */
[----:B------:R-:W-:Y:S01]  /*97050*/  STL [R1+0x32bc], R25 ;  /* 0x0032bc1901007387 */ /* 0x000fe20000100800 */
[----:B------:R-:W-:Y:S02]  /*97060*/  IADD3.X R7, R7, UR22, RZ, P2, !PT ;  /* 0x0000001607077c10 */ /* 0x000fe400097fe4ff */
[----:B------:R-:W-:Y:S01]  /*97070*/  IADD3 R26, P2, R26, UR61, RZ ;  /* 0x0000003d1a1a7c10 */ /* 0x000fe2000ff5e0ff */
        /* <DEDUP_REMOVED lines=8> */
[----:B---3--:R-:W-:-:S05]  /*97100*/  IADD3.X R28, R28, UR22, RZ, P1, !PT ;  /* 0x000000161c1c7c10 */ /* 0x008fca0008ffe4ff */
        /* <DEDUP_REMOVED lines=10> */
[----:B----4-:R-:W-:-:S05]  /*971b0*/  IADD3 R27, P1, R27, UR61, RZ ;  /* 0x0000003d1b1b7c10 */ /* 0x010fca000ff3e0ff */
        /* <DEDUP_REMOVED lines=18> */
[----:B------:R0:W-:Y:S01]  /*972e0*/  STL [R1+0x329c], R29 ;  /* 0x00329c1d01007387 */ /* 0x0001e20000100800 */
[----:B------:R-:W-:Y:S02]  /*972f0*/  IADD3 R5, P0, R5, UR61, RZ ;  /* 0x0000003d05057c10 */ /* 0x000fe4000ff1e0ff */
[----:B------:R-:W-:Y:S02]  /*97300*/  IADD3.X R0, R0, UR22, RZ, P6, !PT ;  /* 0x0000001600007c10 */ /* 0x000fe4000b7fe4ff */
[----:B------:R-:W-:Y:S01]  /*97310*/  IADD3 R12, P6, R12, UR61, RZ ;  /* 0x0000003d0c0c7c10 */ /* 0x000fe2000ffde0ff */
[----:B0-----:R-:W2:Y:S04]  /*97320*/  LDL.LU R29, [R1+0x31f8] ;  /* 0x0031f800011d7983 */ /* 0x001ea80000300800 */
[----:B------:R-:W-:Y:S01]  /*97330*/  STL [R1+0x3268], R5 ;  /* 0x0032680501007387 */ /* 0x000fe20000100800 */
[----:B---3--:R-:W-:-:S02]  /*97340*/  IADD3.X R13, R13, UR22, RZ, P5, !PT ;  /* 0x000000160d0d7c10 */ /* 0x008fc4000affe4ff */
[----:B------:R-:W-:Y:S02]  /*97350*/  IADD3 R14, P5, R14, UR61, RZ ;  /* 0x0000003d0e0e7c10 */ /* 0x000fe4000ffbe0ff */
[----:B------:R-:W-:Y:S01]  /*97360*/  IADD3.X R15, R15, UR22, RZ, P4, !PT ;  /* 0x000000160f0f7c10 */ /* 0x000fe2000a7fe4ff */
[----:B------:R-:W-:Y:S01]  /*97370*/  STL [R1+0x3294], R0 ;  /* 0x0032940001007387 */ /* 0x000fe20000100800 */
[----:B------:R-:W-:-:S03]  /*97380*/  IADD3.X R3, R3, UR22, RZ, P3, !PT ;  /* 0x0000001603037c10 */ /* 0x000fc60009ffe4ff */
[----:B------:R-:W-:Y:S01]  /*97390*/  STL [R1+0x3260], R12 ;  /* 0x0032600c01007387 */ /* 0x000fe20000100800 */
[----:B------:R-:W-:-:S03]  /*973a0*/  IADD3 R2, P4, R2, UR61, RZ ;  /* 0x0000003d02027c10 */ /* 0x000fc6000ff9e0ff */
[----:B------:R-:W-:Y:S01]  /*973b0*/  STL [R1+0x328c], R13 ;  /* 0x00328c0d01007387 */ /* 0x000fe20000100800 */
[----:B------:R-:W-:-:S03]  /*973c0*/  IADD3 R28, P3, R28, UR61, RZ ;  /* 0x0000003d1c1c7c10 */ /* 0x000fc6000ff7e0ff */
[----:B------:R-:W-:Y:S04]  /*973d0*/  STL [R1+0x3258], R14 ;  /* 0x0032580e01007387 */ /* 0x000fe80000100800 */
[----:B------:R-:W-:Y:S04]  /*973e0*/  STL [R1+0x3284], R15 ;  /* 0x0032840f01007387 */ /* 0x000fe80000100800 */
[----:B------:R0:W-:Y:S04]  /*973f0*/  STL [R1+0x3248], R28 ;  /* 0x0032481c01007387 */ /* 0x0001e80000100800 */
[----:B------:R-:W-:Y:S04]  /*97400*/  STL [R1+0x3250], R2 ;  /* 0x0032500201007387 */ /* 0x000fe80000100800 */
[----:B0-----:R-:W3:Y:S01]  /*97410*/  LDL.LU R28, [R1+0x3224] ;  /* 0x00322400011c7983 */ /* 0x001ee20000300800 */
[----:B------:R-:W-:-:S02]  /*97420*/  IADD3.X R8, R8, UR22, RZ, P2, !PT ;  /* 0x0000001608087c10 */ /* 0x000fc400097fe4ff */
[----:B------:R-:W-:Y:S02]  /*97430*/  IADD3 R9, P2, R9, UR61, RZ ;  /* 0x0000003d09097c10 */ /* 0x000fe4000ff5e0ff */
[----:B------:R-:W-:Y:S01]  /*97440*/  IADD3.X R10, R10, UR22, RZ, P1, !PT ;  /* 0x000000160a0a7c10 */ /* 0x000fe20008ffe4ff */
[----:B------:R-:W-:Y:S01]  /*97450*/  STL [R1+0x327c], R3 ;  /* 0x00327c0301007387 */ /* 0x000fe20000100800 */
[----:B----4-:R-:W-:Y:S02]  /*97460*/  IADD3 R11, P1, R11, UR61, RZ ;  /* 0x0000003d0b0b7c10 */ /* 0x010fe4000ff3e0ff */
        /* <DEDUP_REMOVED lines=29> */
[----:B------:R-:W-:Y:S01]  /*97640*/  IADD3 R7, P1, R7, UR61, RZ ;  /* 0x0000003d07077c10 */ /* 0x000fe2000ff3e0ff */
[----:B------:R-:W-:Y:S01]  /*97650*/  STL [R1+0x323c], R4 ;  /* 0x00323c0401007387 */ /* 0x000fe20000100800 */
[----:B------:R-:W-:-:S03]  /*97660*/  IADD3.X R26, R26, UR22, RZ, P0, !PT ;  /* 0x000000161a1a7c10 */ /* 0x000fc600087fe4ff */
[----:B------:R-:W-:Y:S04]  /*97670*/  STL [R1+0x3234], R6 ;  /* 0x0032340601007387 */ /* 0x000fe80000100800 */
[----:B------:R-:W4:Y:S04]  /*97680*/  LDL.LU R5, [R1+0x321c] ;  /* 0x00321c0001057983 */ /* 0x000f280000300800 */
[----:B------:R-:W-:Y:S04]  /*97690*/  STL [R1+0x3200], R7 ;  /* 0x0032000701007387 */ /* 0x000fe80000100800 */
[----:B------:R-:W4:Y:S04]  /*976a0*/  LDL.LU R0, [R1+0x31e8] ;  /* 0x0031e80001007983 */ /* 0x000f280000300800 */
[----:B------:R-:W-:Y:S04]  /*976b0*/  STL [R1+0x322c], R26 ;  /* 0x00322c1a01007387 */ /* 0x000fe80000100800 */
        /* <DEDUP_REMOVED lines=32> */
[----:B0-----:R-:W4:Y:S01]  /*978c0*/  LDL.LU R27, [R1+0x31ac] ;  /* 0x0031ac00011b7983 */ /* 0x001f220000300800 */
[----:B------:R-:W-:Y:S02]  /*978d0*/  IADD3.X R5, R5, UR22, RZ, P5, !PT ;  /* 0x0000001605057c10 */ /* 0x000fe4000affe4ff */
[----:B------:R-:W-:Y:S02]  /*978e0*/  IADD3 R0, P5, R0, UR61, RZ ;  /* 0x0000003d00007c10 */ /* 0x000fe4000ffbe0ff */
[----:B------:R-:W-:Y:S01]  /*978f0*/  IADD3.X R12, R12, UR22, RZ, P4, !PT ;  /* 0x000000160c0c7c10 */ /* 0x000fe2000a7fe4ff */
[----:B------:R-:W-:Y:S04]  /*97900*/  STL [R1+0x321c], R5 ;  /* 0x00321c0501007387 */ /* 0x000fe80000100800 */
[----:B------:R-:W-:Y:S04]  /*97910*/  STL [R1+0x31e8], R0 ;  /* 0x0031e80001007387 */ /* 0x000fe80000100800 */
[----:B------:R-:W-:Y:S01]  /*97920*/  STL [R1+0x3214], R12 ;  /* 0x0032140c01007387 */ /* 0x000fe20000100800 */
[----:B--2---:R-:W-:-:S02]  /*97930*/  IADD3 R13, P4, R13, UR61, RZ ;  /* 0x0000003d0d0d7c10 */ /* 0x004fc4000ff9e0ff */
[----:B------:R-:W-:Y:S02]  /*97940*/  IADD3.X R14, R14, UR22, RZ, P3, !PT ;  /* 0x000000160e0e7c10 */ /* 0x000fe40009ffe4ff */
[----:B------:R-:W-:Y:S02]  /*97950*/  IADD3 R15, P3, R15, UR61, RZ ;  /* 0x0000003d0f0f7c10 */ /* 0x000fe4000ff7e0ff */
[----:B------:R-:W-:Y:S01]  /*97960*/  IADD3.X R2, R2, UR22, RZ, P2, !PT ;  /* 0x0000001602027c10 */ /* 0x000fe200097fe4ff */
[----:B------:R-:W-:Y:S04]  /*97970*/  STL [R1+0x31e0], R13 ;  /* 0x0031e00d01007387 */ /* 0x000fe80000100800 */
[----:B------:R-:W-:Y:S01]  /*97980*/  STL [R1+0x320c], R14 ;  /* 0x00320c0e01007387 */ /* 0x000fe20000100800 */
[----:B------:R-:W-:-:S03]  /*97990*/  IADD3.X R29, R29, UR22, RZ, P1, !PT ;  /* 0x000000161d1d7c10 */ /* 0x000fc60008ffe4ff */
[----:B------:R-:W-:Y:S01]  /*979a0*/  STL [R1+0x31d8], R15 ;  /* 0x0031d80f01007387 */ /* 0x000fe20000100800 */
[----:B------:R-:W-:-:S03]  /*979b0*/  IADD3 R3, P2, R3, UR61, RZ ;  /* 0x0000003d03037c10 */ /* 0x000fc6000ff5e0ff */
[----:B------:R0:W-:Y:S04]  /*979c0*/  STL [R1+0x31fc], R29 ;  /* 0x0031fc1d01007387 */ /* 0x0001e80000100800 */
[----:B------:R-:W-:Y:S01]  /*979d0*/  STL [R1+0x3204], R2 ;  /* 0x0032040201007387 */ /* 0x000fe20000100800 */
[----:B------:R-:W-:Y:S02]  /*979e0*/  IADD3 R8, P1, R8, UR61, RZ ;  /* 0x0000003d08087c10 */ /* 0x000fe4000ff3e0ff */
[----:B------:R-:W-:Y:S02]  /*979f0*/  IADD3.X R9, R9, UR22, RZ, P0, !PT ;  /* 0x0000001609097c10 */ /* 0x000fe400087fe4ff */
[----:B------:R-:W-:Y:S01]  /*97a00*/  IADD3 R10, P0, R10, UR61, RZ ;  /* 0x0000003d0a0a7c10 */ /* 0x000fe2000ff1e0ff */
[----:B0-----:R-:W2:Y:S04]  /*97a10*/  LDL.LU R29, [R1+0x3178] ;  /* 0x00317800011d7983 */ /* 0x001ea80000300800 */
[----:B------:R-:W-:Y:S01]  /*97a20*/  STL [R1+0x31d0], R3 ;  /* 0x0031d00301007387 */ /* 0x000fe20000100800 */
[----:B---3--:R-:W-:-:S02]  /*97a30*/  IADD3.X R11, R11, UR22, RZ, P6, !PT ;  /* 0x000000160b0b7c10 */ /* 0x008fc4000b7fe4ff */
        /* <DEDUP_REMOVED lines=32> */
[----:B------:R-:W-:Y:S04]  /*97c40*/  STL [R1+0x3188], R6 ;  /* 0x0031880601007387 */ /* 0x000fe80000100800 */
[----:B------:R-:W3:Y:S04]  /*97c50*/  LDL.LU R5, [R1+0x3170] ;  /* 0x0031700001057983 */ /* 0x000ee80000300800 */
[----:B------:R-:W-:Y:S04]  /*97c60*/  STL [R1+0x31b4], R7 ;  /* 0x0031b40701007387 */ /* 0x000fe80000100800 */
[----:B------:R-:W3:Y:S04]  /*97c70*/  LDL.LU R0, [R1+0x319c] ;  /* 0x00319c0001007983 */ /* 0x000ee80000300800 */
[----:B------:R-:W-:Y:S04]  /*97c80*/  STL [R1+0x3180], R26 ;  /* 0x0031801a01007387 */ /* 0x000fe80000100800 */
        /* <DEDUP_REMOVED lines=33> */
[----:B------:R-:W-:Y:S02]  /*97ea0*/  IADD3 R5, P4, R5, UR61, RZ ;  /* 0x0000003d05057c10 */ /* 0x000fe4000ff9e0ff */
[----:B------:R-:W-:Y:S02]  /*97eb0*/  IADD3.X R0, R0, UR22, RZ, P3, !PT ;  /* 0x0000001600007c10 */ /* 0x000fe40009ffe4ff */
[----:B------:R-:W-:Y:S02]  /*97ec0*/  IADD3 R12, P3, R12, UR61, RZ ;  /* 0x0000003d0c0c7c10 */ /* 0x000fe4000ff7e0ff */
[----:B----4-:R-:W-:-:S02]  /*97ed0*/  IADD3.X R13, R13, UR22, RZ, P2, !PT ;  /* 0x000000160d0d7c10 */ /* 0x010fc400097fe4ff */
[----:B------:R-:W-:Y:S01]  /*97ee0*/  IADD3 R14, P2, R14, UR61, RZ ;  /* 0x0000003d0e0e7c10 */ /* 0x000fe2000ff5e0ff */
[----:B------:R-:W-:Y:S01]  /*97ef0*/  STL [R1+0x3170], R5 ;  /* 0x0031700501007387 */ /* 0x000fe20000100800 */
[----:B------:R-:W-:Y:S02]  /*97f00*/  IADD3.X R15, R15, UR22, RZ, P1, !PT ;  /* 0x000000160f0f7c10 */ /* 0x000fe40008ffe4ff */
[----:B------:R-:W-:Y:S01]  /*97f10*/  IADD3.X R3, R3, UR22, RZ, P0, !PT ;  /* 0x0000001603037c10 */ /* 0x000fe200087fe4ff */
[----:B------:R-:W-:Y:S04]  /*97f20*/  STL [R1+0x319c], R0 ;  /* 0x00319c0001007387 */ /* 0x000fe80000100800 */
[----:B------:R-:W-:Y:S01]  /*97f30*/  STL [R1+0x3168], R12 ;  /* 0x0031680c01007387 */ /* 0x000fe20000100800 */
[----:B------:R-:W-:-:S02]  /*97f40*/  IADD3 R2, P1, R2, UR61, RZ ;  /* 0x0000003d02027c10 */ /* 0x000fc4000ff3e0ff */
[----:B------:R-:W-:Y:S01]  /*97f50*/  IADD3 R27, P0, R27, UR61, RZ ;  /* 0x0000003d1b1b7c10 */ /* 0x000fe2000ff1e0ff */
        /* <DEDUP_REMOVED lines=83> */
[----:B0-----:R-:W2:Y:S04]  /*98490*/  LDL.LU R29, [R1+0x30b4] ;  /* 0x0030b400011d7983 */ /* 0x001ea80000300800 */
[----:B------:R-:W-:Y:S01]  /*984a0*/  STL [R1+0x3124], R5 ;  /* 0x0031240501007387 */ /* 0x000fe20000100800 */
[----:B---3--:R-:W-:-:S02]  /*984b0*/  IADD3 R13, P1, R13, UR61, RZ ;  /* 0x0000003d0d0d7c10 */ /* 0x008fc4000ff3e0ff */
[----:B------:R-:W-:Y:S02]  /*984c0*/  IADD3.X R14, R14, UR22, RZ, P0, !PT ;  /* 0x000000160e0e7c10 */ /* 0x000fe400087fe4ff */
[----:B------:R-:W-:Y:S01]  /*984d0*/  IADD3 R15, P0, R15, UR61, RZ ;  /* 0x0000003d0f0f7c10 */ /* 0x000fe2000ff1e0ff */
        /* <DEDUP_REMOVED lines=106> */
[----:B0-----:R-:W2:Y:S04]  /*98b80*/  LDL.LU R29, [R1+0x3034] ;  /* 0x00303400011d7983 */ /* 0x001ea80000300800 */
[----:B------:R-:W-:Y:S01]  /*98b90*/  STL [R1+0x308c], R3 ;  /* 0x00308c0301007387 */ /* 0x000fe20000100800 */
[----:B---3--:R-:W-:Y:S02]  /*98ba0*/  IADD3 R11, P2, R11, UR61, RZ ;  /* 0x0000003d0b0b7c10 */ /* 0x008fe4000ff5e0ff */
        /* <DEDUP_REMOVED lines=35> */
[----:B------:R-:W3:Y:S04]  /*98de0*/  LDL.LU R0, [R1+0x2ff8] ;  /* 0x002ff80001007983 */ /* 0x000ee80000300800 */
[----:B------:R-:W-:Y:S04]  /*98df0*/  STL [R1+0x303c], R26 ;  /* 0x00303c1a01007387 */ /* 0x000fe80000100800 */
        /* <DEDUP_REMOVED lines=35> */
[----:B------:R-:W-:Y:S02]  /*99030*/  IADD3.X R12, R12, UR22, RZ, P5, !PT ;  /* 0x000000160c0c7c10 */ /* 0x000fe4000affe4ff */
[----:B----4-:R-:W-:-:S02]  /*99040*/  IADD3 R13, P5, R13, UR61, RZ ;  /* 0x0000003d0d0d7c10 */ /* 0x010fc4000ffbe0ff */
        /* <DEDUP_REMOVED lines=92> */
[----:B------:R-:W-:Y:S04]  /*99610*/  STL [R1+0x2f80], R5 ;  /* 0x002f800501007387 */ /* 0x000fe80000100800 */
[----:B------:R-:W-:Y:S01]  /*99620*/  STL [R1+0x2fac], R0 ;  /* 0x002fac0001007387 */ /* 0x000fe20000100800 */
[----:B---3--:R-:W-:-:S02]  /*99630*/  IADD3.X R13, R13, UR22, RZ, P3, !PT ;  /* 0x000000160d0d7c10 */ /* 0x008fc40009ffe4ff */
[----:B------:R-:W-:Y:S02]  /*99640*/  IADD3 R14, P3, R14, UR61, RZ ;  /* 0x0000003d0e0e7c10 */ /* 0x000fe4000ff7e0ff */
        /* <DEDUP_REMOVED lines=13> */
[----:B------:R-:W-:Y:S02]  /*99720*/  IADD3.X R10, R10, UR22, RZ, P6, !PT ;  /* 0x000000160a0a7c10 */ /* 0x000fe4000b7fe4ff */
[----:B----4-:R-:W-:Y:S01]  /*99730*/  IADD3 R11, P6, R11, UR61, RZ ;  /* 0x0000003d0b0b7c10 */ /* 0x010fe2000ffde0ff */
        /* <DEDUP_REMOVED lines=260> */
[----:B------:R-:W-:Y:S04]  /*9a780*/  STL [R1+0x2e3c], R5 ;  /* 0x002e3c0501007387 */ /* 0x000fe80000100800 */
[----:B------:R-:W-:Y:S01]  /*9a790*/  STL [R1+0x2e08], R0 ;  /* 0x002e080001007387 */ /* 0x000fe20000100800 */
[----:B---3--:R-:W-:-:S02]  /*9a7a0*/  IADD3 R13, P6, R13, UR61, RZ ;  /* 0x0000003d0d0d7c10 */ /* 0x008fc4000ffde0ff */
[----:B------:R-:W-:Y:S02]  /*9a7b0*/  IADD3.X R14, R14, UR22, RZ, P5, !PT ;  /* 0x000000160e0e7c10 */ /* 0x000fe4000affe4ff */
[----:B------:R-:W-:Y:S01]  /*9a7c0*/  IADD3 R15, P5, R15, UR61, RZ ;  /* 0x0000003d0f0f7c10 */ /* 0x000fe2000ffbe0ff */
[----:B------:R-:W-:Y:S01]  /*9a7d0*/  STL [R1+0x2e34], R12 ;  /* 0x002e340c01007387 */ /* 0x000fe20000100800 */
[----:B------:R-:W-:-:S03]  /*9a7e0*/  IADD3.X R2, R2, UR22, RZ, P4, !PT ;  /* 0x0000001602027c10 */ /* 0x000fc6000a7fe4ff */
[----:B------:R-:W-:Y:S04]  /*9a7f0*/  STL [R1+0x2e00], R13 ;  /* 0x002e000d01007387 */ /* 0x000fe80000100800 */
[----:B------:R-:W-:Y:S01]  /*9a800*/  STL [R1+0x2e2c], R14 ;  /* 0x002e2c0e01007387 */ /* 0x000fe20000100800 */
[----:B------:R-:W-:-:S03]  /*9a810*/  IADD3.X R28, R28, UR22, RZ, P3, !PT ;  /* 0x000000161c1c7c10 */ /* 0x000fc60009ffe4ff */
        /* <DEDUP_REMOVED lines=8> */
[----:B------:R-:W-:Y:S01]  /*9a8a0*/  STL [R1+0x2df0], R3 ;  /* 0x002df00301007387 */ /* 0x000fe20000100800 */
[----:B----4-:R-:W-:Y:S02]  /*9a8b0*/  IADD3.X R11, R11, UR22, RZ, P1, !PT ;  /* 0x000000160b0b7c10 */ /* 0x010fe40008ffe4ff */
        /* <DEDUP_REMOVED lines=371> */
[----:B------:R-:W-:Y:S04]  /*9bff0*/  STL [R1+0x2bf8], R8 ;  /* 0x002bf80801007387 */ /* 0x000fe80000100800 */
[----:B------:R-:W-:Y:S01]  /*9c000*/  STL [R1+0x2c24], R9 ;  /* 0x002c240901007387 */ /* 0x000fe20000100800 */
[----:B---3--:R-:W-:-:S02]  /*9c010*/  IADD3.X R11, R11, UR22, RZ, P2, !PT ;  /* 0x000000160b0b7c10 */ /* 0x008fc400097fe4ff */
        /* <DEDUP_REMOVED lines=70> */
[----:B------:R-:W-:Y:S01]  /*9c480*/  IADD3 R12, P6, R12, UR61, RZ ;  /* 0x0000003d0c0c7c10 */ /* 0x000fe2000ffde0ff */
[----:B------:R-:W-:Y:S01]  /*9c490*/  STL [R1+0x2ba0], R5 ;  /* 0x002ba00501007387 */ /* 0x000fe20000100800 */
[----:B----4-:R-:W-:-:S02]  /*9c4a0*/  IADD3.X R13, R13, UR22, RZ, P5, !PT ;  /* 0x000000160d0d7c10 */ /* 0x010fc4000affe4ff */
        /* <DEDUP_REMOVED lines=3433> */
[----:B--2---:R-:W-:-:S02]  /*a9b40*/  IADD3 R29, P1, R29, UR61, RZ ;  /* 0x0000003d1d1d7c10 */ /* 0x004fc4000ff3e0ff */
[----:B------:R-:W-:-:S03]  /*a9b50*/  IADD3.X R5, R5, UR22, RZ, P0, !PT ;  /* 0x0000001605057c10 */ /* 0x000fc600087fe4ff */
[----:B------:R0:W-:Y:S01]  /*a9b60*/  STL [R1+0x19b8], R29 ;  /* 0x0019b81d01007387 */ /* 0x0001e20000100800 */
        /* <DEDUP_REMOVED lines=142> */
[----:B------:R1:W-:Y:S04]  /*aa450*/  STL [R1+0x18e0], R25 ;  /* 0x0018e01901007387 */ /* 0x0003e80000100800 */
[----:B0-----:R-:W3:Y:S01]  /*aa460*/  LDL.LU R28, [R1+0x18c0] ;  /* 0x0018c000011c7983 */ /* 0x001ee20000300800 */
[----:B------:R-:W-:-:S02]  /*aa470*/  IADD3.X R6, R6, UR22, RZ, P0, !PT ;  /* 0x0000001606067c10 */ /* 0x000fc400087fe4ff */
[----:B------:R-:W-:Y:S01]  /*aa480*/  IADD3 R7, P0, R7, UR61, RZ ;  /* 0x0000003d07077c10 */ /* 0x000fe2000ff1e0ff */
[----:B------:R0:W-:Y:S01]  /*aa490*/  STL [R1+0x190c], R4 ;  /* 0x00190c0401007387 */ /* 0x0001e20000100800 */
[----:B------:R-:W-:-:S03]  /*aa4a0*/  IADD3.X R26, R26, UR22, RZ, P6, !PT ;  /* 0x000000161a1a7c10 */ /* 0x000fc6000b7fe4ff */
[----:B------:R0:W-:Y:S04]  /*aa4b0*/  STL [R1+0x1904], R6 ;  /* 0x0019040601007387 */ /* 0x0001e80000100800 */
[----:B------:R-:W3:Y:S04]  /*aa4c0*/  LDL.LU R5, [R1+0x18ec] ;  /* 0x0018ec0001057983 */ /* 0x000ee80000300800 */
[----:B------:R0:W-:Y:S04]  /*aa4d0*/  STL [R1+0x18d0], R7 ;  /* 0x0018d00701007387 */ /* 0x0001e80000100800 */
[----:B------:R-:W3:Y:S04]  /*aa4e0*/  LDL.LU R0, [R1+0x18b8] ;  /* 0x0018b80001007983 */ /* 0x000ee80000300800 */
[----:B------:R0:W-:Y:S04]  /*aa4f0*/  STL [R1+0x18fc], R26 ;  /* 0x0018fc1a01007387 */ /* 0x0001e80000100800 */
[----:B------:R-:W3:Y:S01]  /*aa500*/  LDL.LU R12, [R1+0x18e4] ;  /* 0x0018e400010c7983 */ /* 0x000ee20000300800 */
[----:B----4-:R-:W-:-:S05]  /*aa510*/  IADD3 R27, P6, R27, UR61, RZ ;  /* 0x0000003d1b1b7c10 */ /* 0x010fca000ffde0ff */
        /* <DEDUP_REMOVED lines=21> */
[----:B-1----:R-:W3:Y:S04]  /*aa670*/  LDL.LU R25, [R1+0x3870] ;  /* 0x0038700001197983 */ /* 0x002ee80000300800 */
[----:B0-----:R-:W3:Y:S04]  /*aa680*/  LDL.LU R4, [R1+0x1894] ;  /* 0x0018940001047983 */ /* 0x001ee80000300800 */
[----:B------:R-:W3:Y:S04]  /*aa690*/  LDL.LU R6, [R1+0x3874] ;  /* 0x0038740001067983 */ /* 0x000ee80000300800 */
[----:B------:R-:W3:Y:S04]  /*aa6a0*/  LDL.LU R7, [R1+0x188c] ;  /* 0x00188c0001077983 */ /* 0x000ee80000300800 */
[----:B------:R-:W3:Y:S04]  /*aa6b0*/  LDL.LU R26, [R1+0x3880] ;  /* 0x00388000011a7983 */ /* 0x000ee80000300800 */
[----:B----4-:R-:W4:Y:S04]  /*aa6c0*/  LDL.LU R27, [R1+0x1884] ;  /* 0x00188400011b7983 */ /* 0x010f280000300800 */
[----:B--2---:R-:W2:Y:S01]  /*aa6d0*/  LDL.LU R29, [R1+0x3884] ;  /* 0x00388400011d7983 */ /* 0x004ea20000300800 */
[----:B---3--:R-:W-:-:S05]  /*aa6e0*/  IADD3 R28, P5, R28, UR61, RZ ;  /* 0x0000003d1c1c7c10 */ /* 0x008fca000ffbe0ff */
[----:B------:R0:W-:Y:S04]  /*aa6f0*/  STL [R1+0x18c0], R28 ;  /* 0x0018c01c01007387 */ /* 0x0001e80000100800 */
[----:B0-----:R-:W3:Y:S01]  /*aa700*/  LDL.LU R28, [R1+0x1880] ;  /* 0x00188000011c7983 */ /* 0x001ee20000300800 */
[----:B------:R-:W-:Y:S02]  /*aa710*/  IADD3.X R5, R5, UR22, RZ, P4, !PT ;  /* 0x0000001605057c10 */ /* 0x000fe4000a7fe4ff */
[----:B------:R-:W-:Y:S02]  /*aa720*/  IADD3 R0, P4, R0, UR61, RZ ;  /* 0x0000003d00007c10 */ /* 0x000fe4000ff9e0ff */
[----:B------:R-:W-:Y:S02]  /*aa730*/  IADD3.X R12, R12, UR22, RZ, P3, !PT ;  /* 0x000000160c0c7c10 */ /* 0x000fe40009ffe4ff */
[----:B------:R-:W-:-:S02]  /*aa740*/  IADD3 R13, P3, R13, UR61, RZ ;  /* 0x0000003d0d0d7c10 */ /* 0x000fc4000ff7e0ff */
[----:B------:R-:W-:Y:S01]  /*aa750*/  IADD3.X R14, R14, UR22, RZ, P2, !PT ;  /* 0x000000160e0e7c10 */ /* 0x000fe200097fe4ff */
[----:B------:R-:W-:Y:S01]  /*aa760*/  STL [R1+0x18ec], R5 ;  /* 0x0018ec0501007387 */ /* 0x000fe20000100800 */
[----:B------:R-:W-:-:S03]  /*aa770*/  IADD3 R15, P2, R15, UR61, RZ ;  /* 0x0000003d0f0f7c10 */ /* 0x000fc6000ff5e0ff */
[----:B------:R-:W-:Y:S01]  /*aa780*/  STL [R1+0x18b8], R0 ;  /* 0x0018b80001007387 */ /* 0x000fe20000100800 */
[----:B------:R-:W-:-:S03]  /*aa790*/  IADD3.X R11, R11, UR22, RZ, P0, !PT ;  /* 0x000000160b0b7c10 */ /* 0x000fc600087fe4ff */
[----:B------:R-:W-:Y:S04]  /*aa7a0*/  STL [R1+0x18e4], R12 ;  /* 0x0018e40c01007387 */ /* 0x000fe80000100800 */
[----:B------:R-:W-:Y:S04]  /*aa7b0*/  STL [R1+0x18b0], R13 ;  /* 0x0018b00d01007387 */ /* 0x000fe80000100800 */
[----:B------:R-:W-:Y:S04]  /*aa7c0*/  STL [R1+0x18dc], R14 ;  /* 0x0018dc0e01007387 */ /* 0x000fe80000100800 */
[----:B------:R-:W-:Y:S04]  /*aa7d0*/  STL [R1+0x18a8], R15 ;  /* 0x0018a80f01007387 */ /* 0x000fe80000100800 */
[----:B------:R0:W-:Y:S02]  /*aa7e0*/  STL [R1+0x18cc], R11 ;  /* 0x0018cc0b01007387 */ /* 0x0001e40000100800 */
[----:B0-----:R-:W0:Y:S01]  /*aa7f0*/  LDC R11, c[0x0][0x23c] ;  /* 0x00008f00ff0b7b82 */ /* 0x001e220000000800 */
[----:B------:R-:W-:-:S02]  /*aa800*/  IADD3.X R2, R2, UR22, RZ, P1, !PT ;  /* 0x0000001602027c10 */ /* 0x000fc40008ffe4ff */
[----:B------:R-:W-:Y:S02]  /*aa810*/  IADD3 R3, P1, R3, UR61, RZ ;  /* 0x0000003d03037c10 */ /* 0x000fe4000ff3e0ff */
[----:B------:R-:W-:Y:S01]  /*aa820*/  IADD3 R8, P0, R8, UR61, RZ ;  /* 0x0000003d08087c10 */ /* 0x000fe2000ff1e0ff */
[----:B------:R-:W-:Y:S04]  /*aa830*/  STL [R1+0x18d4], R2 ;  /* 0x0018d40201007387 */ /* 0x000fe80000100800 */
[----:B------:R-:W-:Y:S04]  /*aa840*/  STL [R1+0x18a0], R3 ;  /* 0x0018a00301007387 */ /* 0x000fe80000100800 */
[----:B------:R0:W-:Y:S01]  /*aa850*/  STL [R1+0x1898], R8 ;  /* 0x0018980801007387 */ /* 0x0001e20000100800 */
[----:B------:R-:W-:-:S02]  /*aa860*/  IADD3.X R9, R9, UR22, RZ, P6, !PT ;  /* 0x0000001609097c10 */ /* 0x000fc4000b7fe4ff */
[----:B------:R-:W-:-:S03]  /*aa870*/  IADD3 R10, P6, R10, UR61, RZ ;  /* 0x0000003d0a0a7c10 */ /* 0x000fc6000ffde0ff */
[----:B------:R-:W-:Y:S04]  /*aa880*/  STL [R1+0x18c4], R9 ;  /* 0x0018c40901007387 */ /* 0x000fe80000100800 */
[----:B------:R-:W-:Y:S01]  /*aa890*/  STL [R1+0x1890], R10 ;  /* 0x0018900a01007387 */ /* 0x000fe20000100800 */
[----:B0-----:R-:W-:-:S05]  /*aa8a0*/  IMAD.SHL.U32 R8, R11, 0x80, RZ ;  /* 0x000000800b087824 */ /* 0x001fca00078e00ff */
[----:B------:R-:W-:Y:S02]  /*aa8b0*/  SHF.R.S32.HI R2, RZ, 0x1f, R8 ;  /* 0x0000001fff027819 */ /* 0x000fe40000011408 */
[----:B------:R-:W-:Y:S02]  /*aa8c0*/  IADD3.X R16, R16, UR22, RZ, P5, !PT ;  /* 0x0000001610107c10 */ /* 0x000fe4000affe4ff */
[----:B------:R-:W-:Y:S02]  /*aa8d0*/  IADD3 R17, P5, R17, UR61, RZ ;  /* 0x0000003d11117c10 */ /* 0x000fe4000ffbe0ff */
[----:B------:R-:W-:Y:S02]  /*aa8e0*/  IADD3.X R18, R18, UR22, RZ, P4, !PT ;  /* 0x0000001612127c10 */ /* 0x000fe4000a7fe4ff */
[----:B------:R-:W-:Y:S02]  /*aa8f0*/  IADD3 R19, P4, R8, R19, RZ ;  /* 0x0000001308137210 */ /* 0x000fe40007f9e0ff */
[----:B------:R-:W-:Y:S01]  /*aa900*/  IADD3.X R20, R20, UR22, RZ, P3, !PT ;  /* 0x0000001614147c10 */ /* 0x000fe20009ffe4ff */
[----:B------:R-:W-:Y:S01]  /*aa910*/  STL [R1+0x18bc], R16 ;  /* 0x0018bc1001007387 */ /* 0x000fe20000100800 */
[----:B------:R-:W-:-:S03]  /*aa920*/  IADD3 R21, P3, R8, R21, RZ ;  /* 0x0000001508157210 */ /* 0x000fc60007f7e0ff */
[----:B------:R-:W-:Y:S01]  /*aa930*/  STL [R1+0x1888], R17 ;  /* 0x0018881101007387 */ /* 0x000fe20000100800 */
[----:B------:R-:W-:-:S03]  /*aa940*/  IADD3.X R22, R22, UR22, RZ, P2, !PT ;  /* 0x0000001616167c10 */ /* 0x000fc600097fe4ff */
        /* <DEDUP_REMOVED lines=14> */
[----:B------:R-:W-:Y:S04]  /*aaa30*/  STL [R1+0x3870], R25 ;  /* 0x0038701901007387 */ /* 0x000fe80000100800 */
[----:B------:R-:W-:Y:S01]  /*aaa40*/  STL [R1+0x1894], R4 ;  /* 0x0018940401007387 */ /* 0x000fe20000100800 */
[----:B----4-:R-:W-:-:S03]  /*aaa50*/  IADD3.X R27, R27, UR22, RZ, P5, !PT ;  /* 0x000000161b1b7c10 */ /* 0x010fc6000affe4ff */
[----:B------:R-:W-:Y:S04]  /*aaa60*/  STL [R1+0x3874], R6 ;  /* 0x0038740601007387 */ /* 0x000fe80000100800 */
[----:B------:R-:W-:Y:S01]  /*aaa70*/  STL [R1+0x188c], R7 ;  /* 0x00188c0701007387 */ /* 0x000fe20000100800 */
[----:B--2---:R-:W-:-:S03]  /*aaa80*/  IADD3 R29, P5, R8, R29, RZ ;  /* 0x0000001d081d7210 */ /* 0x004fc60007fbe0ff */
[----:B------:R-:W-:Y:S04]  /*aaa90*/  STL [R1+0x3880], R26 ;  /* 0x0038801a01007387 */ /* 0x000fe80000100800 */
[----:B------:R0:W-:Y:S04]  /*aaaa0*/  STL [R1+0x40dc], R2 ;  /* 0x0040dc0201007387 */ /* 0x0001e80000100800 */
[----:B------:R-:W-:Y:S01]  /*aaab0*/  STL [R1+0x1884], R27 ;  /* 0x0018841b01007387 */ /* 0x000fe20000100800 */
[----:B---3--:R-:W-:-:S03]  /*aaac0*/  IMAD.X R28, R2, 0x1, R28, P4 ;  /* 0x00000001021c7824 */ /* 0x008fc600020e061c */
[----:B0-----:R-:W2:Y:S04]  /*aaad0*/  LDL.LU R2, [R1+0x3890] ;  /* 0x0038900001027983 */ /* 0x001ea80000300800 */
[----:B------:R-:W-:Y:S04]  /*aaae0*/  STL [R1+0x3884], R29 ;  /* 0x0038841d01007387 */ /* 0x000fe80000100800 */
[----:B------:R-:W3:Y:S04]  /*aaaf0*/  LDL.LU R5, [R1+0x38a0] ;  /* 0x0038a00001057983 */ /* 0x000ee80000300800 */
[----:B------:R-:W-:Y:S04]  /*aab00*/  STL [R1+0x1880], R28 ;  /* 0x0018801c01007387 */ /* 0x000fe80000100800 */
[----:B---3--:R0:W-:Y:S04]  /*aab10*/  STL [R1+0x40d0], R5 ;  /* 0x0040d00501007387 */ /* 0x0081e80000100800 */
[----:B0-----:R-:W3:Y:S04]  /*aab20*/  LDL.LU R5, [R1+0x3844] ;  /* 0x0038440001057983 */ /* 0x001ee80000300800 */
[----:B---3--:R0:W-:Y:S04]  /*aab30*/  STL [R1+0x40d4], R5 ;  /* 0x0040d40501007387 */ /* 0x0081e80000100800 */
[----:B0-----:R-:W3:Y:S01]  /*aab40*/  LDL.LU R5, [R1+0x3894] ;  /* 0x0038940001057983 */ /* 0x001ee20000300800 */
[----:B--2---:R-:W-:-:S03]  /*aab50*/  IADD3 R2, P4, R8, R2, RZ ;  /* 0x0000000208027210 */ /* 0x004fc60007f9e0ff */
        /* <DEDUP_REMOVED lines=28> */
[----:B------:R0:W-:Y:S04]  /*aad20*/  STL [R1+0x3890], R2 ;  /* 0x0038900201007387 */ /* 0x0001e80000100800 */
[----:B0-----:R-:W2:Y:S02]  /*aad30*/  LDL.LU R2, [R1+0x40dc] ;  /* 0x0040dc0001027983 */ /* 0x001ea40000300800 */
[----:B--2---:R-:W-:-:S05]  /*aad40*/  IMAD.X R5, R2, 0x1, R5, P3 ;  /* 0x0000000102057824 */ /* 0x004fca00018e0605 */
[----:B------:R0:W-:Y:S04]  /*aad50*/  STL [R1+0x3c78], R5 ;  /* 0x003c780501007387 */ /* 0x0001e80000100800 */
[----:B0-----:R-:W2:Y:S02]  /*aad60*/  LDL.LU R5, [R1+0x40d8] ;  /* 0x0040d80001057983 */ /* 0x001ea40000300800 */
[----:B--2---:R-:W-:-:S05]  /*aad70*/  IADD3 R5, P3, R8, R5, RZ ;  /* 0x0000000508057210 */ /* 0x004fca0007f7e0ff */
[----:B------:R0:W-:Y:S04]  /*aad80*/  STL [R1+0x3894], R5 ;  /* 0x0038940501007387 */ /* 0x0001e80000100800 */
[----:B0-----:R-:W2:Y:S02]  /*aad90*/  LDL.LU R5, [R1+0x40d4] ;  /* 0x0040d40001057983 */ /* 0x001ea40000300800 */
[----:B--2---:R-:W-:-:S05]  /*aada0*/  IMAD.X R5, R2, 0x1, R5, P2 ;  /* 0x0000000102057824 */ /* 0x004fca00010e0605 */
[----:B------:R0:W-:Y:S04]  /*aadb0*/  STL [R1+0x3844], R5 ;  /* 0x0038440501007387 */ /* 0x0001e80000100800 */
[----:B0-----:R-:W2:Y:S01]  /*aadc0*/  LDL.LU R5, [R1+0x40d0] ;  /* 0x0040d00001057983 */ /* 0x001ea20000300800 */
[----:B---3--:R-:W-:Y:S01]  /*aadd0*/  IMAD.X R0, R2, 0x1, R0, P1 ;  /* 0x0000000102007824 */ /* 0x008fe200008e0600 */
[----:B----4-:R-:W-:Y:S01]  /*aade0*/  IADD3 R12, P1, R8, R12, RZ ;  /* 0x0000000c080c7210 */ /* 0x010fe20007f3e0ff */
[----:B------:R-:W-:Y:S01]  /*aadf0*/  IMAD.X R13, R2, 0x1, R13, P0 ;  /* 0x00000001020d7824 */ /* 0x000fe200000e060d */
[----:B------:R-:W-:Y:S01]  /*aae00*/  IADD3 R14, P0, R8, R14, RZ ;  /* 0x0000000e080e7210 */ /* 0x000fe20007f1e0ff */
        /* <DEDUP_REMOVED lines=19> */
[----:B------:R-:W-:-:S02]  /*aaf40*/  IADD3 R28, P3, R8, R28, RZ ;  /* 0x0000001c081c7210 */ /* 0x000fc40007f7e0ff */
[----:B--2---:R-:W-:-:S05]  /*aaf50*/  IADD3 R5, P2, R8, R5, RZ ;  /* 0x0000000508057210 */ /* 0x004fca0007f5e0ff */
        /* <DEDUP_REMOVED lines=9> */
[----:B------:R-:W-:-:S03]  /*aaff0*/  IMAD.X R19, R2, 0x1, R19, P2 ;  /* 0x0000000102137824 */ /* 0x000fc600010e0613 */
[----:B------:R-:W-:Y:S01]  /*ab000*/  STL [R1+0x385c], R11 ;  /* 0x00385c0b01007387 */ /* 0x000fe20000100800 */
[----:B------:R-:W-:-:S03]  /*ab010*/  IADD3 R20, P2, R8, R20, RZ ;  /* 0x0000001408147210 */ /* 0x000fc60007f5e0ff */
        /* <DEDUP_REMOVED lines=24> */
[----:B--2---:R-:W-:-:S03]  /*ab1a0*/  IMAD.X R8, R2, 0x1, R8, P2 ;  /* 0x0000000102087824 */ /* 0x004fc600010e0608 */
[----:B---3--:R0:W-:Y:S04]  /*ab1b0*/  STL [R1+0x40c8], R5 ;  /* 0x0040c80501007387 */ /* 0x0081e80000100800 */
        /* <DEDUP_REMOVED lines=27> */
[----:B------:R0:W-:Y:S04]  /*ab370*/  STL [R1+0x3898], R8 ;  /* 0x0038980801007387 */ /* 0x0001e80000100800 */
[----:B0-----:R-:W2:Y:S02]  /*ab380*/  LDL.LU R8, [R1+0x40cc] ;  /* 0x0040cc0001087983 */ /* 0x001ea40000300800 */
[----:B--2---:R-:W-:-:S05]  /*ab390*/  IADD3 R5, P2, R8, R5, RZ ;  /* 0x0000000508057210 */ /* 0x004fca0007f5e0ff */
[----:B------:R0:W-:Y:S04]  /*ab3a0*/  STL [R1+0x3910], R5 ;  /* 0x0039100501007387 */ /* 0x0001e80000100800 */
[----:B0-----:R-:W2:Y:S02]  /*ab3b0*/  LDL.LU R5, [R1+0x40c8] ;  /* 0x0040c80001057983 */ /* 0x001ea40000300800 */
[----:B--2---:R-:W-:-:S05]  /*ab3c0*/  IMAD.X R5, R2, 0x1, R5, P1 ;  /* 0x0000000102057824 */ /* 0x004fca00008e0605 */
[----:B------:R0:W-:Y:S04]  /*ab3d0*/  STL [R1+0x38ac], R5 ;  /* 0x0038ac0501007387 */ /* 0x0001e80000100800 */
[----:B0-----:R-:W2:Y:S02]  /*ab3e0*/  LDL.LU R5, [R1+0x40c4] ;  /* 0x0040c40001057983 */ /* 0x001ea40000300800 */
[----:B--2---:R-:W-:-:S05]  /*ab3f0*/  IADD3 R5, P1, R8, R5, RZ ;  /* 0x0000000508057210 */ /* 0x004fca0007f3e0ff */
[----:B------:R0:W-:Y:S04]  /*ab400*/  STL [R1+0x3914], R5 ;  /* 0x0039140501007387 */ /* 0x0001e80000100800 */
[----:B0-----:R-:W2:Y:S01]  /*ab410*/  LDL.LU R5, [R1+0x40c0] ;  /* 0x0040c00001057983 */ /* 0x001ea20000300800 */
[----:B----4-:R-:W-:Y:S01]  /*ab420*/  IMAD.X R12, R2, 0x1, R12, P6 ;  /* 0x00000001020c7824 */ /* 0x010fe200030e060c */
[----:B---3--:R-:W-:Y:S01]  /*ab430*/  IADD3 R13, P6, R8, R13, RZ ;  /* 0x0000000d080d7210 */ /* 0x008fe20007fde0ff */
        /* <DEDUP_REMOVED lines=20> */
[----:B------:R-:W-:-:S02]  /*ab580*/  IMAD.X R28, R2, 0x1, R28, P1 ;  /* 0x00000001021c7824 */ /* 0x000fc400008e061c */
[----:B--2---:R-:W-:Y:S01]  /*ab590*/  IMAD.X R5, R2, 0x1, R5, P0 ;  /* 0x0000000102057824 */ /* 0x004fe200000e0605 */
[----:B------:R-:W-:-:S04]  /*ab5a0*/  IADD3 R0, P0, R8, R0, RZ ;  /* 0x0000000008007210 */ /* 0x000fc80007f1e0ff */
        /* <DEDUP_REMOVED lines=230> */
[----:B------:R-:W3:Y:S01]  /*ac410*/  LDL.LU R5, [R1+0x3a90] ;  /* 0x003a900001057983 */ /* 0x000ee20000300800 */
[----:B------:R-:W-:-:S03]  /*ac420*/  IMAD.X R28, R2, 0x1, R28, P5 ;  /* 0x00000001021c7824 */ /* 0x000fc600028e061c */
[----:B---3--:R0:W-:Y:S04]  /*ac430*/  STL [R1+0x4094], R5 ;  /* 0x0040940501007387 */ /* 0x0081e80000100800 */
[----:B------:R-:W-:Y:S04]  /*ac440*/  STL [R1+0x3a08], R28 ;  /* 0x003a081c01007387 */ /* 0x000fe80000100800 */
        /* <DEDUP_REMOVED lines=32> */
[----:B0-----:R-:W4:Y:S01]  /*ac650*/  LDL.LU R29, [R1+0x3af4] ;  /* 0x003af400011d7983 */ /* 0x001f220000300800 */
        /* <DEDUP_REMOVED lines=28> */
[----:B------:R-:W-:Y:S01]  /*ac820*/  IMAD.X R6, R2, 0x1, R6, P6 ;  /* 0x0000000102067824 */ /* 0x000fe200030e0606 */
[C---:B------:R-:W-:Y:S02]  /*ac830*/  IADD3 R7, P6, R8.reuse, R7, RZ ;  /* 0x0000000708077210 */ /* 0x040fe40007fde0ff */
        /* <DEDUP_REMOVED lines=28> */
[----:B------:R-:W3:Y:S01]  /*aca00*/  LDL.LU R5, [R1+0x3a98] ;  /* 0x003a980001057983 */ /* 0x000ee20000300800 */
[----:B------:R-:W-:Y:S01]  /*aca10*/  IADD3 R26, P5, R8, R26, RZ ;  /* 0x0000001a081a7210 */ /* 0x000fe20007fbe0ff */
[----:B------:R-:W-:-:S04]  /*aca20*/  IMAD.X R27, R2, 0x1, R27, P4 ;  /* 0x00000001021b7824 */ /* 0x000fc800020e061b */
[----:B------:R-:W-:Y:S04]  /*aca30*/  STL [R1+0x3af0], R26 ;  /* 0x003af01a01007387 */ /* 0x000fe80000100800 */
[----:B---3--:R0:W-:Y:S04]  /*aca40*/  STL [R1+0x4088], R5 ;  /* 0x0040880501007387 */ /* 0x0081e80000100800 */
[----:B------:R-:W-:Y:S04]  /*aca50*/  STL [R1+0x3a8c], R27 ;  /* 0x003a8c1b01007387 */ /* 0x000fe80000100800 */
[----:B0-----:R-:W3:Y:S01]  /*aca60*/  LDL.LU R5, [R1+0x3b04] ;  /* 0x003b040001057983 */ /* 0x001ee20000300800 */
[----:B------:R-:W-:-:S05]  /*aca70*/  IADD3 R29, P4, R8, R29, RZ ;  /* 0x0000001d081d7210 */ /* 0x000fca0007f9e0ff */
[----:B------:R-:W-:Y:S04]  /*aca80*/  STL [R1+0x3af4], R29 ;  /* 0x003af41d01007387 */ /* 0x000fe80000100800 */
        /* <DEDUP_REMOVED lines=29> */
[----:B------:R-:W3:Y:S04]  /*acc60*/  LDL.LU R26, [R1+0x3af8] ;  /* 0x003af800011a7983 */ /* 0x000ee80000300800 */
[----:B------:R-:W3:Y:S04]  /*acc70*/  LDL.LU R27, [R1+0x3b70] ;  /* 0x003b7000011b7983 */ /* 0x000ee80000300800 */
[----:B0-----:R-:W3:Y:S01]  /*acc80*/  LDL.LU R28, [R1+0x3b0c] ;  /* 0x003b0c00011c7983 */ /* 0x001ee20000300800 */
        /* <DEDUP_REMOVED lines=55> */
[----:B------:R-:W-:Y:S04]  /*ad000*/  STL [R1+0x3b60], R4 ;  /* 0x003b600401007387 */ /* 0x000fe80000100800 */
[----:B------:R-:W-:Y:S04]  /*ad010*/  STL [R1+0x3afc], R6 ;  /* 0x003afc0601007387 */ /* 0x000fe80000100800 */
[----:B------:R-:W-:Y:S04]  /*ad020*/  STL [R1+0x3b64], R7 ;  /* 0x003b640701007387 */ /* 0x000fe80000100800 */
[----:B------:R-:W3:Y:S01]  /*ad030*/  LDL.LU R5, [R1+0x3b84] ;  /* 0x003b840001057983 */ /* 0x000ee20000300800 */
[----:B------:R-:W-:Y:S01]  /*ad040*/  IMAD.X R26, R2, 0x1, R26, P3 ;  /* 0x00000001021a7824 */ /* 0x000fe200018e061a */
[----:B------:R-:W-:-:S04]  /*ad050*/  IADD3 R27, P3, R8, R27, RZ ;  /* 0x0000001b081b7210 */ /* 0x000fc80007f7e0ff */
[----:B------:R-:W-:Y:S04]  /*ad060*/  STL [R1+0x3af8], R26 ;  /* 0x003af81a01007387 */ /* 0x000fe80000100800 */
[----:B---3--:R0:W-:Y:S04]  /*ad070*/  STL [R1+0x407c], R5 ;  /* 0x00407c0501007387 */ /* 0x0081e80000100800 */
[----:B------:R-:W-:Y:S04]  /*ad080*/  STL [R1+0x3b70], R27 ;  /* 0x003b701b01007387 */ /* 0x000fe80000100800 */
[----:B0-----:R-:W3:Y:S01]  /*ad090*/  LDL.LU R5, [R1+0x3b1c] ;  /* 0x003b1c0001057983 */ /* 0x001ee20000300800 */
[----:B------:R-:W-:-:S05]  /*ad0a0*/  IMAD.X R28, R2, 0x1, R28, P2 ;  /* 0x00000001021c7824 */ /* 0x000fca00010e061c */
[----:B------:R-:W-:Y:S04]  /*ad0b0*/  STL [R1+0x3b0c], R28 ;  /* 0x003b0c1c01007387 */ /* 0x000fe80000100800 */
        /* <DEDUP_REMOVED lines=59> */
[----:B------:R-:W-:Y:S01]  /*ad470*/  IMAD.X R4, R2, 0x1, R4, P3 ;  /* 0x0000000102047824 */ /* 0x000fe200018e0604 */
[----:B------:R-:W-:Y:S01]  /*ad480*/  IADD3 R6, P3, R8, R6, RZ ;  /* 0x0000000608067210 */ /* 0x000fe20007f7e0ff */
[----:B------:R-:W-:Y:S01]  /*ad490*/  IMAD.X R7, R2, 0x1, R7, P2 ;  /* 0x0000000102077824 */ /* 0x000fe200010e0607 */
        /* <DEDUP_REMOVED lines=91> */
[----:B--2---:R-:W-:-:S05]  /*ada50*/  IMAD.X R5, R2, 0x1, R5, P5 ;  /* 0x0000000102057824 */ /* 0x004fca00028e0605 */
[----:B------:R0:W-:Y:S04]  /*ada60*/  STL [R1+0x3b9c], R5 ;  /* 0x003b9c0501007387 */ /* 0x0001e80000100800 */
[----:B0-----:R-:W2:Y:S01]  /*ada70*/  LDL.LU R5, [R1+0x406c] ;  /* 0x00406c0001057983 */ /* 0x001ea20000300800 */
[----:B------:R-:W-:-:S05]  /*ada80*/  IADD3 R0, P5, R8, R0, RZ ;  /* 0x0000000008007210 */ /* 0x000fca0007fbe0ff */
[----:B------:R0:W-:Y:S01]  /*ada90*/  STL [R1+0x3c04], R0 ;  /* 0x003c040001007387 */ /* 0x0001e20000100800 */
[----:B------:R-:W-:-:S03]  /*adaa0*/  IMAD.X R23, R2, 0x1, R23, P5 ;  /* 0x0000000102177824 */ /* 0x000fc600028e0617 */
[----:B0-----:R1:W5:Y:S04]  /*adab0*/  LDL.LU R0, [R1+0x4068] ;  /* 0x0040680001007983 */ /* 0x0013680000300800 */
        /* <DEDUP_REMOVED lines=10> */
[----:B------:R0:W-:Y:S02]  /*adb60*/  STL [R1+0x3bc8], R23 ;  /* 0x003bc81701007387 */ /* 0x0001e40000100800 */
[----:B0-----:R-:W0:Y:S01]  /*adb70*/  LDC R23, c[0x0][0x230] ;  /* 0x00008c00ff177b82 */ /* 0x001e220000000800 */
[----:B------:R-:W-:-:S02]  /*adb80*/  IADD3 R20, P5, R8, R20, RZ ;  /* 0x0000001408147210 */ /* 0x000fc40007fbe0ff */
[----:B------:R-:W-:Y:S01]  /*adb90*/  IADD3 R22, P4, R8, R22, RZ ;  /* 0x0000001608167210 */ /* 0x000fe20007f9e0ff */
[----:B------:R1:W-:Y:S01]  /*adba0*/  STL [R1+0x3bcc], R18 ;  /* 0x003bcc1201007387 */ /* 0x0003e20000100800 */
[----:B------:R-:W-:-:S03]  /*adbb0*/  IMAD.X R24, R2, 0x1, R24, P3 ;  /* 0x0000000102187824 */ /* 0x000fc600018e0618 */
[----:B------:R1:W-:Y:S01]  /*adbc0*/  STL [R1+0x3c24], R19 ;  /* 0x003c241301007387 */ /* 0x0003e20000100800 */
[----:B------:R-:W-:-:S03]  /*adbd0*/  IADD3 R25, P3, R8, R25, RZ ;  /* 0x0000001908197210 */ /* 0x000fc60007f7e0ff */
[----:B------:R1:W-:Y:S01]  /*adbe0*/  STL [R1+0x3c30], R20 ;  /* 0x003c301401007387 */ /* 0x0003e20000100800 */
[----:B------:R-:W-:-:S03]  /*adbf0*/  IMAD.X R4, R2, 0x1, R4, P2 ;  /* 0x0000000102047824 */ /* 0x000fc600010e0604 */
        /* <DEDUP_REMOVED lines=9> */
[C---:B------:R-:W-:Y:S02]  /*adc90*/  IMAD.X R27, R2.reuse, 0x1, R27, P5 ;  /* 0x00000001021b7824 */ /* 0x040fe400028e061b */
[----:B0-----:R-:W-:Y:S01]  /*adca0*/  VIADD R23, R23, 0x7f ;  /* 0x0000007f17177836 */ /* 0x001fe20000000000 */
[----:B------:R1:W-:Y:S01]  /*adcb0*/  STL [R1+0x3be8], R6 ;  /* 0x003be80601007387 */ /* 0x0003e20000100800 */
[----:B------:R-:W-:-:S03]  /*adcc0*/  IMAD.X R29, R2, 0x1, R29, P4 ;  /* 0x00000001021d7824 */ /* 0x000fc600020e061d */
[----:B------:R-:W-:Y:S01]  /*adcd0*/  SHF.R.S32.HI R3, RZ, 0x1f, R23 ;  /* 0x0000001fff037819 */ /* 0x000fe20000011417 */
[----:B------:R1:W-:Y:S04]  /*adce0*/  STL [R1+0x3bfc], R7 ;  /* 0x003bfc0701007387 */ /* 0x0003e80000100800 */
[----:B------:R1:W-:Y:S04]  /*adcf0*/  STL [R1+0x3bf8], R26 ;  /* 0x003bf81a01007387 */ /* 0x0003e80000100800 */
[----:B------:R1:W-:Y:S01]  /*add00*/  STL [R1+0x3c18], R28 ;  /* 0x003c181c01007387 */ /* 0x0003e20000100800 */
[----:B------:R-:W-:-:S03]  /*add10*/  LEA.HI R3, R3, R23, RZ, 0x7 ;  /* 0x0000001703037211 */ /* 0x000fc600078f38ff */
[----:B------:R1:W-:Y:S04]  /*add20*/  STL [R1+0x3c0c], R27 ;  /* 0x003c0c1b01007387 */ /* 0x0003e80000100800 */
[----:B------:R1:W-:Y:S01]  /*add30*/  STL [R1+0x3c08], R29 ;  /* 0x003c081d01007387 */ /* 0x0003e20000100800 */
[----:B------:R-:W-:-:S04]  /*add40*/  SHF.R.S32.HI R3, RZ, 0x7, R3 ;  /* 0x00000007ff037819 */ /* 0x000fc80000011403 */
[----:B--2---:R-:W-:-:S13]  /*add50*/  ISETP.NE.U32.AND P2, PT, R5, R3, PT ;  /* 0x000000030500720c */ /* 0x004fda0003f45070 */
[----:B-1----:R-:W-:Y:S05]  /*add60*/  @P2 BRA `(.L_x_1) ;  /* 0xfffff71400182947 */ /* 0x002fea000383ffff */
.L_x_0:
[----:B------:R-:W3:Y:S01]  /*add70*/  LDL.LU R15, [R1+0x7b0] ;  /* 0x0007b000010f7983 */ /* 0x000ee20000300800 */
[----:B------:R-:W-:Y:S01]  /*add80*/  ULDC.64 UR6, c[0x0][0x228] ;  /* 0x00008a0000067ab9 */ /* 0x000fe20000000a00 */
[----:B------:R-:W0:Y:S01]  /*add90*/  S2UR UR5, SR_CgaCtaId ;  /* 0x00000000000579c3 */ /* 0x000e220000008800 */
[----:B------:R-:W-:Y:S01]  /*adda0*/  UMOV UR4, 0x400 ;  /* 0x0000040000047882 */ /* 0x000fe20000000000 */
[----:B------:R-:W3:Y:S01]  /*addb0*/  LDL R14, [R1+0x7b4] ;  /* 0x0007b400010e7983 */ /* 0x000ee20000100800 */
[----:B------:R-:W-:Y:S01]  /*addc0*/  ULDC.64 UR24, c[0x0][0x228] ;  /* 0x00008a0000187ab9 */ /* 0x000fe20000000a00 */
[----:B------:R-:W-:Y:S01]  /*addd0*/  ULDC.64 UR26, c[0x0][0x228] ;  /* 0x00008a00001a7ab9 */ /* 0x000fe20000000a00 */
[----:B------:R-:W-:Y:S01]  /*adde0*/  ULDC.64 UR20, c[0x0][0x228] ;  /* 0x00008a0000147ab9 */ /* 0x000fe20000000a00 */
[----:B------:R-:W4:Y:S01]  /*addf0*/  LDL.LU R13, [R1+0x7b8] ;  /* 0x0007b800010d7983 */ /* 0x000f220000300800 */
        /* <DEDUP_REMOVED lines=9> */
[----:B------:R-:W-:Y:S01]  /*ade90*/  ULDC UR54, c[0x0][0x248] ;  /* 0x0000920000367ab9 */ /* 0x000fe20000000800 */
[----:B------:R-:W-:Y:S01]  /*adea0*/  ULDC UR55, c[0x0][0x248] ;  /* 0x0000920000377ab9 */ /* 0x000fe20000000800 */
[----:B------:R-:W4:Y:S01]  /*adeb0*/  LDL.LU R10, [R1+0x7c4] ;  /* 0x0007c400010a7983 */ /* 0x000f220000300800 */
[----:B------:R-:W-:Y:S01]  /*adec0*/  ULDC UR53, c[0x0][0x248] ;  /* 0x0000920000357ab9 */ /* 0x000fe20000000800 */
[----:B------:R-:W-:Y:S01]  /*aded0*/  ULDC UR56, c[0x0][0x248] ;  /* 0x0000920000387ab9 */ /* 0x000fe20000000800 */
[----:B------:R-:W-:Y:S01]  /*adee0*/  ULDC UR59, c[0x0][0x248] ;  /* 0x00009200003b7ab9 */ /* 0x000fe20000000800 */
[----:B--2---:R-:W2:Y:S01]  /*adef0*/  LDL.LU R9, [R1+0x7c8] ;  /* 0x0007c80001097983 */ /* 0x004ea20000300800 */
[----:B------:R-:W-:Y:S01]  /*adf00*/  ULDC UR52, c[0x0][0x248] ;  /* 0x0000920000347ab9 */ /* 0x000fe20000000800 */
[----:B------:R-:W-:Y:S01]  /*adf10*/  ULDC UR51, c[0x0][0x248] ;  /* 0x0000920000337ab9 */ /* 0x000fe20000000800 */
[----:B------:R-:W-:Y:S01]  /*adf20*/  ULDC UR50, c[0x0][0x248] ;  /* 0x0000920000327ab9 */ /* 0x000fe20000000800 */
[----:B------:R-:W2:Y:S01]  /*adf30*/  LDL.LU R8, [R1+0x7cc] ;  /* 0x0007cc0001087983 */ /* 0x000ea20000300800 */
        /* <DEDUP_REMOVED lines=23> */
[----:B------:R-:W2:Y:S01]  /*ae0b0*/  LDL R2, [R1+0x874] ;  /* 0x0008740001027983 */ /* 0x000ea20000100800 */
[----:B------:R-:W-:Y:S01]  /*ae0c0*/  ULDC UR29, c[0x0][0x248] ;  /* 0x00009200001d7ab9 */ /* 0x000fe20000000800 */
[----:B------:R-:W-:Y:S01]  /*ae0d0*/  ULDC UR28, c[0x0][0x248] ;  /* 0x00009200001c7ab9 */ /* 0x000fe20000000800 */
[----:B------:R-:W-:Y:S01]  /*ae0e0*/  ULDC UR58, c[0x0][0x248] ;  /* 0x00009200003a7ab9 */ /* 0x000fe20000000800 */
[----:B------:R-:W-:Y:S01]  /*ae0f0*/  ULDC UR57, c[0x0][0x248] ;  /* 0x0000920000397ab9 */ /* 0x000fe20000000800 */
[----:B------:R-:W-:Y:S01]  /*ae100*/  ULDC UR61, c[0x0][0x248] ;  /* 0x00009200003d7ab9 */ /* 0x000fe20000000800 */
[----:B------:R-:W-:Y:S01]  /*ae110*/  ULDC UR60, c[0x0][0x248] ;  /* 0x00009200003c7ab9 */ /* 0x000fe20000000800 */
[----:B------:R-:W-:Y:S01]  /*ae120*/  BAR.SYNC.DEFER_BLOCKING 0x0 ;  /* 0x0000000000007b1d */ /* 0x000fe20000010000 */
[----:B---3--:R-:W-:-:S05]  /*ae130*/  F2FP.SATFINITE.E5M2.F32.PACK_AB_MERGE_C R14, R14, R15, RZ ;  /* 0x0000000f0e0e723e */ /* 0x008fca00048060ff */
[----:B------:R-:W-:Y:S01]  /*ae140*/  STL [R1+0x268], R14 ;  /* 0x0002680e01007387 */ /* 0x000fe20000100800 */
[----:B----45:R-:W-:-:S05]  /*ae150*/  F2FP.SATFINITE.E5M2.F32.PACK_AB_MERGE_C R0, R12, R13, RZ ;  /* 0x0000000d0c00723e */ /* 0x030fca00048060ff */
[----:B------:R1:W-:Y:S01]  /*ae160*/  STL [R1+0x25c], R0 ;  /* 0x00025c0001007387 */ /* 0x0003e20000100800 */
[----:B------:R-:W-:-:S05]  /*ae170*/  F2FP.SATFINITE.E5M2.F32.PACK_AB_MERGE_C R10, R10, R11, RZ ;  /* 0x0000000b0a0a723e */ /* 0x000fca00048060ff */
[----:B------:R-:W-:Y:S01]  /*ae180*/  STL [R1+0x2c4], R10 ;  /* 0x0002c40a01007387 */ /* 0x000fe20000100800 */
[----:B--2---:R-:W-:-:S05]  /*ae190*/  F2FP.SATFINITE.E5M2.F32.PACK_AB_MERGE_C R8, R8, R9, RZ ;  /* 0x000000090808723e */ /* 0x004fca00048060ff */
[----:B------:R-:W-:Y:S01]  /*ae1a0*/  STL [R1+0x2c8], R8 ;  /* 0x0002c80801007387 */ /* 0x000fe20000100800 */
[----:B-1----:R-:W-:-:S05]  /*ae1b0*/  F2FP.SATFINITE.E5M2.F32.PACK_AB_MERGE_C R0, R6, R7, RZ ;  /* 0x000000070600723e */ /* 0x002fca00048060ff */
[----:B------:R1:W-:Y:S01]  /*ae1c0*/  STL [R1+0x320], R0 ;  /* 0x0003200001007387 */ /* 0x0003e20000100800 */
[----:B------:R-:W-:-:S03]  /*ae1d0*/  F2FP.SATFINITE.E5M2.F32.PACK_AB_MERGE_C R4, R4, R5, RZ ;  /* 0x000000050404723e */ /* 0x000fc600048060ff */
[----:B-1----:R-:W2:Y:S01]  /*ae1e0*/  LDL.LU R0, [R1+0xcfc] ;  /* 0x000cfc0001007983 */ /* 0x002ea20000300800 */
[----:B------:R-:W-:-:S03]  /*ae1f0*/  F2FP.SATFINITE.E5M2.F32.PACK_AB_MERGE_C R2, R2, R3, RZ ;  /* 0x000000030202723e */ /* 0x000fc600048060ff */
[----:B------:R-:W-:Y:S04]  /*ae200*/  STL [R1+0x31c], R4 ;  /* 0x00031c0401007387 */ /* 0x000fe80000100800 */
[----:B--2---:R1:W-:Y:S04]  /*ae210*/  STL [R1+0x4d90], R0 ;  /* 0x004d900001007387 */ /* 0x0043e80000100800 */
[----:B------:R-:W-:Y:S04]  /*ae220*/  STL [R1+0x2f8], R2 ;  /* 0x0002f80201007387 */ /* 0x000fe80000100800 */
[----:B-1----:R-:W2:Y:S04]  /*ae230*/  LDL.LU R0, [R1+0xcf4] ;  /* 0x000cf40001007983 */ /* 0x002ea80000300800 */
[----:B--2---:R1:W-:Y:S04]  /*ae240*/  STL [R1+0x4d98], R0 ;  /* 0x004d980001007387 */ /* 0x0043e80000100800 */
[----:B-1----:R-:W2:Y:S04]  /*ae250*/  LDL.LU R0, [R1+0xd0c] ;  /* 0x000d0c0001007983 */ /* 0x002ea80000300800 */
[----:B--2---:R1:W-:Y:S04]  /*ae260*/  STL [R1+0x4da0], R0 ;  /* 0x004da00001007387 */ /* 0x0043e80000100800 */
[----:B-1----:R-:W2:Y:S04]  /*ae270*/  LDL.LU R0, [R1+0xd04] ;  /* 0x000d040001007983 */ /* 0x002ea80000300800 */
[----:B--2---:R1:W-:Y:S04]  /*ae280*/  STL [R1+0x4da8], R0 ;  /* 0x004da80001007387 */ /* 0x0043e80000100800 */
[----:B-1----:R-:W2:Y:S04]  /*ae290*/  LDL R0, [R1+0xd1c] ;  /* 0x000d1c0001007983 */ /* 0x002ea80000100800 */
[----:B--2---:R1:W-:Y:S04]  /*ae2a0*/  STL [R1+0x4db0], R0 ;  /* 0x004db00001007387 */ /* 0x0043e80000100800 */
[----:B-1----:R-:W2:Y:S04]  /*ae2b0*/  LDL.LU R0, [R1+0xd14] ;  /* 0x000d140001007983 */ /* 0x002ea80000300800 */
        /* <DEDUP_REMOVED lines=22> */
[----:B------:R-:W3:Y:S04]  /*ae420*/  LDL.LU R29, [R1+0xce0] ;  /* 0x000ce000011d7983 */ /* 0x000ee80000300800 */
[----:B---3--:R1:W-:Y:S04]  /*ae430*/  STL [R1+0x4d8c], R29 ;  /* 0x004d8c1d01007387 */ /* 0x0083e80000100800 */
[----:B-1----:R-:W3:Y:S04]  /*ae440*/  LDL.LU R29, [R1+0xcf8] ;  /* 0x000cf800011d7983 */ /* 0x002ee80000300800 */
        /* <DEDUP_REMOVED lines=31> */
[----:B-1----:R-:W2:Y:S04]  /*ae640*/  LDL.LU R29, [R1+0x878] ;  /* 0x00087800011d7983 */ /* 0x002ea80000300800 */
[----:B------:R-:W3:Y:S04]  /*ae650*/  LDL.LU R28, [R1+0xce4] ;  /* 0x000ce400011c7983 */ /* 0x000ee80000300800 */
        /* <DEDUP_REMOVED lines=17> */
[----:B------:R-:W3:Y:S04]  /*ae770*/  LDL R10, [R1+0xcdc] ;  /* 0x000cdc00010a7983 */ /* 0x000ee80000100800 */
[----:B------:R-:W3:Y:S04]  /*ae780*/  LDL.LU R9, [R1+0xcc0] ;  /* 0x000cc00001097983 */ /* 0x000ee80000300800 */
[----:B------:R-:W3:Y:S04]  /*ae790*/  LDL.LU R8, [R1+0xcc4] ;  /* 0x000cc40001087983 */ /* 0x000ee80000300800 */
[----:B------:R-:W3:Y:S04]  /*ae7a0*/  LDL.LU R7, [R1+0xcc8] ;  /* 0x000cc80001077983 */ /* 0x000ee80000300800 */
[----:B------:R-:W3:Y:S04]  /*ae7b0*/  LDL.LU R6, [R1+0xccc] ;  /* 0x000ccc0001067983 */ /* 0x000ee80000300800 */
[----:B------:R-:W3:Y:S04]  /*ae7c0*/  LDL.LU R5, [R1+0xcb0] ;  /* 0x000cb00001057983 */ /* 0x000ee80000300800 */
[----:B------:R-:W3:Y:S04]  /*ae7d0*/  LDL.LU R4, [R1+0xcb4] ;  /* 0x000cb40001047983 */ /* 0x000ee80000300800 */
[----:B------:R-:W3:Y:S04]  /*ae7e0*/  LDL.LU R3, [R1+0xcb8] ;  /* 0x000cb80001037983 */ /* 0x000ee80000300800 */
[----:B------:R-:W3:Y:S01]  /*ae7f0*/  LDL R2, [R1+0xcbc] ;  /* 0x000cbc0001027983 */ /* 0x000ee20000100800 */
[----:B--2---:R-:W-:-:S03]  /*ae800*/  F2FP.SATFINITE.E5M2.F32.PACK_AB_MERGE_C R0, R0, R29, RZ ;  /* 0x0000001d0000723e */ /* 0x004fc600048060ff */
[----:B------:R-:W2:Y:S04]  /*ae810*/  LDL.LU R29, [R1+0x4e0c] ;  /* 0x004e0c00011d7983 */ /* 0x000ea80000300800 */
[----:B------:R1:W-:Y:S04]  /*ae820*/  STL [R1+0x2f4], R0 ;  /* 0x0002f40001007387 */ /* 0x0003e80000100800 */
[----:B-1----:R-:W2:Y:S02]  /*ae830*/  LDL.LU R0, [R1+0x4e08] ;  /* 0x004e080001007983 */ /* 0x002ea40000300800 */
[----:B--2---:R-:W-:-:S02]  /*ae840*/  F2FP.SATFINITE.E5M2.F32.PACK_AB_MERGE_C R0, R0, R29, RZ ;  /* 0x0000001d0000723e */ /* 0x004fc400048060ff */
        /* <DEDUP_REMOVED lines=60> */
[----:B------:R-:W2:Y:S01]  /*aec10*/  LDL.LU R29, [R1+0x4d8c] ;  /* 0x004d8c00011d7983 */ /* 0x000ea20000300800 */
[----:B----4-:R-:W-:-:S03]  /*aec20*/  F2FP.SATFINITE.E5M2.F32.PACK_AB_MERGE_C R26, R26, R27, RZ ;  /* 0x0000001b1a1a723e */ /* 0x010fc600048060ff */
[----:B------:R1:W-:Y:S01]  /*aec30*/  STL [R1+0x2cc], R0 ;  /* 0x0002cc0001007387 */ /* 0x0003e20000100800 */
[----:B---3--:R-:W-:Y:S02]  /*aec40*/  F2FP.SATFINITE.E5M2.F32.PACK_AB_MERGE_C R22, R22, R23, RZ ;  /* 0x000000171616723e */ /* 0x008fe400048060ff */
[----:B------:R-:W-:Y:S02]  /*aec50*/  F2FP.SATFINITE.E5M2.F32.PACK_AB_MERGE_C R20, R20, R21, RZ ;  /* 0x000000151414723e */ /* 0x000fe400048060ff */
[----:B-1----:R-:W-:Y:S02]  /*aec60*/  F2FP.SATFINITE.E5M2.F32.PACK_AB_MERGE_C R0, R24, R25, RZ ;  /* 0x000000191800723e */ /* 0x002fe400048060ff */
[----:B------:R-:W-:Y:S02]  /*aec70*/  F2FP.SATFINITE.E5M2.F32.PACK_AB_MERGE_C R16, R16, R17, RZ ;  /* 0x000000111010723e */ /* 0x000fe400048060ff */
[----:B------:R-:W-:Y:S02]  /*aec80*/  F2FP.SATFINITE.E5M2.F32.PACK_AB_MERGE_C R14, R14, R15, RZ ;  /* 0x0000000f0e0e723e */ /* 0x000fe400048060ff */
[----:B------:R-:W-:-:S02]  /*aec90*/  F2FP.SATFINITE.E5M2.F32.PACK_AB_MERGE_C R10, R10, R11, RZ ;  /* 0x0000000b0a0a723e */ /* 0x000fc400048060ff */
[----:B------:R-:W-:Y:S02]  /*aeca0*/  F2FP.SATFINITE.E5M2.F32.PACK_AB_MERGE_C R8, R8, R9, RZ ;  /* 0x000000090808723e */ /* 0x000fe400048060ff */
[----:B--2---:R-:W-:-:S05]  /*aecb0*/  F2FP.SATFINITE.E5M2.F32.PACK_AB_MERGE_C R28, R28, R29, RZ ;  /* 0x0000001d1c1c723e */ /* 0x004fca00048060ff */
[----:B------:R-:W-:Y:S04]  /*aecc0*/  STL [R1+0x264], R28 ;  /* 0x0002641c01007387 */ /* 0x000fe80000100800 */
[----:B------:R-:W-:Y:S04]  /*aecd0*/  STL [R1+0x314], R26 ;  /* 0x0003141a01007387 */ /* 0x000fe80000100800 */
[----:B------:R1:W-:Y:S04]  /*aece0*/  STL [R1+0x1d8], R0 ;  /* 0x0001d80001007387 */ /* 0x0003e80000100800 */
[----:B------:R-:W-:Y:S01]  /*aecf0*/  STL [R1+0x1ec], R22 ;  /* 0x0001ec1601007387 */ /* 0x000fe20000100800 */
[----:B-1----:R-:W-:-:S03]  /*aed00*/  F2FP.SATFINITE.E5M2.F32.PACK_AB_MERGE_C R0, R18, R19, RZ ;  /* 0x000000131200723e */ /* 0x002fc600048060ff */
        /* <DEDUP_REMOVED lines=10> */
[----:B-1----:R-:W2:Y:S01]  /*aedb0*/  LDL.LU R0, [R1+0xc54] ;  /* 0x000c540001007983 */ /* 0x002ea20000300800 */
[----:B------:R-:W-:Y:S02]  /*aedc0*/  F2FP.SATFINITE.E5M2.F32.PACK_AB_MERGE_C R4, R4, R5, RZ ;  /* 0x000000050404723e */ /* 0x000fe400048060ff */
[----:B------:R-:W-:-:S03]  /*aedd0*/  F2FP.SATFINITE.E5M2.F32.PACK_AB_MERGE_C R2, R2, R3, RZ ;  /* 0x000000030202723e */ /* 0x000fc600048060ff */
[----:B------:R-:W-:Y:S04]  /*aede0*/  STL [R1+0x2b0], R4 ;  /* 0x0002b00401007387 */ /* 0x000fe80000100800 */
[----:B--2---:R1:W-:Y:S04]  /*aedf0*/  STL [R1+0x4d0c], R0 ;  /* 0x004d0c0001007387 */ /* 0x0043e80000100800 */
[----:B------:R-:W-:Y:S04]  /*aee00*/  STL [R1+0x2a8], R2 ;  /* 0x0002a80201007387 */ /* 0x000fe80000100800 */
        /* <DEDUP_REMOVED lines=262> */
[----:B------:R-:W3:Y:S04]  /*afe70*/  LDL R22, [R1+0xbac] ;  /* 0x000bac0001167983 */ /* 0x000ee80000100800 */
        /* <DEDUP_REMOVED lines=301> */
[----:B-1----:R-:W2:Y:S01]  /*b1150*/  LDL R0, [R1+0xa1c] ;  /* 0x000a1c0001007983 */ /* 0x002ea20000100800 */
[----:B------:R-:W-:Y:S02]  /*b1160*/  F2FP.SATFINITE.E5M2.F32.PACK_AB_MERGE_C R4, R4, R5, RZ ;  /* 0x000000050404723e */ /* 0x000fe400048060ff */
[----:B------:R-:W-:-:S03]  /*b1170*/  F2FP.SATFINITE.E5M2.F32.PACK_AB_MERGE_C R2, R2, R3, RZ ;  /* 0x000000030202723e */ /* 0x000fc600048060ff */
[----:B------:R-:W-:Y:S04]  /*b1180*/  STL [R1+0xdc], R4 ;  /* 0x0000dc0401007387 */ /* 0x000fe80000100800 */
[----:B--2---:R1:W-:Y:S04]  /*b1190*/  STL [R1+0x4b80], R0 ;  /* 0x004b800001007387 */ /* 0x0043e80000100800 */
[----:B------:R-:W-:Y:S04]  /*b11a0*/  STL [R1+0x134], R2 ;  /* 0x0001340201007387 */ /* 0x000fe80000100800 */
        /* <DEDUP_REMOVED lines=78> */
[----:B------:R-:W4:Y:S04]  /*b1690*/  LDL R16, [R1+0x5c4] ;  /* 0x0005c40001107983 */ /* 0x000f280000100800 */
        /* <DEDUP_REMOVED lines=13> */
[----:B------:R-:W4:Y:S01]  /*b1770*/  LDL R2, [R1+0x9dc] ;  /* 0x0009dc0001027983 */ /* 0x000f220000100800 */
        /* <DEDUP_REMOVED lines=66> */
[----:B------:R1:W-:Y:S01]  /*b1ba0*/  STL [R1+0xe0], R0 ;  /* 0x0000e00001007387 */ /* 0x0003e20000100800 */
[----:B---3--:R-:W-:Y:S02]  /*b1bb0*/  F2FP.SATFINITE.E5M2.F32.PACK_AB_MERGE_C R24, R24, R25, RZ ;  /* 0x000000191818723e */ /* 0x008fe400048060ff */
[----:B----4-:R-:W-:Y:S02]  /*b1bc0*/  F2FP.SATFINITE.E5M2.F32.PACK_AB_MERGE_C R22, R22, R23, RZ ;  /* 0x000000171616723e */ /* 0x010fe400048060ff */
[----:B-1----:R-:W-:Y:S02]  /*b1bd0*/  F2FP.SATFINITE.E5M2.F32.PACK_AB_MERGE_C R0, R26, R27, RZ ;  /* 0x0000001b1a00723e */ /* 0x002fe400048060ff */
[----:B------:R-:W-:-:S02]  /*b1be0*/  F2FP.SATFINITE.E5M2.F32.PACK_AB_MERGE_C R18, R18, R19, RZ ;  /* 0x000000131212723e */ /* 0x000fc400048060ff */
[----:B------:R-:W-:Y:S02]  /*b1bf0*/  F2FP.SATFINITE.E5M2.F32.PACK_AB_MERGE_C R16, R16, R17, RZ ;  /* 0x000000111010723e */ /* 0x000fe400048060ff */
[----:B------:R-:W-:Y:S02]  /*b1c00*/  F2FP.SATFINITE.E5M2.F32.PACK_AB_MERGE_C R12, R12, R13, RZ ;  /* 0x0000000d0c0c723e */ /* 0x000fe400048060ff */
[----:B------:R-:W-:Y:S02]  /*b1c10*/  F2FP.SATFINITE.E5M2.F32.PACK_AB_MERGE_C R10, R10, R11, RZ ;  /* 0x0000000b0a0a723e */ /* 0x000fe400048060ff */
[----:B------:R-:W-:Y:S02]  /*b1c20*/  F2FP.SATFINITE.E5M2.F32.PACK_AB_MERGE_C R6, R6, R7, RZ ;  /* 0x000000070606723e */ /* 0x000fe400048060ff */
[----:B--2---:R-:W-:-:S05]  /*b1c30*/  F2FP.SATFINITE.E5M2.F32.PACK_AB_MERGE_C R28, R28, R29, RZ ;  /* 0x0000001d1c1c723e */ /* 0x004fca00048060ff */
        /* <DEDUP_REMOVED lines=14> */
[----:B------:R-:W-:Y:S04]  /*b1d20*/  STL [R1+0x1c], R6 ;  /* 0x00001c0601007387 */ /* 0x000fe80000100800 */
[----:B------:R-:W2:Y:S01]  /*b1d30*/  LDL.LU R29, [R1+0x634] ;  /* 0x00063400011d7983 */ /* 0x000ea20000300800 */
[----:B------:R-:W-:-:S02]  /*b1d40*/  F2FP.SATFINITE.E5M2.F32.PACK_AB_MERGE_C R4, R4, R5, RZ ;  /* 0x000000050404723e */ /* 0x000fc400048060ff */
[----:B-1----:R-:W-:-:S03]  /*b1d50*/  F2FP.SATFINITE.E5M2.F32.PACK_AB_MERGE_C R0, R2, R3, RZ ;  /* 0x000000030200723e */ /* 0x002fc600048060ff */
        /* <DEDUP_REMOVED lines=46> */
[----:B---3--:R1:W-:Y:S04]  /*b2040*/  STL [R1+0x4b24], R7 ;  /* 0x004b240701007387 */ /* 0x0083e80000100800 */
[----:B-1----:R-:W3:Y:S04]  /*b2050*/  LDL.LU R7, [R1+0x638] ;  /* 0x0006380001077983 */ /* 0x002ee80000300800 */
        /* <DEDUP_REMOVED lines=18> */
[----:B------:R-:W4:Y:S01]  /*b2180*/  LDL.LU R11, [R1+0x940] ;  /* 0x00094000010b7983 */ /* 0x000f220000300800 */
[----:B--2---:R-:W-:-:S03]  /*b2190*/  F2FP.SATFINITE.E5M2.F32.PACK_AB_MERGE_C R29, R29, R27, RZ ;  /* 0x0000001b1d1d723e */ /* 0x004fc600048060ff */
[----:B------:R-:W2:Y:S04]  /*b21a0*/  LDL.LU R10, [R1+0x944] ;  /* 0x00094400010a7983 */ /* 0x000ea80000300800 */
[----:B------:R-:W2:Y:S04]  /*b21b0*/  LDL.LU R9, [R1+0x948] ;  /* 0x0009480001097983 */ /* 0x000ea80000300800 */
[----:B------:R-:W2:Y:S04]  /*b21c0*/  LDL.LU R8, [R1+0x94c] ;  /* 0x00094c0001087983 */ /* 0x000ea80000300800 */
[----:B------:R-:W2:Y:S04]  /*b21d0*/  LDL.LU R5, [R1+0x6a0] ;  /* 0x0006a00001057983 */ /* 0x000ea80000300800 */
[----:B------:R-:W2:Y:S04]  /*b21e0*/  LDL.LU R4, [R1+0x6a4] ;  /* 0x0006a40001047983 */ /* 0x000ea80000300800 */
[----:B------:R-:W2:Y:S04]  /*b21f0*/  LDL.LU R3, [R1+0x6a8] ;  /* 0x0006a80001037983 */ /* 0x000ea80000300800 */
[----:B------:R-:W2:Y:S04]  /*b2200*/  LDL.LU R2, [R1+0x6ac] ;  /* 0x0006ac0001027983 */ /* 0x000ea80000300800 */
[----:B------:R-:W3:Y:S04]  /*b2210*/  LDL.LU R27, [R1+0x4b78] ;  /* 0x004b7800011b7983 */ /* 0x000ee80000300800 */
[----:B------:R1:W-:Y:S04]  /*b2220*/  STL [R1+0xc0], R29 ;  /* 0x0000c01d01007387 */ /* 0x0003e80000100800 */
[----:B-1----:R-:W3:Y:S02]  /*b2230*/  LDL.LU R29, [R1+0x4b74] ;  /* 0x004b7400011d7983 */ /* 0x002ee40000300800 */
[----:B---3--:R-:W-:-:S02]  /*b2240*/  F2FP.SATFINITE.E5M2.F32.PACK_AB_MERGE_C R29, R29, R27, RZ ;  /* 0x0000001b1d1d723e */ /* 0x008fc400048060ff */
        /* <DEDUP_REMOVED lines=38> */
[----:B-1----:R-:W2:Y:S01]  /*b24b0*/  LDL.LU R29, [R1+0x620] ;  /* 0x00062000011d7983 */ /* 0x002ea20000300800 */
[----:B---3--:R-:W-:-:S03]  /*b24c0*/  F2FP.SATFINITE.E5M2.F32.PACK_AB_MERGE_C R27, R27, R7, RZ ;  /* 0x000000071b1b723e */ /* 0x008fc600048060ff */
[----:B------:R-:W2:Y:S01]  /*b24d0*/  LDL.LU R7, [R1+0x4b24] ;  /* 0x004b240001077983 */ /* 0x000ea20000300800 */
[----:B----4-:R-:W-:Y:S02]  /*b24e0*/  F2FP.SATFINITE.E5M2.F32.PACK_AB_MERGE_C R6, R6, R0, RZ ;  /* 0x000000000606723e */ /* 0x010fe400048060ff */
[----:B------:R-:W-:Y:S01]  /*b24f0*/  F2FP.SATFINITE.E5M2.F32.PACK_AB_MERGE_C R0, R26, R28, RZ ;  /* 0x0000001c1a00723e */ /* 0x000fe200048060ff */
[----:B------:R-:W-:Y:S01]  /*b2500*/  STL [R1+0x4a30], R27 ;  /* 0x004a301b01007387 */ /* 0x000fe20000100800 */
[----:B--2---:R-:W-:-:S05]  /*b2510*/  F2FP.SATFINITE.E5M2.F32.PACK_AB_MERGE_C R7, R7, R29, RZ ;  /* 0x0000001d0707723e */ /* 0x004fca00048060ff */
[----:B------:R1:W-:Y:S04]  /*b2520*/  STL [R1+0x4a34], R7 ;  /* 0x004a340701007387 */ /* 0x0003e80000100800 */
[----:B------:R2:W-:Y:S04]  /*b2530*/  STL [R1+0x4a38], R6 ;  /* 0x004a380601007387 */ /* 0x0005e80000100800 */
[----:B------:R3:W-:Y:S01]  /*b2540*/  STL [R1+0x48], R0 ;  /* 0x0000480001007387 */ /* 0x0007e20000100800 */
[----:B-1----:R-:W-:Y:S02]  /*b2550*/  F2FP.SATFINITE.E5M2.F32.PACK_AB_MERGE_C R7, R24, R25, RZ ;  /* 0x000000191807723e */ /* 0x002fe400048060ff */
[----:B--2---:R-:W-:-:S03]  /*b2560*/  F2FP.SATFINITE.E5M2.F32.PACK_AB_MERGE_C R6, R22, R23, RZ ;  /* 0x000000171606723e */ /* 0x004fc600048060ff */
[----:B------:R1:W-:Y:S01]  /*b2570*/  STL [R1+0x40], R7 ;  /* 0x0000400701007387 */ /* 0x0003e20000100800 */
[----:B---3--:R-:W-:-:S03]  /*b2580*/  F2FP.SATFINITE.E5M2.F32.PACK_AB_MERGE_C R0, R20, R21, RZ ;  /* 0x000000151400723e */ /* 0x008fc600048060ff */
[----:B------:R2:W-:Y:S04]  /*b2590*/  STL [R1+0x88], R6 ;  /* 0x0000880601007387 */ /* 0x0005e80000100800 */
[----:B------:R3:W-:Y:S01]  /*b25a0*/  STL [R1+0x7c], R0 ;  /* 0x00007c0001007387 */ /* 0x0007e20000100800 */
[----:B-1----:R-:W-:Y:S02]  /*b25b0*/  F2FP.SATFINITE.E5M2.F32.PACK_AB_MERGE_C R7, R18, R19, RZ ;  /* 0x000000131207723e */ /* 0x002fe400048060ff */
[----:B--2---:R-:W-:-:S03]  /*b25c0*/  F2FP.SATFINITE.E5M2.F32.PACK_AB_MERGE_C R6, R16, R17, RZ ;  /* 0x000000111006723e */ /* 0x004fc600048060ff */
[----:B------:R1:W-:Y:S01]  /*b25d0*/  STL [R1+0xb0], R7 ;  /* 0x0000b00701007387 */ /* 0x0003e20000100800 */
[----:B---3--:R-:W-:-:S03]  /*b25e0*/  F2FP.SATFINITE.E5M2.F32.PACK_AB_MERGE_C R0, R14, R15, RZ ;  /* 0x0000000f0e00723e */ /* 0x008fc600048060ff */
[----:B------:R2:W-:Y:S01]  /*b25f0*/  STL [R1+0xac], R6 ;  /* 0x0000ac0601007387 */ /* 0x0005e20000100800 */
[----:B------:R-:W-:-:S03]  /*b2600*/  F2FP.SATFINITE.E5M2.F32.PACK_AB_MERGE_C R24, R4, R5, RZ ;  /* 0x000000050418723e */ /* 0x000fc600048060ff */
[----:B------:R3:W-:Y:S01]  /*b2610*/  STL [R1+0x84], R0 ;  /* 0x0000840001007387 */ /* 0x0007e20000100800 */
[----:B-1----:R-:W-:Y:S02]  /*b2620*/  F2FP.SATFINITE.E5M2.F32.PACK_AB_MERGE_C R7, R12, R13, RZ ;  /* 0x0000000d0c07723e */ /* 0x002fe400048060ff */
[----:B--2---:R-:W-:-:S03]  /*b2630*/  F2FP.SATFINITE.E5M2.F32.PACK_AB_MERGE_C R6, R10, R11, RZ ;  /* 0x0000000b0a06723e */ /* 0x004fc600048060ff */
[----:B------:R-:W-:Y:S01]  /*b2640*/  STL [R1+0x9c], R7 ;  /* 0x00009c0701007387 */ /* 0x000fe20000100800 */
[----:B---3--:R-:W-:-:S03]  /*b2650*/  F2FP.SATFINITE.E5M2.F32.PACK_AB_MERGE_C R0, R8, R9, RZ ;  /* 0x000000090800723e */ /* 0x008fc600048060ff */
[----:B------:R-:W-:Y:S04]  /*b2660*/  STL [R1+0x38], R6 ;  /* 0x0000380601007387 */ /* 0x000fe80000100800 */
[----:B------:R-:W-:Y:S04]  /*b2670*/  STL [R1+0x4a08], R24 ;  /* 0x004a081801007387 */ /* 0x000fe80000100800 */
[----:B------:R1:W-:Y:S04]  /*b2680*/  STL [R1+0x30], R0 ;  /* 0x0000300001007387 */ /* 0x0003e80000100800 */
[----:B------:R-:W2:Y:S04]  /*b2690*/  LDL.LU R22, [R1+0x6b4] ;  /* 0x0006b40001167983 */ /* 0x000ea80000300800 */
[----:B------:R-:W3:Y:S01]  /*b26a0*/  LDL R19, [R1+0x6bc] ;  /* 0x0006bc0001137983 */ /* 0x000ee20000100800 */
[----:B-1----:R-:W-:-:S05]  /*b26b0*/  F2FP.SATFINITE.E5M2.F32.PACK_AB_MERGE_C R0, R2, R3, RZ ;  /* 0x000000030200723e */ /* 0x002fca00048060ff */
[----:B------:R-:W-:Y:S04]  /*b26c0*/  STL [R1+0x98], R0 ;  /* 0x0000980001007387 */ /* 0x000fe80000100800 */
[----:B---3--:R1:W-:Y:S04]  /*b26d0*/  STL [R1+0x4b20], R19 ;  /* 0x004b201301007387 */ /* 0x0083e80000100800 */
[----:B-1----:R-:W2:Y:S04]  /*b26e0*/  LDL.LU R19, [R1+0x6b0] ;  /* 0x0006b00001137983 */ /* 0x002ea80000300800 */
[----:B------:R-:W3:Y:S04]  /*b26f0*/  LDL R13, [R1+0x604] ;  /* 0x00060400010d7983 */ /* 0x000ee80000100800 */
[----:B---3--:R1:W-:Y:S04]  /*b2700*/  STL [R1+0x4b1c], R13 ;  /* 0x004b1c0d01007387 */ /* 0x0083e80000100800 */
[----:B-1----:R-:W3:Y:S04]  /*b2710*/  LDL.LU R13, [R1+0x6b8] ;  /* 0x0006b800010d7983 */ /* 0x002ee80000300800 */
[----:B------:R-:W4:Y:S04]  /*b2720*/  LDL.LU R5, [R1+0x60c] ;  /* 0x00060c0001057983 */ /* 0x000f280000300800 */
[----:B----4-:R1:W-:Y:S04]  /*b2730*/  STL [R1+0x4b18], R5 ;  /* 0x004b180501007387 */ /* 0x0103e80000100800 */
[----:B-1----:R-:W4:Y:S04]  /*b2740*/  LDL.LU R5, [R1+0x600] ;  /* 0x0006000001057983 */ /* 0x002f280000300800 */
[----:B------:R-:W2:Y:S04]  /*b2750*/  LDL.LU R28, [R1+0x93c] ;  /* 0x00093c00011c7983 */ /* 0x000ea80000300800 */
[----:B--2---:R1:W-:Y:S04]  /*b2760*/  STL [R1+0x4b0c], R28 ;  /* 0x004b0c1c01007387 */ /* 0x0043e80000100800 */
[----:B-1----:R-:W2:Y:S04]  /*b2770*/  LDL R28, [R1+0x934] ;  /* 0x00093400011c7983 */ /* 0x002ea80000100800 */
[----:B--2---:R1:W-:Y:S04]  /*b2780*/  STL [R1+0x4b14], R28 ;  /* 0x004b141c01007387 */ /* 0x0043e80000100800 */
[----:B-1----:R-:W2:Y:S04]  /*b2790*/  LDL.LU R28, [R1+0x608] ;  /* 0x00060800011c7983 */ /* 0x002ea80000300800 */
[----:B------:R-:W3:Y:S04]  /*b27a0*/  LDL.LU R24, [R1+0x910] ;  /* 0x0009100001187983 */ /* 0x000ee80000300800 */
[----:B---3--:R1:W-:Y:S04]  /*b27b0*/  STL [R1+0x4b08], R24 ;  /* 0x004b081801007387 */ /* 0x0083e80000100800 */
[----:B-1----:R-:W3:Y:S01]  /*b27c0*/  LDL.LU R24, [R1+0x938] ;  /* 0x0009380001187983 */ /* 0x002ee20000300800 */
[----:B------:R-:W-:-:S03]  /*b27d0*/  F2FP.SATFINITE.E5M2.F32.PACK_AB_MERGE_C R22, R22, R19, RZ ;  /* 0x000000131616723e */ /* 0x000fc600048060ff */
[----:B---3--:R1:W-:Y:S04]  /*b27e0*/  STL [R1+0x4b10], R24 ;  /* 0x004b101801007387 */ /* 0x0083e80000100800 */
        /* <DEDUP_REMOVED lines=24> */
[----:B------:R-:W4:Y:S04]  /*b2970*/  LDL.LU R19, [R1+0x4b20] ;  /* 0x004b200001137983 */ /* 0x000f280000300800 */
[----:B------:R1:W-:Y:S04]  /*b2980*/  STL [R1+0x4a18], R22 ;  /* 0x004a181601007387 */ /* 0x0003e80000100800 */
[----:B-1----:R-:W3:Y:S01]  /*b2990*/  LDL.LU R22, [R1+0x92c] ;  /* 0x00092c0001167983 */ /* 0x002ee20000300800 */
[----:B----4-:R-:W-:-:S03]  /*b29a0*/  F2FP.SATFINITE.E5M2.F32.PACK_AB_MERGE_C R19, R19, R13, RZ ;  /* 0x0000000d1313723e */ /* 0x010fc600048060ff */
[----:B------:R-:W4:Y:S04]  /*b29b0*/  LDL.LU R13, [R1+0x4b1c] ;  /* 0x004b1c00010d7983 */ /* 0x000f280000300800 */
[----:B------:R1:W-:Y:S04]  /*b29c0*/  STL [R1+0x4a3c], R19 ;  /* 0x004a3c1301007387 */ /* 0x0003e80000100800 */
[----:B-1----:R-:W3:Y:S01]  /*b29d0*/  LDL.LU R19, [R1+0x928] ;  /* 0x0009280001137983 */ /* 0x002ee20000300800 */
[----:B----4-:R-:W-:-:S03]  /*b29e0*/  F2FP.SATFINITE.E5M2.F32.PACK_AB_MERGE_C R13, R13, R5, RZ ;  /* 0x000000050d0d723e */ /* 0x010fc600048060ff */
[----:B------:R-:W2:Y:S04]  /*b29f0*/  LDL.LU R5, [R1+0x4b18] ;  /* 0x004b180001057983 */ /* 0x000ea80000300800 */
[----:B------:R1:W-:Y:S04]  /*b2a00*/  STL [R1+0x4a40], R13 ;  /* 0x004a400d01007387 */ /* 0x0003e80000100800 */
[----:B-1----:R-:W4:Y:S01]  /*b2a10*/  LDL.LU R13, [R1+0x924] ;  /* 0x00092400010d7983 */ /* 0x002f220000300800 */
[----:B--2---:R-:W-:-:S03]  /*b2a20*/  F2FP.SATFINITE.E5M2.F32.PACK_AB_MERGE_C R5, R5, R28, RZ ;  /* 0x0000001c0505723e */ /* 0x004fc600048060ff */
[----:B------:R-:W3:Y:S04]  /*b2a30*/  LDL.LU R28, [R1+0x4b14] ;  /* 0x004b1400011c7983 */ /* 0x000ee80000300800 */
[----:B------:R1:W-:Y:S04]  /*b2a40*/  STL [R1+0x4a44], R5 ;  /* 0x004a440501007387 */ /* 0x0003e80000100800 */
[----:B-1----:R-:W4:Y:S01]  /*b2a50*/  LDL.LU R5, [R1+0x920] ;  /* 0x0009200001057983 */ /* 0x002f220000300800 */
[----:B---3--:R-:W-:-:S03]  /*b2a60*/  F2FP.SATFINITE.E5M2.F32.PACK_AB_MERGE_C R28, R28, R24, RZ ;  /* 0x000000181c1c723e */ /* 0x008fc600048060ff */
[----:B------:R-:W2:Y:S04]  /*b2a70*/  LDL.LU R24, [R1+0x4b10] ;  /* 0x004b100001187983 */ /* 0x000ea80000300800 */
[----:B------:R1:W-:Y:S04]  /*b2a80*/  STL [R1+0x8], R28 ;  /* 0x0000081c01007387 */ /* 0x0003e80000100800 */
[----:B-1----:R-:W2:Y:S02]  /*b2a90*/  LDL.LU R28, [R1+0x4b0c] ;  /* 0x004b0c00011c7983 */ /* 0x002ea40000300800 */
[----:B--2---:R-:W-:-:S02]  /*b2aa0*/  F2FP.SATFINITE.E5M2.F32.PACK_AB_MERGE_C R28, R28, R24, RZ ;  /* 0x000000181c1c723e */ /* 0x004fc400048060ff */
[----:B------:R-:W2:Y:S04]  /*b2ab0*/  LDL.LU R24, [R1+0x4b08] ;  /* 0x004b080001187983 */ /* 0x000ea80000300800 */
[----:B------:R4:W-:Y:S02]  /*b2ac0*/  STL [R1+0x4a0c], R28 ;  /* 0x004a0c1c01007387 */ /* 0x0009e40000100800 */
[----:B----4-:R-:W-:Y:S02]  /*b2ad0*/  F2FP.SATFINITE.E5M2.F32.PACK_AB_MERGE_C R28, R13, R5, RZ ;  /* 0x000000050d1c723e */ /* 0x010fe400048060ff */
[----:B------:R-:W-:-:S03]  /*b2ae0*/  F2FP.SATFINITE.E5M2.F32.PACK_AB_MERGE_C R5, R22, R19, RZ ;  /* 0x000000131605723e */ /* 0x000fc600048060ff */
[----:B------:R-:W-:Y:S04]  /*b2af0*/  STL [R1+0x4c], R28 ;  /* 0x00004c1c01007387 */ /* 0x000fe80000100800 */
[----:B------:R1:W-:Y:S01]  /*b2b00*/  STL [R1+0x2c], R5 ;  /* 0x00002c0501007387 */ /* 0x0003e20000100800 */
[----:B------:R-:W-:Y:S02]  /*b2b10*/  F2FP.SATFINITE.E5M2.F32.PACK_AB_MERGE_C R16, R16, R17, RZ ;  /* 0x000000111010723e */ /* 0x000fe400048060ff */
[----:B------:R-:W-:Y:S02]  /*b2b20*/  F2FP.SATFINITE.E5M2.F32.PACK_AB_MERGE_C R15, R14, R15, RZ ;  /* 0x0000000f0e0f723e */ /* 0x000fe400048060ff */
[----:B-1----:R-:W-:Y:S02]  /*b2b30*/  F2FP.SATFINITE.E5M2.F32.PACK_AB_MERGE_C R5, R0, R29, RZ ;  /* 0x0000001d0005723e */ /* 0x002fe400048060ff */
[----:B------:R-:W-:-:S02]  /*b2b40*/  F2FP.SATFINITE.E5M2.F32.PACK_AB_MERGE_C R0, R25, R26, RZ ;  /* 0x0000001a1900723e */ /* 0x000fc400048060ff */
[----:B------:R-:W-:Y:S02]  /*b2b50*/  F2FP.SATFINITE.E5M2.F32.PACK_AB_MERGE_C R26, R21, R23, RZ ;  /* 0x00000017151a723e */ /* 0x000fe400048060ff */
[----:B------:R-:W-:Y:S02]  /*b2b60*/  F2FP.SATFINITE.E5M2.F32.PACK_AB_MERGE_C R25, R18, R20, RZ ;  /* 0x000000141219723e */ /* 0x000fe400048060ff */
[----:B------:R-:W-:Y:S02]  /*b2b70*/  F2FP.SATFINITE.E5M2.F32.PACK_AB_MERGE_C R12, R11, R12, RZ ;  /* 0x0000000c0b0c723e */ /* 0x000fe400048060ff */
[----:B------:R-:W-:Y:S02]  /*b2b80*/  F2FP.SATFINITE.E5M2.F32.PACK_AB_MERGE_C R10, R9, R10, RZ ;  /* 0x0000000a090a723e */ /* 0x000fe400048060ff */
[----:B------:R-:W-:Y:S02]  /*b2b90*/  F2FP.SATFINITE.E5M2.F32.PACK_AB_MERGE_C R4, R4, R8, RZ ;  /* 0x000000080404723e */ /* 0x000fe400048060ff */
[----:B--2---:R-:W-:-:S02]  /*b2ba0*/  F2FP.SATFINITE.E5M2.F32.PACK_AB_MERGE_C R13, R6, R24, RZ ;  /* 0x00000018060d723e */ /* 0x004fc400048060ff */
[----:B------:R-:W-:-:S03]  /*b2bb0*/  F2FP.SATFINITE.E5M2.F32.PACK_AB_MERGE_C R6, R27, R7, RZ ;  /* 0x000000071b06723e */ /* 0x000fc600048060ff */
        /* <DEDUP_REMOVED lines=11> */
[----:B------:R-:W2:Y:S04]  /*b2c70*/  LDL R21, [R1+0x8e4] ;  /* 0x0008e40001157983 */ /* 0x000ea80000100800 */
[----:B------:R-:W3:Y:S04]  /*b2c80*/  LDL.LU R20, [R1+0x8ec] ;  /* 0x0008ec0001147983 */ /* 0x000ee80000300800 */
[----:B---3--:R1:W-:Y:S04]  /*b2c90*/  STL [R1+0x4b04], R20 ;  /* 0x004b041401007387 */ /* 0x0083e80000100800 */
[----:B-1----:R-:W2:Y:S04]  /*b2ca0*/  LDL.LU R20, [R1+0x8e0] ;  /* 0x0008e00001147983 */ /* 0x002ea80000300800 */
[----:B------:R-:W3:Y:S04]  /*b2cb0*/  LDL.LU R4, [R1+0x8c0] ;  /* 0x0008c00001047983 */ /* 0x000ee80000300800 */
[----:B---3--:R1:W-:Y:S04]  /*b2cc0*/  STL [R1+0x4adc], R4 ;  /* 0x004adc0401007387 */ /* 0x0083e80000100800 */
[----:B-1----:R-:W3:Y:S04]  /*b2cd0*/  LDL.LU R4, [R1+0x8d0] ;  /* 0x0008d00001047983 */ /* 0x002ee80000300800 */
[----:B---3--:R1:W-:Y:S04]  /*b2ce0*/  STL [R1+0x4ae0], R4 ;  /* 0x004ae00401007387 */ /* 0x0083e80000100800 */
[----:B-1----:R-:W3:Y:S04]  /*b2cf0*/  LDL.LU R4, [R1+0x77c] ;  /* 0x00077c0001047983 */ /* 0x002ee80000300800 */
[----:B---3--:R1:W-:Y:S04]  /*b2d00*/  STL [R1+0x4ae8], R4 ;  /* 0x004ae80401007387 */ /* 0x0083e80000100800 */
[----:B-1----:R-:W3:Y:S04]  /*b2d10*/  LDL R4, [R1+0x774] ;  /* 0x0007740001047983 */ /* 0x002ee80000100800 */
[----:B---3--:R1:W-:Y:S04]  /*b2d20*/  STL [R1+0x4af0], R4 ;  /* 0x004af00401007387 */ /* 0x0083e80000100800 */
[----:B-1----:R-:W3:Y:S04]  /*b2d30*/  LDL.LU R4, [R1+0x76c] ;  /* 0x00076c0001047983 */ /* 0x002ee80000300800 */
[----:B---3--:R1:W-:Y:S04]  /*b2d40*/  STL [R1+0x4af8], R4 ;  /* 0x004af80401007387 */ /* 0x0083e80000100800 */
[----:B-1----:R-:W3:Y:S04]  /*b2d50*/  LDL.LU R4, [R1+0x764] ;  /* 0x0007640001047983 */ /* 0x002ee80000300800 */
[----:B---3--:R1:W-:Y:S04]  /*b2d60*/  STL [R1+0x4b00], R4 ;  /* 0x004b000401007387 */ /* 0x0083e80000100800 */
[----:B-1----:R-:W3:Y:S04]  /*b2d70*/  LDL.LU R4, [R1+0x8e8] ;  /* 0x0008e80001047983 */ /* 0x002ee80000300800 */
[----:B------:R-:W4:Y:S04]  /*b2d80*/  LDL.LU R18, [R1+0x8c4] ;  /* 0x0008c40001127983 */ /* 0x000f280000300800 */
[----:B----4-:R1:W-:Y:S04]  /*b2d90*/  STL [R1+0x4ae4], R18 ;  /* 0x004ae41201007387 */ /* 0x0103e80000100800 */
[----:B-1----:R-:W4:Y:S04]  /*b2da0*/  LDL.LU R18, [R1+0x778] ;  /* 0x0007780001127983 */ /* 0x002f280000300800 */
[----:B----4-:R1:W-:Y:S04]  /*b2db0*/  STL [R1+0x4aec], R18 ;  /* 0x004aec1201007387 */ /* 0x0103e80000100800 */
[----:B-1----:R-:W4:Y:S04]  /*b2dc0*/  LDL.LU R18, [R1+0x770] ;  /* 0x0007700001127983 */ /* 0x002f280000300800 */
[----:B----4-:R1:W-:Y:S04]  /*b2dd0*/  STL [R1+0x4af4], R18 ;  /* 0x004af41201007387 */ /* 0x0103e80000100800 */
[----:B-1----:R-:W4:Y:S01]  /*b2de0*/  LDL.LU R18, [R1+0x768] ;  /* 0x0007680001127983 */ /* 0x002f220000300800 */
[----:B------:R-:W-:-:S02]  /*b2df0*/  F2FP.SATFINITE.E5M2.F32.PACK_AB_MERGE_C R3, R2, R3, RZ ;  /* 0x000000030203723e */ /* 0x000fc400048060ff */
[----:B--2---:R-:W-:Y:S01]  /*b2e00*/  F2FP.SATFINITE.E5M2.F32.PACK_AB_MERGE_C R21, R21, R20, RZ ;  /* 0x000000141515723e */ /* 0x004fe200048060ff */
[----:B----4-:R1:W-:Y:S04]  /*b2e10*/  STL [R1+0x4afc], R18 ;  /* 0x004afc1201007387 */ /* 0x0103e80000100800 */
[----:B-1----:R-:W2:Y:S04]  /*b2e20*/  LDL.LU R18, [R1+0x760] ;  /* 0x0007600001127983 */ /* 0x002ea80000300800 */
        /* <DEDUP_REMOVED lines=25> */
[----:B-1----:R-:W4:Y:S04]  /*b2fc0*/  LDL.LU R3, [R1+0x8dc] ;  /* 0x0008dc0001037983 */ /* 0x002f280000300800 */
[----:B------:R-:W3:Y:S04]  /*b2fd0*/  LDL.LU R20, [R1+0x4b04] ;  /* 0x004b040001147983 */ /* 0x000ee80000300800 */
[----:B------:R1:W-:Y:S04]  /*b2fe0*/  STL [R1+0x4a24], R21 ;  /* 0x004a241501007387 */ /* 0x0003e80000100800 */
[----:B-1----:R-:W4:Y:S01]  /*b2ff0*/  LDL.LU R21, [R1+0x8d8] ;  /* 0x0008d80001157983 */ /* 0x002f220000300800 */
[----:B---3--:R-:W-:-:S03]  /*b3000*/  F2FP.SATFINITE.E5M2.F32.PACK_AB_MERGE_C R20, R20, R4, RZ ;  /* 0x000000041414723e */ /* 0x008fc600048060ff */
[----:B------:R-:W2:Y:S04]  /*b3010*/  LDL.LU R4, [R1+0x4b00] ;  /* 0x004b000001047983 */ /* 0x000ea80000300800 */
[----:B------:R1:W-:Y:S04]  /*b3020*/  STL [R1+0x4a28], R20 ;  /* 0x004a281401007387 */ /* 0x0003e80000100800 */
[----:B-1----:R-:W3:Y:S01]  /*b3030*/  LDL.LU R20, [R1+0x8d4] ;  /* 0x0008d40001147983 */ /* 0x002ee20000300800 */
        /* <DEDUP_REMOVED lines=15> */
[----:B-1----:R-:W3:Y:S02]  /*b3130*/  LDL.LU R4, [R1+0x4ae0] ;  /* 0x004ae00001047983 */ /* 0x002ee40000300800 */
[----:B---3--:R-:W-:-:S02]  /*b3140*/  F2FP.SATFINITE.E5M2.F32.PACK_AB_MERGE_C R20, R20, R4, RZ ;  /* 0x000000041414723e */ /* 0x008fc400048060ff */
[----:B------:R-:W2:Y:S01]  /*b3150*/  LDL.LU R4, [R1+0x4adc] ;  /* 0x004adc0001047983 */ /* 0x000ea20000300800 */
[----:B----4-:R-:W-:Y:S02]  /*b3160*/  F2FP.SATFINITE.E5M2.F32.PACK_AB_MERGE_C R3, R3, R21, RZ ;  /* 0x000000150303723e */ /* 0x010fe400048060ff */
[----:B------:R-:W-:Y:S02]  /*b3170*/  F2FP.SATFINITE.E5M2.F32.PACK_AB_MERGE_C R17, R17, R10, RZ ;  /* 0x0000000a1111723e */ /* 0x000fe400048060ff */
[----:B------:R-:W-:Y:S01]  /*b3180*/  F2FP.SATFINITE.E5M2.F32.PACK_AB_MERGE_C R14, R14, R12, RZ ;  /* 0x0000000c0e0e723e */ /* 0x000fe200048060ff */
[----:B------:R-:W-:Y:S01]  /*b3190*/  STL [R1+0xc], R20 ;  /* 0x00000c1401007387 */ /* 0x000fe20000100800 */
[----:B------:R-:W-:Y:S02]  /*b31a0*/  F2FP.SATFINITE.E5M2.F32.PACK_AB_MERGE_C R23, R23, R15, RZ ;  /* 0x0000000f1717723e */ /* 0x000fe400048060ff */
[----:B------:R-:W-:Y:S02]  /*b31b0*/  F2FP.SATFINITE.E5M2.F32.PACK_AB_MERGE_C R11, R11, R16, RZ ;  /* 0x000000100b0b723e */ /* 0x000fe400048060ff */
[----:B------:R-:W-:-:S02]  /*b31c0*/  F2FP.SATFINITE.E5M2.F32.PACK_AB_MERGE_C R9, R9, R25, RZ ;  /* 0x000000190909723e */ /* 0x000fc400048060ff */
[----:B------:R-:W-:Y:S02]  /*b31d0*/  F2FP.SATFINITE.E5M2.F32.PACK_AB_MERGE_C R8, R8, R26, RZ ;  /* 0x0000001a0808723e */ /* 0x000fe400048060ff */
[----:B------:R-:W-:Y:S02]  /*b31e0*/  F2FP.SATFINITE.E5M2.F32.PACK_AB_MERGE_C R2, R2, R28, RZ ;  /* 0x0000001c0202723e */ /* 0x000fe400048060ff */
[----:B------:R-:W-:Y:S02]  /*b31f0*/  F2FP.SATFINITE.E5M2.F32.PACK_AB_MERGE_C R0, R0, R29, RZ ;  /* 0x0000001d0000723e */ /* 0x000fe400048060ff */
[----:B--2---:R-:W-:-:S05]  /*b3200*/  F2FP.SATFINITE.E5M2.F32.PACK_AB_MERGE_C R18, R18, R4, RZ ;  /* 0x000000041212723e */ /* 0x004fca00048060ff */
[----:B------:R-:W-:Y:S04]  /*b3210*/  STL [R1+0x4a58], R18 ;  /* 0x004a581201007387 */ /* 0x000fe80000100800 */
[----:B------:R1:W-:Y:S04]  /*b3220*/  STL [R1], R3 ;  /* 0x0000000301007387 */ /* 0x0003e80000100800 */
[----:B------:R-:W-:Y:S04]  /*b3230*/  STL [R1+0x4a5c], R17 ;  /* 0x004a5c1101007387 */ /* 0x000fe80000100800 */
[----:B------:R-:W-:Y:S04]  /*b3240*/  STL [R1+0x4a60], R14 ;  /* 0x004a600e01007387 */ /* 0x000fe80000100800 */
[----:B------:R-:W-:Y:S04]  /*b3250*/  STL [R1+0x49d4], R23 ;  /* 0x0049d41701007387 */ /* 0x000fe80000100800 */
[----:B------:R-:W-:Y:S04]  /*b3260*/  STL [R1+0x4a64], R11 ;  /* 0x004a640b01007387 */ /* 0x000fe80000100800 */
[----:B------:R-:W-:Y:S04]  /*b3270*/  STL [R1+0x4a68], R9 ;  /* 0x004a680901007387 */ /* 0x000fe80000100800 */
[----:B------:R-:W-:Y:S04]  /*b3280*/  STL [R1+0x4a6c], R8 ;  /* 0x004a6c0801007387 */ /* 0x000fe80000100800 */
[----:B------:R2:W-:Y:S01]  /*b3290*/  STL [R1+0x4a70], R2 ;  /* 0x004a700201007387 */ /* 0x0005e20000100800 */
[----:B------:R-:W-:-:S02]  /*b32a0*/  F2FP.SATFINITE.E5M2.F32.PACK_AB_MERGE_C R4, R22, R19, RZ ;  /* 0x000000131604723e */ /* 0x000fc400048060ff */
[----:B-1----:R-:W-:Y:S02]  /*b32b0*/  F2FP.SATFINITE.E5M2.F32.PACK_AB_MERGE_C R3, R6, R24, RZ ;  /* 0x000000180603723e */ /* 0x002fe400048060ff */
[----:B--2---:R-:W-:-:S05]  /*b32c0*/  F2FP.SATFINITE.E5M2.F32.PACK_AB_MERGE_C R2, R13, R5, RZ ;  /* 0x000000050d02723e */ /* 0x004fca00048060ff */
[----:B------:R1:W-:Y:S04]  /*b32d0*/  STL [R1+0x3c8], R2 ;  /* 0x0003c80201007387 */ /* 0x0003e80000100800 */
[----:B------:R-:W-:Y:S04]  /*b32e0*/  STL [R1+0x3c4], R4 ;  /* 0x0003c40401007387 */ /* 0x000fe80000100800 */
[----:B------:R-:W-:Y:S04]  /*b32f0*/  STL [R1+0x3f0], R3 ;  /* 0x0003f00301007387 */ /* 0x000fe80000100800 */
[----:B------:R-:W2:Y:S01]  /*b3300*/  LDL.LU R22, [R1+0x898] ;  /* 0x0008980001167983 */ /* 0x000ea20000300800 */
[----:B-1----:R-:W-:-:S05]  /*b3310*/  F2FP.SATFINITE.E5M2.F32.PACK_AB_MERGE_C R2, R27, R7, RZ ;  /* 0x000000071b02723e */ /* 0x002fca00048060ff */
[----:B------:R-:W-:Y:S04]  /*b3320*/  STL [R1+0x3ec], R2 ;  /* 0x0003ec0201007387 */ /* 0x000fe80000100800 */
[----:B------:R-:W2:Y:S04]  /*b3330*/  LDL.LU R24, [R1+0x89c] ;  /* 0x00089c0001187983 */ /* 0x000ea80000300800 */
[----:B------:R1:W-:Y:S04]  /*b3340*/  STL [R1+0x408], R0 ;  /* 0x0004080001007387 */ /* 0x0003e80000100800 */
        /* <DEDUP_REMOVED lines=21> */
[----:B-1----:R-:W4:Y:S04]  /*b34a0*/  LDL R2, [R1+0x854] ;  /* 0x0008540001027983 */ /* 0x002f280000100800 */
[----:B----4-:R1:W-:Y:S04]  /*b34b0*/  STL [R1+0x4a80], R2 ;  /* 0x004a800201007387 */ /* 0x0103e80000100800 */
[----:B-1----:R-:W4:Y:S04]  /*b34c0*/  LDL.LU R2, [R1+0x86c] ;  /* 0x00086c0001027983 */ /* 0x002f280000300800 */
        /* <DEDUP_REMOVED lines=29> */
[----:B--2---:R-:W-:-:S02]  /*b36a0*/  F2FP.SATFINITE.E5M2.F32.PACK_AB_MERGE_C R22, R24, R22, RZ ;  /* 0x000000161816723e */ /* 0x004fc400048060ff */
[----:B---3--:R-:W-:Y:S01]  /*b36b0*/  F2FP.SATFINITE.E5M2.F32.PACK_AB_MERGE_C R0, R0, R2, RZ ;  /* 0x000000020000723e */ /* 0x008fe200048060ff */
[----:B----4-:R1:W-:Y:S04]  /*b36c0*/  STL [R1+0x4a8c], R8 ;  /* 0x004a8c0801007387 */ /* 0x0103e80000100800 */
        /* <DEDUP_REMOVED lines=27> */
[----:B-1----:R-:W3:Y:S04]  /*b3880*/  LDL.LU R22, [R1+0x1c] ;  /* 0x00001c0001167983 */ /* 0x002ee80000300800 */
        /* <DEDUP_REMOVED lines=38> */
[----:B-1----:R-:W3:Y:S01]  /*b3af0*/  LDL R0, [R1+0x178c] ;  /* 0x00178c0001007983 */ /* 0x002ee20000100800 */
        /* <DEDUP_REMOVED lines=15> */
[----:B----4-:R-:W-:Y:S02]  /*b3bf0*/  F2FP.SATFINITE.E5M2.F32.PACK_AB_MERGE_C R14, R14, R11, RZ ;  /* 0x0000000b0e0e723e */ /* 0x010fe400048060ff */
[----:B---3--:R-:W-:Y:S02]  /*b3c00*/  F2FP.SATFINITE.E5M2.F32.PACK_AB_MERGE_C R18, R18, R17, RZ ;  /* 0x000000111212723e */ /* 0x008fe400048060ff */
[----:B------:R-:W-:Y:S01]  /*b3c10*/  F2FP.SATFINITE.E5M2.F32.PACK_AB_MERGE_C R4, R4, R3, RZ ;  /* 0x000000030404723e */ /* 0x000fe200048060ff */
[----:B-1----:R-:W3:Y:S01]  /*b3c20*/  LDL.LU R2, [R1+0x4a70] ;  /* 0x004a700001027983 */ /* 0x002ee20000300800 */
[----:B------:R-:W-:-:S02]  /*b3c30*/  F2FP.SATFINITE.E5M2.F32.PACK_AB_MERGE_C R12, R12, R10, RZ ;  /* 0x0000000a0c0c723e */ /* 0x000fc400048060ff */
[----:B------:R-:W-:Y:S02]  /*b3c40*/  F2FP.SATFINITE.E5M2.F32.PACK_AB_MERGE_C R13, R13, R5, RZ ;  /* 0x000000050d0d723e */ /* 0x000fe400048060ff */
[----:B------:R-:W-:Y:S02]  /*b3c50*/  F2FP.SATFINITE.E5M2.F32.PACK_AB_MERGE_C R6, R6, R19, RZ ;  /* 0x000000130606723e */ /* 0x000fe400048060ff */
[----:B------:R-:W-:Y:S02]  /*b3c60*/  F2FP.SATFINITE.E5M2.F32.PACK_AB_MERGE_C R27, R27, R7, RZ ;  /* 0x000000071b1b723e */ /* 0x000fe400048060ff */
[----:B--2---:R-:W-:Y:S02]  /*b3c70*/  F2FP.SATFINITE.E5M2.F32.PACK_AB_MERGE_C R9, R9, R8, RZ ;  /* 0x000000080909723e */ /* 0x004fe400048060ff */
[----:B------:R-:W2:Y:S04]  /*b3c80*/  LDL.LU R8, [R1+0x4a6c] ;  /* 0x004a6c0001087983 */ /* 0x000ea80000300800 */
[----:B------:R1:W-:Y:S04]  /*b3c90*/  STL [R1+0x3fc], R9 ;  /* 0x0003fc0901007387 */ /* 0x0003e80000100800 */
[----:B-1----:R-:W4:Y:S04]  /*b3ca0*/  LDL.LU R9, [R1+0x4a68] ;  /* 0x004a680001097983 */ /* 0x002f280000300800 */
[----:B------:R-:W4:Y:S04]  /*b3cb0*/  LDL.LU R11, [R1+0x4a64] ;  /* 0x004a6400010b7983 */ /* 0x000f280000300800 */
[----:B------:R1:W-:Y:S04]  /*b3cc0*/  STL [R1+0x3f8], R14 ;  /* 0x0003f80e01007387 */ /* 0x0003e80000100800 */
[----:B-1----:R-:W4:Y:S04]  /*b3cd0*/  LDL.LU R14, [R1+0x4a60] ;  /* 0x004a6000010e7983 */ /* 0x002f280000300800 */
[----:B------:R-:W4:Y:S04]  /*b3ce0*/  LDL.LU R17, [R1+0x4a5c] ;  /* 0x004a5c0001117983 */ /* 0x000f280000300800 */
[----:B------:R1:W-:Y:S04]  /*b3cf0*/  STL [R1+0x410], R18 ;  /* 0x0004101201007387 */ /* 0x0003e80000100800 */
[----:B-1----:R-:W4:Y:S04]  /*b3d00*/  LDL.LU R18, [R1+0x4a58] ;  /* 0x004a580001127983 */ /* 0x002f280000300800 */
        /* <DEDUP_REMOVED lines=12> */
[----:B------:R-:W4:Y:S01]  /*b3dd0*/  LDL.LU R7, [R1+0x4a34] ;  /* 0x004a340001077983 */ /* 0x000f220000300800 */
[----:B------:R-:W-:-:S02]  /*b3de0*/  F2FP.SATFINITE.E5M2.F32.PACK_AB_MERGE_C R23, R23, R29, RZ ;  /* 0x0000001d1717723e */ /* 0x000fc400048060ff */
[----:B------:R-:W-:Y:S01]  /*b3df0*/  F2FP.SATFINITE.E5M2.F32.PACK_AB_MERGE_C R20, R21, R20, RZ ;  /* 0x000000141514723e */ /* 0x000fe200048060ff */
[----:B------:R1:W-:Y:S01]  /*b3e00*/  STL [R1+0x434], R27 ;  /* 0x0004341b01007387 */ /* 0x0003e20000100800 */
[----:B------:R-:W-:Y:S02]  /*b3e10*/  F2FP.SATFINITE.E5M2.F32.PACK_AB_MERGE_C R16, R16, R15, RZ ;  /* 0x0000000f1010723e */ /* 0x000fe400048060ff */
[----:B------:R-:W-:Y:S02]  /*b3e20*/  F2FP.SATFINITE.E5M2.F32.PACK_AB_MERGE_C R15, R26, R25, RZ ;  /* 0x000000191a0f723e */ /* 0x000fe400048060ff */
[----:B------:R-:W-:Y:S02]  /*b3e30*/  LOP3.LUT R25, R28, 0xffff, RZ, 0xc0, !PT ;  /* 0x0000ffff1c197812 */ /* 0x000fe400078ec0ff */
[----:B------:R-:W-:Y:S01]  /*b3e40*/  LOP3.LUT R24, R24, 0xffff, RZ, 0xc0, !PT ;  /* 0x0000ffff18187812 */ /* 0x000fe200078ec0ff */
[----:B-1----:R-:W4:Y:S04]  /*b3e50*/  LDL.LU R27, [R1+0x4a30] ;  /* 0x004a3000011b7983 */ /* 0x002f280000300800 */
[----:B------:R-:W4:Y:S04]  /*b3e60*/  LDL.LU R29, [R1+0x4a2c] ;  /* 0x004a2c00011d7983 */ /* 0x000f280000300800 */
[----:B------:R-:W-:Y:S04]  /*b3e70*/  STL [R1+0x460], R23 ;  /* 0x0004601701007387 */ /* 0x000fe80000100800 */
[----:B------:R-:W-:Y:S04]  /*b3e80*/  STL [R1+0x45c], R20 ;  /* 0x00045c1401007387 */ /* 0x000fe80000100800 */
[----:B------:R1:W-:Y:S04]  /*b3e90*/  STL [R1+0x480], R16 ;  /* 0x0004801001007387 */ /* 0x0003e80000100800 */
[----:B------:R0:W-:Y:S01]  /*b3ea0*/  STL [R1+0x47c], R15 ;  /* 0x00047c0f01007387 */ /* 0x0001e20000100800 */
[----:B---3--:R-:W-:Y:S01]  /*b3eb0*/  LOP3.LUT R26, R2, 0xffff, RZ, 0xc0, !PT ;  /* 0x0000ffff021a7812 */ /* 0x008fe200078ec0ff */
[----:B------:R-:W-:Y:S01]  /*b3ec0*/  VIADD R0, R0, 0x1 ;  /* 0x0000000100007836 */ /* 0x000fe20000000000 */
[----:B-1----:R-:W-:Y:S01]  /*b3ed0*/  LOP3.LUT R16, R22, 0xffff, RZ, 0xc0, !PT ;  /* 0x0000ffff16107812 */ /* 0x002fe200078ec0ff */
[----:B0-----:R-:W3:Y:S04]  /*b3ee0*/  LDL.LU R15, [R1+0x148] ;  /* 0x00014800010f7983 */ /* 0x001ee80000300800 */
[----:B------:R-:W-:Y:S04]  /*b3ef0*/  STL [R1+0xd8], R25 ;  /* 0x0000d81901007387 */ /* 0x000fe80000100800 */
[----:B------:R-:W3:Y:S04]  /*b3f00*/  LDL.LU R23, [R1+0x100] ;  /* 0x0001000001177983 */ /* 0x000ee80000300800 */
[----:B------:R-:W-:Y:S04]  /*b3f10*/  STL [R1+0x10c], R24 ;  /* 0x00010c1801007387 */ /* 0x000fe80000100800 */
[----:B------:R-:W3:Y:S04]  /*b3f20*/  LDL.LU R21, [R1+0x144] ;  /* 0x0001440001157983 */ /* 0x000ee80000300800 */
[----:B------:R-:W-:Y:S04]  /*b3f30*/  STL [R1+0x110], R16 ;  /* 0x0001101001007387 */ /* 0x000fe80000100800 */
[----:B------:R-:W3:Y:S01]  /*b3f40*/  LDL.LU R20, [R1+0x140] ;  /* 0x0001400001147983 */ /* 0x000ee20000300800 */
[----:B------:R-:W-:-:S02]  /*b3f50*/  ISETP.GE.AND P0, PT, R0, UR7, PT ;  /* 0x0000000700007c0c */ /* 0x000fc4000bf06270 */
[----:B--2---:R-:W-:Y:S02]  /*b3f60*/  LOP3.LUT R3, R3, 0xffff, RZ, 0xc0, !PT ;  /* 0x0000ffff03037812 */ /* 0x004fe400078ec0ff */
[----:B----4-:R-:W-:-:S04]  /*b3f70*/  LOP3.LUT R4, R4, 0xffff, RZ, 0xc0, !PT ;  /* 0x0000ffff04047812 */ /* 0x010fc800078ec0ff */
[----:B------:R-:W-:Y:S02]  /*b3f80*/  PRMT R2, R4, 0x3340, R1 ;  /* 0x0000334004027816 */ /* 0x000fe40000000001 */
[----:B------:R-:W-:Y:S02]  /*b3f90*/  LOP3.LUT R22, R5, 0xffff, RZ, 0xc0, !PT ;  /* 0x0000ffff05167812 */ /* 0x000fe400078ec0ff */
[----:B------:R-:W-:Y:S02]  /*b3fa0*/  LOP3.LUT R7, R7, 0xffff, RZ, 0xc0, !PT ;  /* 0x0000ffff07077812 */ /* 0x000fe400078ec0ff */
[----:B------:R-:W-:Y:S02]  /*b3fb0*/  LOP3.LUT R6, R6, 0xffff, RZ, 0xc0, !PT ;  /* 0x0000ffff06067812 */ /* 0x000fe400078ec0ff */
[----:B------:R-:W-:Y:S01]  /*b3fc0*/  PRMT R5, R25, 0x3340, R7 ;  /* 0x0000334019057816 */ /* 0x000fe20000000007 */
[----:B------:R0:W-:Y:S04]  /*b3fd0*/  STL [R1+0xd0], R7 ;  /* 0x0000d00701007387 */ /* 0x0001e80000100800 */
[----:B------:R-:W-:Y:S04]  /*b3fe0*/  STL [R1+0x58], R4 ;  /* 0x0000580401007387 */ /* 0x000fe80000100800 */
[----:B------:R1:W-:Y:S04]  /*b3ff0*/  STL [R1+0x108], R6 ;  /* 0x0001080601007387 */ /* 0x0003e80000100800 */
[----:B------:R2:W-:Y:S04]  /*b4000*/  STL [R1+0xf0], R3 ;  /* 0x0000f00301007387 */ /* 0x0005e80000100800 */
[----:B------:R-:W-:Y:S04]  /*b4010*/  STL [R1+0x548], R26 ;  /* 0x0005481a01007387 */ /* 0x000fe80000100800 */
[----:B------:R-:W-:Y:S04]  /*b4020*/  STL [R1+0xf8], R22 ;  /* 0x0000f81601007387 */ /* 0x000fe80000100800 */
[----:B------:R-:W4:Y:S01]  /*b4030*/  LDL.LU R0, [R1+0x13c] ;  /* 0x00013c0001007983 */ /* 0x000f220000300800 */
[----:B0-----:R-:W-:-:S02]  /*b4040*/  PRMT R7, R16, 0x3340, R22 ;  /* 0x0000334010077816 */ /* 0x001fc40000000016 */
[----:B------:R-:W-:Y:S02]  /*b4050*/  PRMT R16, R5, 0x5410, R2 ;  /* 0x0000541005107816 */ /* 0x000fe40000000002 */
[----:B-1----:R-:W-:Y:S02]  /*b4060*/  PRMT R6, R24, 0x3340, R6 ;  /* 0x0000334018067816 */ /* 0x002fe40000000006 */
[--C-:B--2---:R-:W-:Y:S01]  /*b4070*/  PRMT R3, R3, 0x3340, R1.reuse ;  /* 0x0000334003037816 */ /* 0x104fe20000000001 */
[----:B------:R-:W2:Y:S04]  /*b4080*/  LDL.LU R2, [R1+0xfc] ;  /* 0x0000fc0001027983 */ /* 0x000ea80000300800 */
[----:B------:R-:W4:Y:S04]  /*b4090*/  LDL.LU R5, [R1+0x20] ;  /* 0x0000200001057983 */ /* 0x000f280000300800 */
[----:B------:R0:W-:Y:S01]  /*b40a0*/  STL [R1+0x558], R16 ;  /* 0x0005581001007387 */ /* 0x0001e20000100800 */
[----:B------:R-:W-:-:S02]  /*b40b0*/  PRMT R4, R26, 0x3340, R1 ;  /* 0x000033401a047816 */ /* 0x000fc40000000001 */
[----:B0-----:R-:W-:Y:S02]  /*b40c0*/  PRMT R16, R6, 0x5410, R3 ;  /* 0x0000541006107816 */ /* 0x001fe40000000003 */
[----:B------:R-:W4:Y:S04]  /*b40d0*/  LDL.LU R6, [R1+0x104] ;  /* 0x0001040001067983 */ /* 0x000f280000300800 */
[----:B------:R-:W4:Y:S04]  /*b40e0*/  LDL.LU R3, [R1+0x154] ;  /* 0x0001540001037983 */ /* 0x000f280000300800 */
[----:B------:R0:W-:Y:S01]  /*b40f0*/  STL [R1+0x554], R16 ;  /* 0x0005541001007387 */ /* 0x0001e20000100800 */
[----:B------:R-:W-:-:S03]  /*b4100*/  PRMT R7, R7, 0x5410, R4 ;  /* 0x0000541007077816 */ /* 0x000fc60000000004 */
[----:B0-----:R-:W4:Y:S04]  /*b4110*/  LDL.LU R16, [R1+0x178] ;  /* 0x0001780001107983 */ /* 0x001f280000300800 */
[----:B------:R-:W4:Y:S04]  /*b4120*/  LDL.LU R25, [R1+0x15c] ;  /* 0x00015c0001197983 */ /* 0x000f280000300800 */
[----:B------:R-:W4:Y:S04]  /*b4130*/  LDL.LU R26, [R1+0x120] ;  /* 0x00012000011a7983 */ /* 0x000f280000300800 */
[----:B------:R-:W4:Y:S04]  /*b4140*/  LDL.LU R28, [R1+0x78] ;  /* 0x00007800011c7983 */ /* 0x000f280000300800 */
[----:B------:R-:W4:Y:S04]  /*b4150*/  LDL.LU R22, [R1+0x70] ;  /* 0x0000700001167983 */ /* 0x000f280000300800 */
[----:B------:R-:W4:Y:S04]  /*b4160*/  LDL.LU R24, [R1+0x3c] ;  /* 0x00003c0001187983 */ /* 0x000f280000300800 */
[----:B------:R-:W4:Y:S04]  /*b4170*/  LDL.LU R4, [R1+0xf4] ;  /* 0x0000f40001047983 */ /* 0x000f280000300800 */
[----:B------:R0:W-:Y:S01]  /*b4180*/  STL [R1+0x550], R7 ;  /* 0x0005500701007387 */ /* 0x0001e20000100800 */
[----:B---3--:R-:W-:-:S02]  /*b4190*/  LOP3.LUT R23, R23, 0xffff, RZ, 0xc0, !PT ;  /* 0x0000ffff17177812 */ /* 0x008fc400078ec0ff */
[----:B------:R-:W-:Y:S02]  /*b41a0*/  LOP3.LUT R15, R15, 0xffff, RZ, 0xc0, !PT ;  /* 0x0000ffff0f0f7812 */ /* 0x000fe400078ec0ff */
[----:B------:R-:W-:Y:S02]  /*b41b0*/  LOP3.LUT R21, R21, 0xffff, RZ, 0xc0, !PT ;  /* 0x0000ffff15157812 */ /* 0x000fe400078ec0ff */
[----:B------:R-:W-:Y:S02]  /*b41c0*/  LOP3.LUT R20, R20, 0xffff, RZ, 0xc0, !PT ;  /* 0x0000ffff14147812 */ /* 0x000fe400078ec0ff */
[----:B--2---:R-:W-:Y:S02]  /*b41d0*/  LOP3.LUT R2, R2, 0xffff, RZ, 0xc0, !PT ;  /* 0x0000ffff02027812 */ /* 0x004fe400078ec0ff */
[----:B----4-:R-:W-:Y:S02]  /*b41e0*/  LOP3.LUT R5, R5, 0xffff, RZ, 0xc0, !PT ;  /* 0x0000ffff05057812 */ /* 0x010fe400078ec0ff */
[----:B------:R-:W-:-:S02]  /*b41f0*/  LOP3.LUT R6, R6, 0xffff, RZ, 0xc0, !PT ;  /* 0x0000ffff06067812 */ /* 0x000fc400078ec0ff */
[----:B0-----:R-:W-:Y:S02]  /*b4200*/  LOP3.LUT R7, R3, 0xffff, RZ, 0xc0, !PT ;  /* 0x0000ffff03077812 */ /* 0x001fe400078ec0ff */
[----:B------:R-:W-:Y:S01]  /*b4210*/  LOP3.LUT R3, R0, 0xffff, RZ, 0xc0, !PT ;  /* 0x0000ffff00037812 */ /* 0x000fe200078ec0ff */
[----:B------:R0:W-:Y:S04]  /*b4220*/  STL [R1+0x104], R6 ;  /* 0x0001040601007387 */ /* 0x0001e80000100800 */
[----:B------:R-:W-:Y:S04]  /*b4230*/  STL [R1+0x170], R7 ;  /* 0x0001700701007387 */ /* 0x000fe80000100800 */
[----:B------:R-:W-:Y:S04]  /*b4240*/  STL [R1+0x100], R23 ;  /* 0x0001001701007387 */ /* 0x000fe80000100800 */
[----:B------:R-:W-:Y:S01]  /*b4250*/  STL [R1+0x148], R15 ;  /* 0x0001480f01007387 */ /* 0x000fe20000100800 */
[----:B------:R-:W-:-:S03]  /*b4260*/  LOP3.LUT R0, R8, 0xffff, RZ, 0xc0, !PT ;  /* 0x0000ffff08007812 */ /* 0x000fc600078ec0ff */
[----:B------:R-:W-:Y:S04]  /*b4270*/  STL [R1+0x174], R21 ;  /* 0x0001741501007387 */ /* 0x000fe80000100800 */
[----:B------:R-:W-:Y:S04]  /*b4280*/  STL [R1+0x154], R20 ;  /* 0x0001541401007387 */ /* 0x000fe80000100800 */
[----:B------:R1:W-:Y:S04]  /*b4290*/  STL [R1+0xfc], R2 ;  /* 0x0000fc0201007387 */ /* 0x0003e80000100800 */
[----:B------:R2:W-:Y:S01]  /*b42a0*/  STL [R1+0x144], R3 ;  /* 0x0001440301007387 */ /* 0x0005e20000100800 */
[----:B------:R-:W-:-:S02]  /*b42b0*/  LOP3.LUT R8, R13, 0xffff, RZ, 0xc0, !PT ;  /* 0x0000ffff0d087812 */ /* 0x000fc400078ec0ff */
[----:B------:R-:W-:Y:S01]  /*b42c0*/  LOP3.LUT R4, R4, 0xffff, RZ, 0xc0, !PT ;  /* 0x0000ffff04047812 */ /* 0x000fe200078ec0ff */
[----:B------:R3:W-:Y:S01]  /*b42d0*/  STL [R1+0x54], R0 ;  /* 0x0000540001007387 */ /* 0x0007e20000100800 */
[----:B0-----:R-:W-:-:S03]  /*b42e0*/  PRMT R6, R6, 0x3340, R23 ;  /* 0x0000334006067816 */ /* 0x001fc60000000017 */
[----:B------:R-:W-:Y:S04]  /*b42f0*/  STL [R1+0xf4], R4 ;  /* 0x0000f40401007387 */ /* 0x000fe80000100800 */
[----:B------:R0:W-:Y:S01]  /*b4300*/  STL [R1+0x20], R5 ;  /* 0x0000200501007387 */ /* 0x0001e20000100800 */
[----:B-1----:R-:W-:-:S03]  /*b4310*/  PRMT R2, R2, 0x3340, R1 ;  /* 0x0000334002027816 */ /* 0x002fc60000000001 */
[----:B------:R1:W-:Y:S01]  /*b4320*/  STL [R1+0x1c], R8 ;  /* 0x00001c0801007387 */ /* 0x0003e20000100800 */
[--C-:B--2---:R-:W-:Y:S02]  /*b4330*/  PRMT R3, R3, 0x3340, R1.reuse ;  /* 0x0000334003037816 */ /* 0x104fe40000000001 */
[----:B---3--:R-:W-:Y:S02]  /*b4340*/  PRMT R0, R0, 0x3340, R1 ;  /* 0x0000334000007816 */ /* 0x008fe40000000001 */
[----:B------:R-:W-:Y:S02]  /*b4350*/  PRMT R7, R7, 0x3340, R21 ;  /* 0x0000334007077816 */ /* 0x000fe40000000015 */
[----:B0-----:R-:W-:Y:S02]  /*b4360*/  PRMT R5, R5, 0x3340, R8 ;  /* 0x0000334005057816 */ /* 0x001fe40000000008 */
[----:B------:R-:W-:Y:S02]  /*b4370*/  PRMT R4, R4, 0x3340, R1 ;  /* 0x0000334004047816 */ /* 0x000fe40000000001 */
[----:B-1----:R-:W-:-:S02]  /*b4380*/  PRMT R8, R15, 0x3340, R20 ;  /* 0x000033400f087816 */ /* 0x002fc40000000014 */
[----:B------:R-:W-:Y:S02]  /*b4390*/  PRMT R2, R6, 0x5410, R2 ;  /* 0x0000541006027816 */ /* 0x000fe40000000002 */
[----:B------:R-:W-:Y:S02]  /*b43a0*/  PRMT R5, R5, 0x5410, R0 ;  /* 0x0000541005057816 */ /* 0x000fe40000000000 */
[----:B------:R-:W-:Y:S02]  /*b43b0*/  PRMT R0, R7, 0x5410, R3 ;  /* 0x0000541007007816 */ /* 0x000fe40000000003 */
[----:B------:R-:W-:Y:S01]  /*b43c0*/  PRMT R3, R8, 0x5410, R4 ;  /* 0x0000541008037816 */ /* 0x000fe20000000004 */
[----:B------:R-:W-:Y:S04]  /*b43d0*/  STL [R1+0x54c], R5 ;  /* 0x00054c0501007387 */ /* 0x000fe80000100800 */
[----:B------:R-:W-:Y:S04]  /*b43e0*/  STL [R1+0x544], R2 ;  /* 0x0005440201007387 */ /* 0x000fe80000100800 */
[----:B------:R-:W-:Y:S04]  /*b43f0*/  STL [R1+0x540], R0 ;  /* 0x0005400001007387 */ /* 0x000fe80000100800 */
[----:B------:R0:W-:Y:S01]  /*b4400*/  STL [R1+0x53c], R3 ;  /* 0x00053c0301007387 */ /* 0x0001e20000100800 */
[----:B------:R-:W-:-:S02]  /*b4410*/  LOP3.LUT R8, R28, 0xffff, RZ, 0xc0, !PT ;  /* 0x0000ffff1c087812 */ /* 0x000fc400078ec0ff */
[----:B------:R-:W-:Y:S02]  /*b4420*/  LOP3.LUT R15, R22, 0xffff, RZ, 0xc0, !PT ;  /* 0x0000ffff160f7812 */ /* 0x000fe400078ec0ff */
[----:B------:R-:W-:Y:S02]  /*b4430*/  LOP3.LUT R22, R24, 0xffff, RZ, 0xc0, !PT ;  /* 0x0000ffff18167812 */ /* 0x000fe400078ec0ff */
[----:B0-----:R-:W-:Y:S02]  /*b4440*/  LOP3.LUT R3, R26, 0xffff, RZ, 0xc0, !PT ;  /* 0x0000ffff1a037812 */ /* 0x001fe400078ec0ff */
[----:B------:R-:W-:-:S03]  /*b4450*/  LOP3.LUT R20, R29, 0xffff, RZ, 0xc0, !PT ;  /* 0x0000ffff1d147812 */ /* 0x000fc600078ec0ff */
[----:B------:R0:W-:Y:S04]  /*b4460*/  STL [R1+0x534], R3 ;  /* 0x0005340301007387 */ /* 0x0001e80000100800 */
[----:B------:R-:W2:Y:S04]  /*b4470*/  LDL.LU R26, [R1+0x1a8] ;  /* 0x0001a800011a7983 */ /* 0x000ea80000300800 */
[----:B------:R1:W-:Y:S04]  /*b4480*/  STL [R1+0x140], R8 ;  /* 0x0001400801007387 */ /* 0x0003e80000100800 */
[----:B------:R-:W3:Y:S01]  /*b4490*/  LDL.LU R13, [R1+0x1a0] ;  /* 0x0001a000010d7983 */ /* 0x000ee20000300800 */
[----:B------:R-:W-:-:S02]  /*b44a0*/  LOP3.LUT R2, R16, 0xffff, RZ, 0xc0, !PT ;  /* 0x0000ffff10027812 */ /* 0x000fc400078ec0ff */
[----:B------:R-:W-:Y:S01]  /*b44b0*/  LOP3.LUT R0, R25, 0xffff, RZ, 0xc0, !PT ;  /* 0x0000ffff19007812 */ /* 0x000fe200078ec0ff */
[----:B------:R-:W-:Y:S01]  /*b44c0*/  STL [R1+0x78], R15 ;  /* 0x0000780f01007387 */ /* 0x000fe20000100800 */
[----:B------:R-:W-:-:S03]  /*b44d0*/  LOP3.LUT R21, R27, 0xffff, RZ, 0xc0, !PT ;  /* 0x0000ffff1b157812 */ /* 0x000fc600078ec0ff */
[----:B------:R-:W4:Y:S01]  /*b44e0*/  LDL.LU R25, [R1+0x184] ;  /* 0x0001840001197983 */ /* 0x000f220000300800 */
[----:B------:R-:W-:-:S03]  /*b44f0*/  LOP3.LUT R16, R19, 0xffff, RZ, 0xc0, !PT ;  /* 0x0000ffff13107812 */ /* 0x000fc600078ec0ff */
[----:B------:R-:W-:Y:S01]  /*b4500*/  STL [R1+0x180], R22 ;  /* 0x0001801601007387 */ /* 0x000fe20000100800 */
[----:B------:R-:W-:-:S03]  /*b4510*/  LOP3.LUT R29, R12, 0xffff, RZ, 0xc0, !PT ;  /* 0x0000ffff0c1d7812 */ /* 0x000fc600078ec0ff */
[----:B------:R1:W-:Y:S04]  /*b4520*/  STL [R1+0x13c], R20 ;  /* 0x00013c1401007387 */ /* 0x0003e80000100800 */
[----:B------:R-:W4:Y:S01]  /*b4530*/  LDL.LU R12, [R1+0x1a4] ;  /* 0x0001a400010c7983 */ /* 0x000f220000300800 */
[----:B------:R-:W-:-:S03]  /*b4540*/  LOP3.LUT R6, R9, 0xffff, RZ, 0xc0, !PT ;  /* 0x0000ffff09067812 */ /* 0x000fc600078ec0ff */
[----:B------:R1:W-:Y:S04]  /*b4550*/  STL [R1+0x3c], R21 ;  /* 0x00003c1501007387 */ /* 0x0003e80000100800 */
[----:B------:R-:W-:Y:S04]  /*b4560*/  STL [R1+0x17c], R16 ;  /* 0x00017c1001007387 */ /* 0x000fe80000100800 */
[----:B------:R-:W4:Y:S01]  /*b4570*/  LDL.LU R28, [R1+0x16c] ;  /* 0x00016c00011c7983 */ /* 0x000f220000300800 */
[----:B------:R-:W-:-:S03]  /*b4580*/  LOP3.LUT R27, R10, 0xffff, RZ, 0xc0, !PT ;  /* 0x0000ffff0a1b7812 */ /* 0x000fc600078ec0ff */
[----:B------:R-:W4:Y:S04]  /*b4590*/  LDL.LU R24, [R1+0x198] ;  /* 0x0001980001187983 */ /* 0x000f280000300800 */
[----:B------:R-:W-:Y:S04]  /*b45a0*/  STL [R1+0x524], R6 ;  /* 0x0005240601007387 */ /* 0x000fe80000100800 */
[----:B------:R-:W4:Y:S04]  /*b45b0*/  LDL.LU R19, [R1+0x168] ;  /* 0x0001680001137983 */ /* 0x000f280000300800 */
[----:B------:R-:W4:Y:S04]  /*b45c0*/  LDL.LU R23, [R1+0x164] ;  /* 0x0001640001177983 */ /* 0x000f280000300800 */
[----:B------:R-:W-:Y:S01]  /*b45d0*/  STL [R1+0x49cc], R29 ;  /* 0x0049cc1d01007387 */ /* 0x000fe20000100800 */
[----:B0-----:R-:W-:-:S03]  /*b45e0*/  PRMT R3, R3, 0x3340, R1 ;  /* 0x0000334003037816 */ /* 0x001fc60000000001 */
[----:B------:R-:W-:Y:S01]  /*b45f0*/  STL [R1+0x49d0], R27 ;  /* 0x0049d01b01007387 */ /* 0x000fe20000100800 */
[----:B------:R-:W-:Y:S02]  /*b4600*/  PRMT R7, R2, 0x3340, R0 ;  /* 0x0000334002077816 */ /* 0x000fe40000000000 */
[----:B------:R-:W-:Y:S01]  /*b4610*/  PRMT R4, R29, 0x3340, R1 ;  /* 0x000033401d047816 */ /* 0x000fe20000000001 */
[----:B------:R0:W-:Y:S01]  /*b4620*/  STL [R1+0x49dc], R2 ;  /* 0x0049dc0201007387 */ /* 0x0001e20000100800 */
[----:B-1----:R-:W-:-:S03]  /*b4630*/  PRMT R8, R8, 0x3340, R20 ;  /* 0x0000334008087816 */ /* 0x002fc60000000014 */
[----:B------:R1:W-:Y:S04]  /*b4640*/  STL [R1+0x49d8], R0 ;  /* 0x0049d80001007387 */ /* 0x0003e80000100800 */
[----:B------:R-:W4:Y:S01]  /*b4650*/  LDL.LU R20, [R1+0x4a28] ;  /* 0x004a280001147983 */ /* 0x000f220000300800 */
[----:B------:R-:W-:Y:S02]  /*b4660*/  PRMT R9, R15, 0x3340, R21 ;  /* 0x000033400f097816 */ /* 0x000fe40000000015 */
[----:B------:R-:W-:Y:S01]  /*b4670*/  PRMT R5, R27, 0x3340, R1 ;  /* 0x000033401b057816 */ /* 0x000fe20000000001 */
[----:B------:R-:W4:Y:S04]  /*b4680*/  LDL.LU R21, [R1+0x4a24] ;  /* 0x004a240001157983 */ /* 0x000f280000300800 */
[----:B------:R-:W4:Y:S01]  /*b4690*/  LDL.LU R15, [R1+0x4a20] ;  /* 0x004a2000010f7983 */ /* 0x000f220000300800 */
[----:B------:R-:W-:-:S02]  /*b46a0*/  PRMT R10, R22, 0x3340, R16 ;  /* 0x00003340160a7816 */ /* 0x000fc40000000010 */
[----:B0-----:R-:W-:Y:S01]  /*b46b0*/  PRMT R2, R7, 0x5410, R3 ;  /* 0x0000541007027816 */ /* 0x001fe20000000003 */
[----:B------:R-:W4:Y:S01]  /*b46c0*/  LDL.LU R16, [R1+0x4a1c] ;  /* 0x004a1c0001107983 */ /* 0x000f220000300800 */
[----:B-1----:R-:W-:-:S03]  /*b46d0*/  PRMT R0, R8, 0x5410, R4 ;  /* 0x0000541008007816 */ /* 0x002fc60000000004 */
[----:B------:R-:W4:Y:S04]  /*b46e0*/  LDL.LU R22, [R1+0x4a18] ;  /* 0x004a180001167983 */ /* 0x000f280000300800 */
[----:B------:R-:W4:Y:S04]  /*b46f0*/  LDL.LU R4, [R1+0x50] ;  /* 0x0000500001047983 */ /* 0x000f280000300800 */
[----:B------:R0:W-:Y:S04]  /*b4700*/  STL [R1+0x538], R2 ;  /* 0x0005380201007387 */ /* 0x0001e80000100800 */
[----:B------:R1:W-:Y:S01]  /*b4710*/  STL [R1+0x530], R0 ;  /* 0x0005300001007387 */ /* 0x0003e20000100800 */
[----:B0-----:R-:W-:-:S03]  /*b4720*/  PRMT R2, R9, 0x5410, R5 ;  /* 0x0000541009027816 */ /* 0x001fc60000000005 */
[----:B------:R-:W4:Y:S01]  /*b4730*/  LDL.LU R5, [R1+0x138] ;  /* 0x0001380001057983 */ /* 0x000f220000300800 */
[----:B------:R-:W-:-:S04]  /*b4740*/  PRMT R6, R6, 0x3340, R1 ;  /* 0x0000334006067816 */ /* 0x000fc80000000001 */
[----:B-1----:R-:W-:Y:S01]  /*b4750*/  PRMT R0, R10, 0x5410, R6 ;  /* 0x000054100a007816 */ /* 0x002fe20000000006 */
[----:B------:R-:W-:Y:S04]  /*b4760*/  STL [R1+0x52c], R2 ;  /* 0x00052c0201007387 */ /* 0x000fe80000100800 */
[----:B------:R0:W-:Y:S01]  /*b4770*/  STL [R1+0x528], R0 ;  /* 0x0005280001007387 */ /* 0x0001e20000100800 */
[----:B------:R-:W-:-:S04]  /*b4780*/  LOP3.LUT R3, R11, 0xffff, RZ, 0xc0, !PT ;  /* 0x0000ffff0b037812 */ /* 0x000fc800078ec0ff */
[----:B------:R-:W-:Y:S02]  /*b4790*/  PRMT R6, R3, 0x3340, R1 ;  /* 0x0000334003067816 */ /* 0x000fe40000000001 */
[----:B--2---:R-:W-:Y:S02]  /*b47a0*/  LOP3.LUT R26, R26, 0xffff, RZ, 0xc0, !PT ;  /* 0x0000ffff1a1a7812 */ /* 0x004fe400078ec0ff */
[----:B---3--:R-:W-:-:S03]  /*b47b0*/  LOP3.LUT R13, R13, 0xffff, RZ, 0xc0, !PT ;  /* 0x0000ffff0d0d7812 */ /* 0x008fc600078ec0ff */
[----:B------:R-:W-:Y:S04]  /*b47c0*/  STL [R1+0x178], R26 ;  /* 0x0001781a01007387 */ /* 0x000fe80000100800 */
[----:B0-----:R-:W2:Y:S01]  /*b47d0*/  LDL.LU R0, [R1+0x188] ;  /* 0x0001880001007983 */ /* 0x001ea20000300800 */
[----:B----4-:R-:W-:Y:S02]  /*b47e0*/  LOP3.LUT R25, R25, 0xffff, RZ, 0xc0, !PT ;  /* 0x0000ffff19197812 */ /* 0x010fe400078ec0ff */
[----:B------:R-:W-:Y:S02]  /*b47f0*/  LOP3.LUT R12, R12, 0xffff, RZ, 0xc0, !PT ;  /* 0x0000ffff0c0c7812 */ /* 0x000fe400078ec0ff */
[----:B------:R-:W-:-:S03]  /*b4800*/  LOP3.LUT R28, R28, 0xffff, RZ, 0xc0, !PT ;  /* 0x0000ffff1c1c7812 */ /* 0x000fc600078ec0ff */
[----:B------:R0:W-:Y:S04]  /*b4810*/  STL [R1+0x15c], R12 ;  /* 0x00015c0c01007387 */ /* 0x0001e80000100800 */
[----:B------:R-:W-:Y:S04]  /*b4820*/  STL [R1+0x184], R25 ;  /* 0x0001841901007387 */ /* 0x000fe80000100800 */
[----:B------:R-:W3:Y:S01]  /*b4830*/  LDL.LU R2, [R1+0x90] ;  /* 0x0000900001027983 */ /* 0x000ee20000300800 */
[----:B------:R-:W-:Y:S02]  /*b4840*/  LOP3.LUT R7, R19, 0xffff, RZ, 0xc0, !PT ;  /* 0x0000ffff13077812 */ /* 0x000fe400078ec0ff */
[----:B------:R-:W-:Y:S01]  /*b4850*/  LOP3.LUT R24, R24, 0xffff, RZ, 0xc0, !PT ;  /* 0x0000ffff18187812 */ /* 0x000fe200078ec0ff */
[----:B------:R-:W-:Y:S04]  /*b4860*/  STL [R1+0x1bc], R13 ;  /* 0x0001bc0d01007387 */ /* 0x000fe80000100800 */
[----:B------:R-:W4:Y:S04]  /*b4870*/  LDL.LU R27, [R1+0x8c] ;  /* 0x00008c00011b7983 */ /* 0x000f280000300800 */
[----:B------:R-:W-:Y:S01]  /*b4880*/  STL [R1+0x16c], R28 ;  /* 0x00016c1c01007387 */ /* 0x000fe20000100800 */
[----:B------:R-:W-:-:S03]  /*b4890*/  LOP3.LUT R8, R23, 0xffff, RZ, 0xc0, !PT ;  /* 0x0000ffff17087812 */ /* 0x000fc600078ec0ff */
[----:B------:R-:W-:Y:S04]  /*b48a0*/  STL [R1+0x168], R7 ;  /* 0x0001680701007387 */ /* 0x000fe80000100800 */
[----:B------:R-:W-:Y:S04]  /*b48b0*/  STL [R1+0x1a8], R24 ;  /* 0x0001a81801007387 */ /* 0x000fe80000100800 */
[----:B------:R-:W4:Y:S04]  /*b48c0*/  LDL.LU R29, [R1+0x64] ;  /* 0x00006400011d7983 */ /* 0x000f280000300800 */
[----:B------:R-:W4:Y:S04]  /*b48d0*/  LDL.LU R19, [R1+0x28] ;  /* 0x0000280001137983 */ /* 0x000f280000300800 */
[----:B------:R-:W-:Y:S04]  /*b48e0*/  STL [R1+0x70], R8 ;  /* 0x0000700801007387 */ /* 0x000fe80000100800 */
[----:B------:R-:W4:Y:S01]  /*b48f0*/  LDL.LU R23, [R1+0x24] ;  /* 0x0000240001177983 */ /* 0x000f220000300800 */
[----:B------:R-:W-:-:S02]  /*b4900*/  PRMT R11, R26, 0x3340, R25 ;  /* 0x000033401a0b7816 */ /* 0x000fc40000000019 */
[----:B0-----:R-:W-:Y:S02]  /*b4910*/  PRMT R12, R12, 0x3340, R28 ;  /* 0x000033400c0c7816 */ /* 0x001fe4000000001c */
[----:B------:R-:W-:Y:S02]  /*b4920*/  LOP3.LUT R4, R4, 0xffff, RZ, 0xc0, !PT ;  /* 0x0000ffff04047812 */ /* 0x000fe400078ec0ff */
[----:B------:R-:W-:Y:S02]  /*b4930*/  LOP3.LUT R9, R5, 0xffff, RZ, 0xc0, !PT ;  /* 0x0000ffff05097812 */ /* 0x000fe400078ec0ff */
[----:B------:R-:W-:Y:S02]  /*b4940*/  LOP3.LUT R5, R22, 0xffff, RZ, 0xc0, !PT ;  /* 0x0000ffff16057812 */ /* 0x000fe400078ec0ff */
[----:B------:R-:W4:Y:S04]  /*b4950*/  LDL.LU R22, [R1+0x19c] ;  /* 0x00019c0001167983 */ /* 0x000f280000300800 */
[----:B------:R-:W-:Y:S04]  /*b4960*/  STL [R1+0x164], R9 ;  /* 0x0001640901007387 */ /* 0x000fe80000100800 */
[----:B------:R0:W-:Y:S04]  /*b4970*/  STL [R1+0x49e0], R3 ;  /* 0x0049e00301007387 */ /* 0x0001e80000100800 */
[----:B0-----:R-:W4:Y:S04]  /*b4980*/  LDL.LU R3, [R1+0x1ac] ;  /* 0x0001ac0001037983 */ /* 0x001f280000300800 */
[----:B------:R0:W-:Y:S04]  /*b4990*/  STL [R1+0x49e8], R4 ;  /* 0x0049e80401007387 */ /* 0x0001e80000100800 */
[----:B------:R1:W-:Y:S04]  /*b49a0*/  STL [R1+0x49e4], R5 ;  /* 0x0049e40501007387 */ /* 0x0003e80000100800 */
[----:B------:R-:W4:Y:S04]  /*b49b0*/  LDL.LU R25, [R1+0x4a14] ;  /* 0x004a140001197983 */ /* 0x000f280000300800 */
[----:B------:R-:W4:Y:S04]  /*b49c0*/  LDL.LU R26, [R1+0x4a10] ;  /* 0x004a1000011a7983 */ /* 0x000f280000300800 */
[----:B------:R-:W4:Y:S01]  /*b49d0*/  LDL.LU R28, [R1+0x4a0c] ;  /* 0x004a0c00011c7983 */ /* 0x000f220000300800 */
[----:B------:R-:W-:-:S03]  /*b49e0*/  PRMT R13, R13, 0x3340, R24 ;  /* 0x000033400d0d7816 */ /* 0x000fc60000000018 */
[----:B------:R-:W4:Y:S01]  /*b49f0*/  LDL.LU R24, [R1+0x4a08] ;  /* 0x004a080001187983 */ /* 0x000f220000300800 */
[----:B------:R-:W-:Y:S02]  /*b4a00*/  PRMT R10, R4, 0x3340, R5 ;  /* 0x00003340040a7816 */ /* 0x000fe40000000005 */
[--C-:B------:R-:W-:Y:S02]  /*b4a10*/  PRMT R7, R7, 0x3340, R1.reuse ;  /* 0x0000334007077816 */ /* 0x100fe40000000001 */
[----:B------:R-:W-:Y:S02]  /*b4a20*/  PRMT R8, R8, 0x3340, R1 ;  /* 0x0000334008087816 */ /* 0x000fe40000000001 */
[----:B0-----:R-:W-:Y:S02]  /*b4a30*/  PRMT R4, R10, 0x5410, R6 ;  /* 0x000054100a047816 */ /* 0x001fe40000000006 */
[----:B-1----:R-:W-:Y:S02]  /*b4a40*/  PRMT R5, R11, 0x5410, R7 ;  /* 0x000054100b057816 */ /* 0x002fe40000000007 */
[----:B------:R-:W-:-:S02]  /*b4a50*/  PRMT R9, R9, 0x3340, R1 ;  /* 0x0000334009097816 */ /* 0x000fc40000000001 */
[----:B------:R-:W-:Y:S01]  /*b4a60*/  PRMT R6, R12, 0x5410, R8 ;  /* 0x000054100c067816 */ /* 0x000fe20000000008 */
[----:B------:R0:W-:Y:S04]  /*b4a70*/  STL [R1+0x520], R4 ;  /* 0x0005200401007387 */ /* 0x0001e80000100800 */
[----:B------:R-:W-:Y:S04]  /*b4a80*/  STL [R1+0x50c], R5 ;  /* 0x00050c0501007387 */ /* 0x000fe80000100800 */
[----:B------:R-:W-:Y:S01]  /*b4a90*/  STL [R1+0x508], R6 ;  /* 0x0005080601007387 */ /* 0x000fe20000100800 */
[----:B0-----:R-:W-:-:S05]  /*b4aa0*/  PRMT R4, R13, 0x5410, R9 ;  /* 0x000054100d047816 */ /* 0x001fca0000000009 */
[----:B------:R0:W-:Y:S01]  /*b4ab0*/  STL [R1+0x504], R4 ;  /* 0x0005040401007387 */ /* 0x0001e20000100800 */
[----:B------:R-:W-:Y:S02]  /*b4ac0*/  LOP3.LUT R8, R14, 0xffff, RZ, 0xc0, !PT ;  /* 0x0000ffff0e087812 */ /* 0x000fe400078ec0ff */
[----:B--2---:R-:W-:Y:S02]  /*b4ad0*/  LOP3.LUT R9, R0, 0xffff, RZ, 0xc0, !PT ;  /* 0x0000ffff00097812 */ /* 0x004fe400078ec0ff */
[----:B---3--:R-:W-:Y:S02]  /*b4ae0*/  LOP3.LUT R10, R2, 0xffff, RZ, 0xc0, !PT ;  /* 0x0000ffff020a7812 */ /* 0x008fe400078ec0ff */
[----:B----4-:R-:W-:Y:S02]  /*b4af0*/  LOP3.LUT R11, R27, 0xffff, RZ, 0xc0, !PT ;  /* 0x0000ffff1b0b7812 */ /* 0x010fe400078ec0ff */
[----:B------:R-:W-:Y:S02]  /*b4b00*/  LOP3.LUT R2, R16, 0xffff, RZ, 0xc0, !PT ;  /* 0x0000ffff10027812 */ /* 0x000fe400078ec0ff */
[----:B------:R-:W-:-:S02]  /*b4b10*/  LOP3.LUT R12, R29, 0xffff, RZ, 0xc0, !PT ;  /* 0x0000ffff1d0c7812 */ /* 0x000fc400078ec0ff */
[----:B0-----:R-:W-:Y:S02]  /*b4b20*/  LOP3.LUT R4, R19, 0xffff, RZ, 0xc0, !PT ;  /* 0x0000ffff13047812 */ /* 0x001fe400078ec0ff */
[----:B------:R-:W-:Y:S02]  /*b4b30*/  LOP3.LUT R29, R23, 0xffff, RZ, 0xc0, !PT ;  /* 0x0000ffff171d7812 */ /* 0x000fe400078ec0ff */
[----:B------:R-:W-:Y:S02]  /*b4b40*/  PRMT R6, R2, 0x3340, R1 ;  /* 0x0000334002067816 */ /* 0x000fe40000000001 */
[----:B------:R-:W-:Y:S02]  /*b4b50*/  LOP3.LUT R13, R22, 0xffff, RZ, 0xc0, !PT ;  /* 0x0000ffff160d7812 */ /* 0x000fe400078ec0ff */
[----:B------:R-:W-:-:S05]  /*b4b60*/  LOP3.LUT R5, R3, 0xffff, RZ, 0xc0, !PT ;  /* 0x0000ffff03057812 */ /* 0x000fca00078ec0ff */
[----:B------:R-:W-:Y:S04]  /*b4b70*/  STL [R1+0x1ac], R5 ;  /* 0x0001ac0501007387 */ /* 0x000fe80000100800 */
[----:B------:R-:W-:Y:S04]  /*b4b80*/  STL [R1+0x1b8], R13 ;  /* 0x0001b80d01007387 */ /* 0x000fe80000100800 */
[----:B------:R-:W-:Y:S04]  /*b4b90*/  STL [R1+0x1a4], R9 ;  /* 0x0001a40901007387 */ /* 0x000fe80000100800 */
[----:B------:R-:W-:Y:S04]  /*b4ba0*/  STL [R1+0x19c], R10 ;  /* 0x00019c0a01007387 */ /* 0x000fe80000100800 */
[----:B------:R-:W-:Y:S04]  /*b4bb0*/  STL [R1+0x50], R11 ;  /* 0x0000500b01007387 */ /* 0x000fe80000100800 */
[----:B------:R-:W2:Y:S04]  /*b4bc0*/  LDL.LU R3, [R1+0x25c] ;  /* 0x00025c0001037983 */ /* 0x000ea80000300800 */
[----:B------:R0:W-:Y:S04]  /*b4bd0*/  STL [R1+0x90], R4 ;  /* 0x0000900401007387 */ /* 0x0001e80000100800 */
[----:B------:R-:W-:Y:S04]  /*b4be0*/  STL [R1+0x1e4], R12 ;  /* 0x0001e40c01007387 */ /* 0x000fe80000100800 */
[----:B------:R-:W-:Y:S04]  /*b4bf0*/  STL [R1+0x28], R29 ;  /* 0x0000281d01007387 */ /* 0x000fe80000100800 */
[----:B------:R-:W3:Y:S04]  /*b4c00*/  LDL.LU R0, [R1+0x244] ;  /* 0x0002440001007983 */ /* 0x000ee80000300800 */
[----:B------:R-:W4:Y:S01]  /*b4c10*/  LDL.LU R19, [R1+0x1d8] ;  /* 0x0001d80001137983 */ /* 0x000f220000300800 */
[----:B------:R-:W-:-:S02]  /*b4c20*/  LOP3.LUT R22, R15, 0xffff, RZ, 0xc0, !PT ;  /* 0x0000ffff0f167812 */ /* 0x000fc400078ec0ff */
[----:B------:R-:W-:Y:S01]  /*b4c30*/  LOP3.LUT R23, R24, 0xffff, RZ, 0xc0, !PT ;  /* 0x0000ffff18177812 */ /* 0x000fe200078ec0ff */
[----:B------:R-:W-:Y:S01]  /*b4c40*/  IMAD.MOV.U32 R15, RZ, RZ, R4 ;  /* 0x000000ffff0f7224 */ /* 0x000fe200078e0004 */
[----:B------:R1:W-:Y:S04]  /*b4c50*/  STL [R1+0x24], R2 ;  /* 0x0000240201007387 */ /* 0x0003e80000100800 */
[----:B------:R-:W4:Y:S04]  /*b4c60*/  LDL.LU R16, [R1+0x1ec] ;  /* 0x0001ec0001107983 */ /* 0x000f280000300800 */
[----:B------:R1:W-:Y:S04]  /*b4c70*/  STL [R1+0x8c], R8 ;  /* 0x00008c0801007387 */ /* 0x0003e80000100800 */
[----:B0-----:R-:W4:Y:S04]  /*b4c80*/  LDL.LU R4, [R1+0x21c] ;  /* 0x00021c0001047983 */ /* 0x001f280000300800 */
[----:B------:R-:W-:Y:S01]  /*b4c90*/  STL [R1+0x1c0], R23 ;  /* 0x0001c01701007387 */ /* 0x000fe20000100800 */
[----:B------:R-:W-:-:S02]  /*b4ca0*/  PRMT R10, R10, 0x3340, R15 ;  /* 0x000033400a0a7816 */ /* 0x000fc4000000000f */
[----:B------:R-:W-:Y:S02]  /*b4cb0*/  PRMT R7, R22, 0x3340, R1 ;  /* 0x0000334016077816 */ /* 0x000fe40000000001 */
[----:B------:R-:W-:Y:S01]  /*b4cc0*/  PRMT R11, R11, 0x3340, R29 ;  /* 0x000033400b0b7816 */ /* 0x000fe2000000001d */
[----:B-1----:R-:W4:Y:S04]  /*b4cd0*/  LDL.LU R2, [R1+0x1dc] ;  /* 0x0001dc0001027983 */ /* 0x002f280000300800 */
[----:B------:R-:W-:Y:S04]  /*b4ce0*/  STL [R1+0x49ec], R22 ;  /* 0x0049ec1601007387 */ /* 0x000fe80000100800 */
[----:B------:R-:W4:Y:S01]  /*b4cf0*/  LDL.LU R27, [R1+0x1cc] ;  /* 0x0001cc00011b7983 */ /* 0x000f220000300800 */
[----:B------:R-:W-:-:S02]  /*b4d00*/  PRMT R8, R8, 0x3340, R1 ;  /* 0x0000334008087816 */ /* 0x000fc40000000001 */
[----:B------:R-:W-:Y:S02]  /*b4d10*/  PRMT R12, R12, 0x3340, R23 ;  /* 0x000033400c0c7816 */ /* 0x000fe40000000017 */
[----:B------:R-:W-:Y:S02]  /*b4d20*/  PRMT R6, R10, 0x5410, R6 ;  /* 0x000054100a067816 */ /* 0x000fe40000000006 */
[----:B------:R-:W-:Y:S02]  /*b4d30*/  PRMT R7, R11, 0x5410, R7 ;  /* 0x000054100b077816 */ /* 0x000fe40000000007 */
[----:B------:R-:W-:Y:S01]  /*b4d40*/  PRMT R13, R5, 0x3340, R13 ;  /* 0x00003340050d7816 */ /* 0x000fe2000000000d */
[----:B------:R-:W4:Y:S01]  /*b4d50*/  LDL.LU R29, [R1+0x1c8] ;  /* 0x0001c800011d7983 */ /* 0x000f220000300800 */
[----:B------:R-:W-:-:S03]  /*b4d60*/  PRMT R5, R12, 0x5410, R8 ;  /* 0x000054100c057816 */ /* 0x000fc60000000008 */
[----:B------:R0:W-:Y:S04]  /*b4d70*/  STL [R1+0x4e8], R6 ;  /* 0x0004e80601007387 */ /* 0x0001e80000100800 */
[----:B0-----:R-:W4:Y:S04]  /*b4d80*/  LDL.LU R6, [R1+0x194] ;  /* 0x0001940001067983 */ /* 0x001f280000300800 */
[----:B------:R0:W-:Y:S04]  /*b4d90*/  STL [R1+0x4e0], R7 ;  /* 0x0004e00701007387 */ /* 0x0001e80000100800 */
[----:B0-----:R-:W4:Y:S04]  /*b4da0*/  LDL.LU R7, [R1+0x160] ;  /* 0x0001600001077983 */ /* 0x001f280000300800 */
[----:B------:R0:W-:Y:S04]  /*b4db0*/  STL [R1+0x4d8], R5 ;  /* 0x0004d80501007387 */ /* 0x0001e80000100800 */
[----:B------:R-:W4:Y:S01]  /*b4dc0*/  LDL.LU R23, [R1+0x158] ;  /* 0x0001580001177983 */ /* 0x000f220000300800 */
[----:B------:R-:W-:-:S04]  /*b4dd0*/  PRMT R9, R9, 0x3340, R1 ;  /* 0x0000334009097816 */ /* 0x000fc80000000001 */
[----:B0-----:R-:W-:Y:S02]  /*b4de0*/  PRMT R5, R13, 0x5410, R9 ;  /* 0x000054100d057816 */ /* 0x001fe40000000009 */
[----:B------:R-:W4:Y:S04]  /*b4df0*/  LDL.LU R9, [R1+0x1b4] ;  /* 0x0001b40001097983 */ /* 0x000f280000300800 */
[----:B------:R-:W-:Y:S01]  /*b4e00*/  STL [R1+0x4cc], R5 ;  /* 0x0004cc0501007387 */ /* 0x000fe20000100800 */
[----:B--2---:R-:W-:-:S03]  /*b4e10*/  LOP3.LUT R14, R3, 0xffff, RZ, 0xc0, !PT ;  /* 0x0000ffff030e7812 */ /* 0x004fc600078ec0ff */
[----:B------:R-:W2:Y:S01]  /*b4e20*/  LDL.LU R3, [R1+0x268] ;  /* 0x0002680001037983 */ /* 0x000ea20000300800 */
[----:B---3--:R-:W-:Y:S02]  /*b4e30*/  LOP3.LUT R10, R0, 0xffff, RZ, 0xc0, !PT ;  /* 0x0000ffff000a7812 */ /* 0x008fe400078ec0ff */
[----:B----4-:R-:W-:Y:S01]  /*b4e40*/  LOP3.LUT R11, R19, 0xffff, RZ, 0xc0, !PT ;  /* 0x0000ffff130b7812 */ /* 0x010fe200078ec0ff */
[----:B------:R-:W-:Y:S04]  /*b4e50*/  STL [R1+0x288], R14 ;  /* 0x0002880e01007387 */ /* 0x000fe80000100800 */
[----:B------:R0:W-:Y:S04]  /*b4e60*/  STL [R1+0x198], R10 ;  /* 0x0001980a01007387 */ /* 0x0001e80000100800 */
[----:B------:R-:W3:Y:S01]  /*b4e70*/  LDL.LU R0, [R1+0x24c] ;  /* 0x00024c0001007983 */ /* 0x000ee20000300800 */
[----:B------:R-:W-:-:S03]  /*b4e80*/  LOP3.LUT R12, R16, 0xffff, RZ, 0xc0, !PT ;  /* 0x0000ffff100c7812 */ /* 0x000fc600078ec0ff */
[----:B------:R1:W-:Y:S01]  /*b4e90*/  STL [R1+0x1d8], R11 ;  /* 0x0001d80b01007387 */ /* 0x0003e20000100800 */
[----:B------:R-:W-:-:S03]  /*b4ea0*/  LOP3.LUT R13, R4, 0xffff, RZ, 0xc0, !PT ;  /* 0x0000ffff040d7812 */ /* 0x000fc600078ec0ff */
[----:B------:R-:W4:Y:S04]  /*b4eb0*/  LDL.LU R19, [R1+0x248] ;  /* 0x0002480001137983 */ /* 0x000f280000300800 */
[----:B------:R-:W4:Y:S04]  /*b4ec0*/  LDL.LU R16, [R1+0x228] ;  /* 0x0002280001107983 */ /* 0x000f280000300800 */
[----:B------:R-:W-:Y:S01]  /*b4ed0*/  STL [R1+0x1ec], R12 ;  /* 0x0001ec0c01007387 */ /* 0x000fe20000100800 */
[----:B------:R-:W-:Y:S02]  /*b4ee0*/  LOP3.LUT R24, R2, 0xffff, RZ, 0xc0, !PT ;  /* 0x0000ffff02187812 */ /* 0x000fe400078ec0ff */
[----:B------:R-:W-:Y:S01]  /*b4ef0*/  LOP3.LUT R22, R27, 0xffff, RZ, 0xc0, !PT ;  /* 0x0000ffff1b167812 */ /* 0x000fe200078ec0ff */
[----:B------:R-:W-:Y:S04]  /*b4f00*/  STL [R1+0x284], R13 ;  /* 0x0002840d01007387 */ /* 0x000fe80000100800 */
[----:B------:R-:W-:Y:S04]  /*b4f10*/  STL [R1+0x1a0], R24 ;  /* 0x0001a01801007387 */ /* 0x000fe80000100800 */
[----:B------:R-:W4:Y:S04]  /*b4f20*/  LDL.LU R2, [R1+0x200] ;  /* 0x0002000001027983 */ /* 0x000f280000300800 */
[----:B------:R-:W-:Y:S04]  /*b4f30*/  STL [R1+0x1cc], R22 ;  /* 0x0001cc1601007387 */ /* 0x000fe80000100800 */
[----:B------:R-:W4:Y:S01]  /*b4f40*/  LDL.LU R4, [R1+0x1f8] ;  /* 0x0001f80001047983 */ /* 0x000f220000300800 */
[----:B------:R-:W-:-:S03]  /*b4f50*/  LOP3.LUT R15, R29, 0xffff, RZ, 0xc0, !PT ;  /* 0x0000ffff1d0f7812 */ /* 0x000fc600078ec0ff */
[----:B------:R-:W4:Y:S04]  /*b4f60*/  LDL.LU R27, [R1+0x1c4] ;  /* 0x0001c400011b7983 */ /* 0x000f280000300800 */
[----:B------:R-:W4:Y:S04]  /*b4f70*/  LDL.LU R29, [R1+0x190] ;  /* 0x00019000011d7983 */ /* 0x000f280000300800 */
[----:B------:R-:W-:Y:S01]  /*b4f80*/  STL [R1+0x1dc], R15 ;  /* 0x0001dc0f01007387 */ /* 0x000fe20000100800 */
[----:B------:R-:W-:-:S03]  /*b4f90*/  LOP3.LUT R8, R23, 0xffff, RZ, 0xc0, !PT ;  /* 0x0000ffff17087812 */ /* 0x000fc600078ec0ff */
[----:B------:R-:W4:Y:S01]  /*b4fa0*/  LDL.LU R23, [R1+0x18c] ;  /* 0x00018c0001177983 */ /* 0x000f220000300800 */
[----:B------:R-:W-:Y:S02]  /*b4fb0*/  LOP3.LUT R6, R6, 0xffff, RZ, 0xc0, !PT ;  /* 0x0000ffff06067812 */ /* 0x000fe400078ec0ff */
[----:B------:R-:W-:Y:S02]  /*b4fc0*/  LOP3.LUT R7, R7, 0xffff, RZ, 0xc0, !PT ;  /* 0x0000ffff07077812 */ /* 0x000fe400078ec0ff */
[----:B0-----:R-:W-:Y:S01]  /*b4fd0*/  PRMT R10, R10, 0x3340, R24 ;  /* 0x000033400a0a7816 */ /* 0x001fe20000000018 */
[----:B------:R0:W-:Y:S04]  /*b4fe0*/  STL [R1+0x64], R6 ;  /* 0x0000640601007387 */ /* 0x0001e80000100800 */
[----:B------:R0:W-:Y:S01]  /*b4ff0*/  STL [R1+0x194], R7 ;  /* 0x0001940701007387 */ /* 0x0001e20000100800 */
[----:B------:R-:W-:-:S02]  /*b5000*/  LOP3.LUT R9, R9, 0xffff, RZ, 0xc0, !PT ;  /* 0x0000ffff09097812 */ /* 0x000fc400078ec0ff */
[----:B-1----:R-:W-:Y:S01]  /*b5010*/  PRMT R11, R11, 0x3340, R22 ;  /* 0x000033400b0b7816 */ /* 0x002fe20000000016 */
[----:B------:R1:W-:Y:S01]  /*b5020*/  STL [R1+0x4bc], R8 ;  /* 0x0004bc0801007387 */ /* 0x0003e20000100800 */
[--C-:B0-----:R-:W-:Y:S02]  /*b5030*/  PRMT R6, R6, 0x3340, R1.reuse ;  /* 0x0000334006067816 */ /* 0x101fe40000000001 */
[----:B------:R-:W-:Y:S01]  /*b5040*/  PRMT R7, R7, 0x3340, R1 ;  /* 0x0000334007077816 */ /* 0x000fe20000000001 */
[----:B------:R0:W-:Y:S01]  /*b5050*/  STL [R1+0x2b8], R9 ;  /* 0x0002b80901007387 */ /* 0x0001e20000100800 */
[----:B------:R-:W-:Y:S02]  /*b5060*/  PRMT R12, R12, 0x3340, R15 ;  /* 0x000033400c0c7816 */ /* 0x000fe4000000000f */
[----:B------:R-:W-:Y:S02]  /*b5070*/  PRMT R6, R10, 0x5410, R6 ;  /* 0x000054100a067816 */ /* 0x000fe40000000006 */
[----:B-1----:R-:W-:-:S02]  /*b5080*/  PRMT R8, R8, 0x3340, R1 ;  /* 0x0000334008087816 */ /* 0x002fc40000000001 */
[----:B------:R-:W-:Y:S02]  /*b5090*/  PRMT R13, R14, 0x3340, R13 ;  /* 0x000033400e0d7816 */ /* 0x000fe4000000000d */
[----:B------:R-:W-:Y:S02]  /*b50a0*/  PRMT R10, R11, 0x5410, R7 ;  /* 0x000054100b0a7816 */ /* 0x000fe40000000007 */
[----:B------:R-:W-:Y:S02]  /*b50b0*/  PRMT R7, R12, 0x5410, R8 ;  /* 0x000054100c077816 */ /* 0x000fe40000000008 */
[----:B0-----:R-:W-:Y:S01]  /*b50c0*/  PRMT R9, R9, 0x3340, R1 ;  /* 0x0000334009097816 */ /* 0x001fe20000000001 */
[----:B------:R0:W-:Y:S04]  /*b50d0*/  STL [R1+0x4c0], R6 ;  /* 0x0004c00601007387 */ /* 0x0001e80000100800 */
[----:B------:R2:W-:Y:S04]  /*b50e0*/  STL [R1+0x4b8], R10 ;  /* 0x0004b80a01007387 */ /* 0x0005e80000100800 */
[----:B------:R-:W-:Y:S01]  /*b50f0*/  STL [R1+0x4b4], R7 ;  /* 0x0004b40701007387 */ /* 0x000fe20000100800 */
[----:B0-----:R-:W-:-:S05]  /*b5100*/  PRMT R6, R13, 0x5410, R9 ;  /* 0x000054100d067816 */ /* 0x001fca0000000009 */
[----:B------:R0:W-:Y:S01]  /*b5110*/  STL [R1+0x3a4], R6 ;  /* 0x0003a40601007387 */ /* 0x0001e20000100800 */
[----:B--2---:R-:W-:Y:S02]  /*b5120*/  LOP3.LUT R10, R3, 0xffff, RZ, 0xc0, !PT ;  /* 0x0000ffff030a7812 */ /* 0x004fe400078ec0ff */
[----:B---3--:R-:W-:Y:S02]  /*b5130*/  LOP3.LUT R0, R0, 0xffff, RZ, 0xc0, !PT ;  /* 0x0000ffff00007812 */ /* 0x008fe400078ec0ff */
[----:B----4-:R-:W-:Y:S02]  /*b5140*/  LOP3.LUT R3, R19, 0xffff, RZ, 0xc0, !PT ;  /* 0x0000ffff13037812 */ /* 0x010fe400078ec0ff */
[----:B------:R-:W-:Y:S01]  /*b5150*/  LOP3.LUT R9, R16, 0xffff, RZ, 0xc0, !PT ;  /* 0x0000ffff10097812 */ /* 0x000fe200078ec0ff */
[----:B------:R-:W2:Y:S04]  /*b5160*/  LDL.LU R19, [R1+0xe4] ;  /* 0x0000e40001137983 */ /* 0x000ea80000300800 */
[----:B------:R-:W-:Y:S04]  /*b5170*/  STL [R1+0x21c], R10 ;  /* 0x00021c0a01007387 */ /* 0x000fe80000100800 */
[----:B------:R-:W-:Y:S04]  /*b5180*/  STL [R1+0x268], R0 ;  /* 0x0002680001007387 */ /* 0x000fe80000100800 */
[----:B------:R-:W-:Y:S04]  /*b5190*/  STL [R1+0x248], R3 ;  /* 0x0002480301007387 */ /* 0x000fe80000100800 */
[----:B------:R-:W-:Y:S01]  /*b51a0*/  STL [R1+0x228], R9 ;  /* 0x0002280901007387 */ /* 0x000fe20000100800 */
[----:B------:R-:W-:-:S02]  /*b51b0*/  LOP3.LUT R2, R2, 0xffff, RZ, 0xc0, !PT ;  /* 0x0000ffff02027812 */ /* 0x000fc400078ec0ff */
[----:B------:R-:W-:Y:S02]  /*b51c0*/  LOP3.LUT R4, R4, 0xffff, RZ, 0xc0, !PT ;  /* 0x0000ffff04047812 */ /* 0x000fe400078ec0ff */
[----:B0-----:R-:W-:Y:S02]  /*b51d0*/  LOP3.LUT R6, R27, 0xffff, RZ, 0xc0, !PT ;  /* 0x0000ffff1b067812 */ /* 0x001fe400078ec0ff */
[----:B------:R-:W-:Y:S01]  /*b51e0*/  LOP3.LUT R8, R29, 0xffff, RZ, 0xc0, !PT ;  /* 0x0000ffff1d087812 */ /* 0x000fe200078ec0ff */
[----:B------:R-:W-:Y:S04]  /*b51f0*/  STL [R1+0x24c], R2 ;  /* 0x00024c0201007387 */ /* 0x000fe80000100800 */
[----:B------:R-:W-:Y:S04]  /*b5200*/  STL [R1+0x200], R4 ;  /* 0x0002000401007387 */ /* 0x000fe80000100800 */
[----:B------:R0:W-:Y:S04]  /*b5210*/  STL [R1+0x1f8], R6 ;  /* 0x0001f80601007387 */ /* 0x0001e80000100800 */
[----:B------:R-:W-:Y:S01]  /*b5220*/  STL [R1+0x244], R8 ;  /* 0x0002440801007387 */ /* 0x000fe20000100800 */
[----:B------:R-:W-:-:S03]  /*b5230*/  LOP3.LUT R7, R23, 0xffff, RZ, 0xc0, !PT ;  /* 0x0000ffff17077812 */ /* 0x000fc600078ec0ff */
[----:B------:R-:W3:Y:S01]  /*b5240*/  LDL.LU R23, [R1+0xdc] ;  /* 0x0000dc0001177983 */ /* 0x000ee20000300800 */
[----:B------:R-:W1:Y:S01]  /*b5250*/  S2R R5, SR_TID.X ;  /* 0x0000000000057919 */ /* 0x000e620000002100 */
[----:B0-----:R-:W-:Y:S02]  /*b5260*/  PRMT R6, R6, 0x3340, R1 ;  /* 0x0000334006067816 */ /* 0x001fe40000000001 */
[----:B------:R-:W-:Y:S01]  /*b5270*/  PRMT R9, R10, 0x3340, R9 ;  /* 0x000033400a097816 */ /* 0x000fe20000000009 */
[----:B------:R0:W-:Y:S01]  /*b5280*/  STL [R1+0x28c], R7 ;  /* 0x00028c0701007387 */ /* 0x0001e20000100800 */
[----:B------:R-:W-:Y:S02]  /*b5290*/  PRMT R11, R0, 0x3340, R2 ;  /* 0x00003340000b7816 */ /* 0x000fe40000000002 */
[----:B------:R-:W-:Y:S02]  /*b52a0*/  PRMT R10, R3, 0x3340, R4 ;  /* 0x00003340030a7816 */ /* 0x000fe40000000004 */
[----:B------:R-:W-:-:S02]  /*b52b0*/  PRMT R0, R9, 0x5410, R6 ;  /* 0x0000541009007816 */ /* 0x000fc40000000006 */
[----:B0-----:R-:W-:-:S04]  /*b52c0*/  PRMT R7, R7, 0x3340, R1 ;  /* 0x0000334007077816 */ /* 0x001fc80000000001 */
[----:B------:R-:W-:Y:S01]  /*b52d0*/  PRMT R2, R10, 0x5410, R7 ;  /* 0x000054100a027816 */ /* 0x000fe20000000007 */
[----:B------:R-:W-:Y:S01]  /*b52e0*/  ULEA UR4, UR5, UR4, 0x18 ;  /* 0x0000000405047291 */ /* 0x000fe2000f8ec03f */
[C---:B-1----:R-:W-:Y:S02]  /*b52f0*/  IMAD.SHL.U32 R13, R5.reuse, 0x10, RZ ;  /* 0x00000010050d7824 */ /* 0x042fe400078e00ff */
[----:B------:R-:W-:Y:S02]  /*b5300*/  IMAD.SHL.U32 R12, R5, 0x20, RZ ;  /* 0x00000020050c7824 */ /* 0x000fe400078e00ff */
[----:B------:R-:W4:Y:S04]  /*b5310*/  LDL.LU R5, [R1+0xbc] ;  /* 0x0000bc0001057983 */ /* 0x000f280000300800 */
[----:B------:R-:W4:Y:S04]  /*b5320*/  LDL.LU R16, [R1+0x74] ;  /* 0x0000740001107983 */ /* 0x000f280000300800 */
[----:B------:R-:W4:Y:S04]  /*b5330*/  LDL.LU R22, [R1+0x48] ;  /* 0x0000480001167983 */ /* 0x000f280000300800 */
[----:B------:R-:W4:Y:S04]  /*b5340*/  LDL.LU R14, [R1+0x40] ;  /* 0x00004000010e7983 */ /* 0x000f280000300800 */
[----:B------:R-:W4:Y:S04]  /*b5350*/  LDL.LU R24, [R1+0x8] ;  /* 0x0000080001187983 */ /* 0x000f280000300800 */
[----:B------:R-:W4:Y:S04]  /*b5360*/  LDL.LU R9, [R1+0x80] ;  /* 0x0000800001097983 */ /* 0x000f280000300800 */
[----:B------:R0:W-:Y:S04]  /*b5370*/  STL [R1+0x380], R0 ;  /* 0x0003800001007387 */ /* 0x0001e80000100800 */
[----:B------:R-:W4:Y:S01]  /*b5380*/  LDL.LU R7, [R1+0xb4] ;  /* 0x0000b40001077983 */ /* 0x000f220000300800 */
[----:B------:R-:W-:-:S02]  /*b5390*/  LOP3.LUT R13, R13, 0xf0, RZ, 0xc0, !PT ;  /* 0x000000f00d0d7812 */ /* 0x000fc400078ec0ff */
[----:B------:R-:W-:Y:S02]  /*b53a0*/  LOP3.LUT R12, R12, 0x200, RZ, 0xc0, !PT ;  /* 0x000002000c0c7812 */ /* 0x000fe400078ec0ff */
[----:B------:R-:W-:Y:S02]  /*b53b0*/  PRMT R8, R8, 0x3340, R1 ;  /* 0x0000334008087816 */ /* 0x000fe40000000001 */
[----:B------:R-:W-:Y:S02]  /*b53c0*/  IADD3 R6, R12, UR4, R13 ;  /* 0x000000040c067c10 */ /* 0x000fe4000fffe00d */
[----:B0-----:R-:W-:Y:S01]  /*b53d0*/  PRMT R0, R11, 0x5410, R8 ;  /* 0x000054100b007816 */ /* 0x001fe20000000008 */
[----:B------:R-:W-:Y:S04]  /*b53e0*/  STL [R1+0x388], R2 ;  /* 0x0003880201007387 */ /* 0x000fe80000100800 */
[----:B------:R-:W-:Y:S04]  /*b53f0*/  STL [R1+0x49f0], R6 ;  /* 0x0049f00601007387 */ /* 0x000fe80000100800 */
[----:B------:R0:W-:Y:S04]  /*b5400*/  STL [R1+0x378], R0 ;  /* 0x0003780001007387 */ /* 0x0001e80000100800 */
[----:B------:R-:W4:Y:S04]  /*b5410*/  LDL.LU R4, [R1+0xd4] ;  /* 0x0000d40001047983 */ /* 0x000f280000300800 */
[----:B------:R-:W4:Y:S04]  /*b5420*/  LDL.LU R3, [R1+0xcc] ;  /* 0x0000cc0001037983 */ /* 0x000f280000300800 */
[----:B0-----:R-:W4:Y:S01]  /*b5430*/  LDL.LU R0, [R1+0xa4] ;  /* 0x0000a40001007983 */ /* 0x001f220000300800 */
[----:B--2---:R-:W-:-:S05]  /*b5440*/  LOP3.LUT R15, R19, 0xffff, RZ, 0xc0, !PT ;  /* 0x0000ffff130f7812 */ /* 0x004fca00078ec0ff */
[----:B------:R-:W-:Y:S04]  /*b5450*/  STL [R1+0x2c0], R15 ;  /* 0x0002c00f01007387 */ /* 0x000fe80000100800 */
[----:B------:R-:W2:Y:S04]  /*b5460*/  LDL.LU R19, [R1+0x94] ;  /* 0x0000940001137983 */ /* 0x000ea80000300800 */
[----:B------:R-:W2:Y:S04]  /*b5470*/  LDL.LU R2, [R1+0x6c] ;  /* 0x00006c0001027983 */ /* 0x000ea80000300800 */
[----:B------:R-:W2:Y:S04]  /*b5480*/  LDL.LU R27, [R1+0x68] ;  /* 0x00006800011b7983 */ /* 0x000ea80000300800 */
[----:B------:R-:W2:Y:S01]  /*b5490*/  LDL.LU R29, [R1+0x38] ;  /* 0x00003800011d7983 */ /* 0x000ea20000300800 */
[----:B---3--:R-:W-:-:S03]  /*b54a0*/  LOP3.LUT R11, R23, 0xffff, RZ, 0xc0, !PT ;  /* 0x0000ffff170b7812 */ /* 0x008fc600078ec0ff */
[----:B------:R-:W3:Y:S04]  /*b54b0*/  LDL.LU R23, [R1+0x30] ;  /* 0x0000300001177983 */ /* 0x000ee80000300800 */
[----:B------:R0:W-:Y:S01]  /*b54c0*/  STL [R1+0x2b4], R11 ;  /* 0x0002b40b01007387 */ /* 0x0001e20000100800 */
[----:B------:R-:W-:Y:S02]  /*b54d0*/  LOP3.LUT R10, R21, 0xffff, RZ, 0xc0, !PT ;  /* 0x0000ffff150a7812 */ /* 0x000fe400078ec0ff */
[----:B----4-:R-:W-:Y:S02]  /*b54e0*/  LOP3.LUT R5, R5, 0xffff, RZ, 0xc0, !PT ;  /* 0x0000ffff05057812 */ /* 0x010fe400078ec0ff */
[----:B------:R-:W-:Y:S02]  /*b54f0*/  LOP3.LUT R16, R16, 0xffff, RZ, 0xc0, !PT ;  /* 0x0000ffff10107812 */ /* 0x000fe400078ec0ff */
[----:B------:R-:W-:-:S02]  /*b5500*/  LOP3.LUT R6, R22, 0xffff, RZ, 0xc0, !PT ;  /* 0x0000ffff16067812 */ /* 0x000fc400078ec0ff */
[----:B------:R-:W-:Y:S02]  /*b5510*/  LOP3.LUT R12, R9, 0xffff, RZ, 0xc0, !PT ;  /* 0x0000ffff090c7812 */ /* 0x000fe400078ec0ff */
[----:B------:R-:W-:Y:S01]  /*b5520*/  LOP3.LUT R13, R7, 0xffff, RZ, 0xc0, !PT ;  /* 0x0000ffff070d7812 */ /* 0x000fe200078ec0ff */
[----:B------:R-:W-:Y:S01]  /*b5530*/  STL [R1+0x2e4], R5 ;  /* 0x0002e40501007387 */ /* 0x000fe20000100800 */
[----:B------:R-:W-:Y:S02]  /*b5540*/  LOP3.LUT R14, R14, 0xffff, RZ, 0xc0, !PT ;  /* 0x0000ffff0e0e7812 */ /* 0x000fe400078ec0ff */
[----:B------:R-:W-:Y:S01]  /*b5550*/  LOP3.LUT R7, R28, 0xffff, RZ, 0xc0, !PT ;  /* 0x0000ffff1c077812 */ /* 0x000fe200078ec0ff */
[----:B------:R1:W-:Y:S04]  /*b5560*/  STL [R1+0x2dc], R13 ;  /* 0x0002dc0d01007387 */ /* 0x0003e80000100800 */
[----:B------:R4:W-:Y:S04]  /*b5570*/  STL [R1+0x2bc], R12 ;  /* 0x0002bc0c01007387 */ /* 0x0009e80000100800 */
[----:B------:R-:W-:Y:S04]  /*b5580*/  STL [R1+0x29c], R16 ;  /* 0x00029c1001007387 */ /* 0x000fe80000100800 */
[----:B------:R-:W-:Y:S01]  /*b5590*/  STL [R1+0x2e0], R6 ;  /* 0x0002e00601007387 */ /* 0x000fe20000100800 */
[----:B------:R-:W-:-:S03]  /*b55a0*/  LOP3.LUT R8, R24, 0xffff, RZ, 0xc0, !PT ;  /* 0x0000ffff18087812 */ /* 0x000fc600078ec0ff */
[----:B------:R-:W-:Y:S04]  /*b55b0*/  STL [R1+0x2d8], R14 ;  /* 0x0002d80e01007387 */ /* 0x000fe80000100800 */
[----:B------:R4:W-:Y:S01]  /*b55c0*/  STL [R1+0x290], R7 ;  /* 0x0002900701007387 */ /* 0x0009e20000100800 */
[----:B------:R-:W-:Y:S02]  /*b55d0*/  LOP3.LUT R9, R20, 0xffff, RZ, 0xc0, !PT ;  /* 0x0000ffff14097812 */ /* 0x000fe400078ec0ff */
[----:B0-----:R-:W-:Y:S01]  /*b55e0*/  PRMT R11, R11, 0x3340, R16 ;  /* 0x000033400b0b7816 */ /* 0x001fe20000000010 */
[----:B------:R0:W-:Y:S01]  /*b55f0*/  STL [R1+0x298], R8 ;  /* 0x0002980801007387 */ /* 0x0001e20000100800 */
[----:B-1----:R-:W-:-:S03]  /*b5600*/  PRMT R13, R13, 0x3340, R14 ;  /* 0x000033400d0d7816 */ /* 0x002fc6000000000e */
[----:B------:R1:W-:Y:S01]  /*b5610*/  STL [R1+0x2d0], R9 ;  /* 0x0002d00901007387 */ /* 0x0003e20000100800 */
[----:B----4-:R-:W-:Y:S02]  /*b5620*/  PRMT R12, R15, 0x3340, R12 ;  /* 0x000033400f0c7816 */ /* 0x010fe4000000000c */
[--C-:B------:R-:W-:Y:S02]  /*b5630*/  PRMT R7, R7, 0x3340, R1.reuse ;  /* 0x0000334007077816 */ /* 0x100fe40000000001 */
[----:B------:R-:W-:Y:S01]  /*b5640*/  PRMT R14, R5, 0x3340, R6 ;  /* 0x00003340050e7816 */ /* 0x000fe20000000006 */
[----:B------:R4:W-:Y:S01]  /*b5650*/  STL [R1+0x2d4], R10 ;  /* 0x0002d40a01007387 */ /* 0x0009e20000100800 */
[----:B0-----:R-:W-:Y:S02]  /*b5660*/  PRMT R8, R8, 0x3340, R1 ;  /* 0x0000334008087816 */ /* 0x001fe40000000001 */
[----:B------:R-:W-:Y:S02]  /*b5670*/  PRMT R5, R11, 0x5410, R7 ;  /* 0x000054100b057816 */ /* 0x000fe40000000007 */
[----:B-1----:R-:W-:-:S02]  /*b5680*/  PRMT R9, R9, 0x3340, R1 ;  /* 0x0000334009097816 */ /* 0x002fc40000000001 */
[----:B------:R-:W-:Y:S02]  /*b5690*/  PRMT R7, R12, 0x5410, R8 ;  /* 0x000054100c077816 */ /* 0x000fe40000000008 */
[----:B------:R-:W-:Y:S02]  /*b56a0*/  PRMT R6, R13, 0x5410, R9 ;  /* 0x000054100d067816 */ /* 0x000fe40000000009 */
[----:B----4-:R-:W-:Y:S01]  /*b56b0*/  PRMT R10, R10, 0x3340, R1 ;  /* 0x000033400a0a7816 */ /* 0x010fe20000000001 */
[----:B------:R0:W-:Y:S04]  /*b56c0*/  STL [R1+0x3e8], R5 ;  /* 0x0003e80501007387 */ /* 0x0001e80000100800 */
[----:B------:R-:W-:Y:S04]  /*b56d0*/  STL [R1+0x3d8], R7 ;  /* 0x0003d80701007387 */ /* 0x000fe80000100800 */
[----:B------:R1:W-:Y:S01]  /*b56e0*/  STL [R1+0x3dc], R6 ;  /* 0x0003dc0601007387 */ /* 0x0003e20000100800 */
[----:B0-----:R-:W-:-:S02]  /*b56f0*/  PRMT R5, R14, 0x5410, R10 ;  /* 0x000054100e057816 */ /* 0x001fc4000000000a */
[----:B------:R-:W-:-:S03]  /*b5700*/  LOP3.LUT R20, R4, 0xffff, RZ, 0xc0, !PT ;  /* 0x0000ffff04147812 */ /* 0x000fc600078ec0ff */
[----:B------:R0:W-:Y:S01]  /*b5710*/  STL [R1+0x3d4], R5 ;  /* 0x0003d40501007387 */ /* 0x0001e20000100800 */
[----:B------:R-:W-:Y:S02]  /*b5720*/  LOP3.LUT R28, R3, 0xffff, RZ, 0xc0, !PT ;  /* 0x0000ffff031c7812 */ /* 0x000fe400078ec0ff */
[----:B------:R-:W-:Y:S02]  /*b5730*/  LOP3.LUT R21, R0, 0xffff, RZ, 0xc0, !PT ;  /* 0x0000ffff00157812 */ /* 0x000fe400078ec0ff */
[----:B------:R-:W-:Y:S02]  /*b5740*/  LOP3.LUT R11, R26, 0xffff, RZ, 0xc0, !PT ;  /* 0x0000ffff1a0b7812 */ /* 0x000fe400078ec0ff */
[----:B------:R-:W-:Y:S02]  /*b5750*/  LOP3.LUT R9, R25, 0xffff, RZ, 0xc0, !PT ;  /* 0x0000ffff19097812 */ /* 0x000fe400078ec0ff */
[----:B------:R-:W-:Y:S02]  /*b5760*/  LOP3.LUT R10, R18, 0xffff, RZ, 0xc0, !PT ;  /* 0x0000ffff120a7812 */ /* 0x000fe400078ec0ff */
[----:B--2---:R-:W-:-:S05]  /*b5770*/  LOP3.LUT R19, R19, 0xffff, RZ, 0xc0, !PT ;  /* 0x0000ffff13137812 */ /* 0x004fca00078ec0ff */
[----:B------:R-:W-:Y:S04]  /*b5780*/  STL [R1+0x74], R19 ;  /* 0x0000741301007387 */ /* 0x000fe80000100800 */
[----:B-1----:R-:W2:Y:S04]  /*b5790*/  LDL.LU R6, [R1+0x2ac] ;  /* 0x0002ac0001067983 */ /* 0x002ea80000300800 */
[----:B0-----:R-:W4:Y:S04]  /*b57a0*/  LDL.LU R5, [R1+0x2a4] ;  /* 0x0002a40001057983 */ /* 0x001f280000300800 */
[----:B------:R-:W2:Y:S01]  /*b57b0*/  LDL.LU R4, [R1+0x264] ;  /* 0x0002640001047983 */ /* 0x000ea20000300800 */
[----:B------:R-:W-:-:S02]  /*b57c0*/  LOP3.LUT R7, R2, 0xffff, RZ, 0xc0, !PT ;  /* 0x0000ffff02077812 */ /* 0x000fc400078ec0ff */
[----:B------:R-:W-:Y:S02]  /*b57d0*/  LOP3.LUT R2, R17, 0xffff, RZ, 0xc0, !PT ;  /* 0x0000ffff11027812 */ /* 0x000fe400078ec0ff */
[----:B------:R-:W-:Y:S02]  /*b57e0*/  LOP3.LUT R24, R27, 0xffff, RZ, 0xc0, !PT ;  /* 0x0000ffff1b187812 */ /* 0x000fe400078ec0ff */
[----:B------:R-:W-:Y:S02]  /*b57f0*/  LOP3.LUT R8, R29, 0xffff, RZ, 0xc0, !PT ;  /* 0x0000ffff1d087812 */ /* 0x000fe400078ec0ff */
[----:B------:R-:W-:Y:S02]  /*b5800*/  PRMT R15, R2, 0x3340, R1 ;  /* 0x00003340020f7816 */ /* 0x000fe40000000001 */
[----:B---3--:R-:W-:-:S05]  /*b5810*/  LOP3.LUT R13, R23, 0xffff, RZ, 0xc0, !PT ;  /* 0x0000ffff170d7812 */ /* 0x008fca00078ec0ff */
[----:B------:R-:W-:Y:S04]  /*b5820*/  STL [R1+0x38], R13 ;  /* 0x0000380d01007387 */ /* 0x000fe80000100800 */
[----:B------:R-:W3:Y:S04]  /*b5830*/  LDL.LU R3, [R1+0x250] ;  /* 0x0002500001037983 */ /* 0x000ee80000300800 */
[----:B------:R-:W3:Y:S04]  /*b5840*/  LDL.LU R0, [R1+0x240] ;  /* 0x0002400001007983 */ /* 0x000ee80000300800 */
[----:B------:R-:W3:Y:S04]  /*b5850*/  LDL.LU R26, [R1+0x2c4] ;  /* 0x0002c400011a7983 */ /* 0x000ee80000300800 */
[----:B------:R-:W-:Y:S04]  /*b5860*/  STL [R1+0x49f4], R11 ;  /* 0x0049f40b01007387 */ /* 0x000fe80000100800 */
[----:B------:R0:W-:Y:S04]  /*b5870*/  STL [R1+0x454], R2 ;  /* 0x0004540201007387 */ /* 0x0001e80000100800 */
[----:B------:R1:W-:Y:S04]  /*b5880*/  STL [R1+0x49f8], R9 ;  /* 0x0049f80901007387 */ /* 0x0003e80000100800 */
[----:B------:R-:W-:Y:S04]  /*b5890*/  STL [R1+0x49fc], R10 ;  /* 0x0049fc0a01007387 */ /* 0x000fe80000100800 */
[----:B------:R-:W3:Y:S04]  /*b58a0*/  LDL.LU R25, [R1+0x23c] ;  /* 0x00023c0001197983 */ /* 0x000ee80000300800 */
[----:B------:R-:W3:Y:S04]  /*b58b0*/  LDL.LU R22, [R1+0x224] ;  /* 0x0002240001167983 */ /* 0x000ee80000300800 */
[----:B0-----:R-:W3:Y:S04]  /*b58c0*/  LDL.LU R2, [R1+0x1e8] ;  /* 0x0001e80001027983 */ /* 0x001ee80000300800 */
[----:B------:R-:W3:Y:S04]  /*b58d0*/  LDL.LU R27, [R1+0x1e0] ;  /* 0x0001e000011b7983 */ /* 0x000ee80000300800 */
[----:B------:R-:W3:Y:S04]  /*b58e0*/  LDL.LU R29, [R1+0x1b0] ;  /* 0x0001b000011d7983 */ /* 0x000ee80000300800 */
[----:B------:R-:W3:Y:S01]  /*b58f0*/  LDL.LU R23, [R1+0x1fc] ;  /* 0x0001fc0001177983 */ /* 0x000ee20000300800 */
[----:B------:R-:W-:Y:S01]  /*b5900*/  PRMT R12, R11, 0x3340, R1 ;  /* 0x000033400b0c7816 */ /* 0x000fe20000000001 */
[----:B------:R-:W-:Y:S01]  /*b5910*/  IMAD.MOV.U32 R11, RZ, RZ, R13 ;  /* 0x000000ffff0b7224 */ /* 0x000fe200078e000d */
[----:B------:R-:W-:-:S02]  /*b5920*/  PRMT R16, R20, 0x3340, R7 ;  /* 0x0000334014107816 */ /* 0x000fc40000000007 */
[--C-:B------:R-:W-:Y:S02]  /*b5930*/  PRMT R13, R9, 0x3340, R1.reuse ;  /* 0x00003340090d7816 */ /* 0x100fe40000000001 */
[----:B------:R-:W-:Y:S01]  /*b5940*/  PRMT R17, R28, 0x3340, R24 ;  /* 0x000033401c117816 */ /* 0x000fe20000000018 */
[----:B------:R-:W-:Y:S04]  /*b5950*/  STL [R1+0x4a04], R20 ;  /* 0x004a041401007387 */ /* 0x000fe80000100800 */
[----:B------:R0:W-:Y:S01]  /*b5960*/  STL [R1+0x4a00], R7 ;  /* 0x004a000701007387 */ /* 0x0001e20000100800 */
[----:B-1----:R-:W-:Y:S02]  /*b5970*/  PRMT R9, R16, 0x5410, R12 ;  /* 0x0000541010097816 */ /* 0x002fe4000000000c */
[----:B------:R-:W-:-:S02]  /*b5980*/  PRMT R14, R10, 0x3340, R1 ;  /* 0x000033400a0e7816 */ /* 0x000fc40000000001 */
[----:B------:R-:W-:Y:S02]  /*b5990*/  PRMT R18, R21, 0x3340, R8 ;  /* 0x0000334015127816 */ /* 0x000fe40000000008 */
[----:B------:R-:W-:Y:S01]  /*b59a0*/  PRMT R19, R19, 0x3340, R11 ;  /* 0x0000334013137816 */ /* 0x000fe2000000000b */
[----:B------:R1:W-:Y:S01]  /*b59b0*/  STL [R1+0x470], R9 ;  /* 0x0004700901007387 */ /* 0x0003e20000100800 */
[----:B0-----:R-:W-:Y:S02]  /*b59c0*/  PRMT R7, R17, 0x5410, R13 ;  /* 0x0000541011077816 */ /* 0x001fe4000000000d */
[----:B------:R-:W-:-:S03]  /*b59d0*/  PRMT R10, R18, 0x5410, R14 ;  /* 0x00005410120a7816 */ /* 0x000fc6000000000e */
[----:B------:R3:W-:Y:S01]  /*b59e0*/  STL [R1+0x46c], R7 ;  /* 0x00046c0701007387 */ /* 0x0007e20000100800 */
[----:B-1----:R-:W-:-:S03]  /*b59f0*/  PRMT R9, R19, 0x5410, R15 ;  /* 0x0000541013097816 */ /* 0x002fc6000000000f */
[----:B------:R0:W-:Y:S04]  /*b5a00*/  STL [R1+0x468], R10 ;  /* 0x0004680a01007387 */ /* 0x0001e80000100800 */
[----:B------:R1:W-:Y:S01]  /*b5a10*/  STL [R1+0x464], R9 ;  /* 0x0004640901007387 */ /* 0x0003e20000100800 */
[----:B----4-:R-:W-:Y:S02]  /*b5a20*/  LOP3.LUT R17, R5, 0xffff, RZ, 0xc0, !PT ;  /* 0x0000ffff05117812 */ /* 0x010fe400078ec0ff */
[----:B--2---:R-:W-:Y:S02]  /*b5a30*/  LOP3.LUT R18, R4, 0xffff, RZ, 0xc0, !PT ;  /* 0x0000ffff04127812 */ /* 0x004fe400078ec0ff */
[----:B---3--:R-:W-:Y:S02]  /*b5a40*/  LOP3.LUT R7, R26, 0xffff, RZ, 0xc0, !PT ;  /* 0x0000ffff1a077812 */ /* 0x008fe400078ec0ff */
[----:B0-----:R-:W-:-:S03]  /*b5a50*/  LOP3.LUT R10, R3, 0xffff, RZ, 0xc0, !PT ;  /* 0x0000ffff030a7812 */ /* 0x001fc600078ec0ff */
[----:B------:R-:W-:Y:S04]  /*b5a60*/  STL [R1+0x34c], R7 ;  /* 0x00034c0701007387 */ /* 0x000fe80000100800 */
[----:B------:R-:W-:Y:S04]  /*b5a70*/  STL [R1+0x25c], R17 ;  /* 0x00025c1101007387 */ /* 0x000fe80000100800 */
[----:B------:R-:W2:Y:S04]  /*b5a80*/  LDL.LU R11, [R1+0x2c8] ;  /* 0x0002c800010b7983 */ /* 0x000ea80000300800 */
[----:B------:R-:W-:Y:S01]  /*b5a90*/  STL [R1+0x264], R18 ;  /* 0x0002641201007387 */ /* 0x000fe20000100800 */
[----:B------:R-:W-:-:S03]  /*b5aa0*/  LOP3.LUT R26, R6, 0xffff, RZ, 0xc0, !PT ;  /* 0x0000ffff061a7812 */ /* 0x000fc600078ec0ff */
[----:B------:R-:W3:Y:S01]  /*b5ab0*/  LDL.LU R4, [R1+0x2a0] ;  /* 0x0002a00001047983 */ /* 0x000ee20000300800 */
[----:B------:R-:W-:-:S03]  /*b5ac0*/  LOP3.LUT R5, R0, 0xffff, RZ, 0xc0, !PT ;  /* 0x0000ffff00057812 */ /* 0x000fc600078ec0ff */
[----:B------:R-:W4:Y:S01]  /*b5ad0*/  LDL.LU R6, [R1+0x294] ;  /* 0x0002940001067983 */ /* 0x000f220000300800 */
[----:B------:R-:W-:-:S03]  /*b5ae0*/  LOP3.LUT R20, R25, 0xffff, RZ, 0xc0, !PT ;  /* 0x0000ffff19147812 */ /* 0x000fc600078ec0ff */
[----:B------:R-:W-:Y:S01]  /*b5af0*/  STL [R1+0x338], R10 ;  /* 0x0003380a01007387 */ /* 0x000fe20000100800 */
[----:B------:R-:W-:-:S03]  /*b5b00*/  LOP3.LUT R19, R22, 0xffff, RZ, 0xc0, !PT ;  /* 0x0000ffff16137812 */ /* 0x000fc600078ec0ff */
[----:B------:R-:W4:Y:S01]  /*b5b10*/  LDL.LU R3, [R1+0x258] ;  /* 0x0002580001037983 */ /* 0x000f220000300800 */
[----:B------:R-:W-:Y:S02]  /*b5b20*/  LOP3.LUT R25, R2, 0xffff, RZ, 0xc0, !PT ;  /* 0x0000ffff02197812 */ /* 0x000fe400078ec0ff */
[----:B-1----:R-:W-:Y:S01]  /*b5b30*/  LOP3.LUT R9, R27, 0xffff, RZ, 0xc0, !PT ;  /* 0x0000ffff1b097812 */ /* 0x002fe200078ec0ff */
[----:B------:R-:W4:Y:S01]  /*b5b40*/  LDL.LU R0, [R1+0x234] ;  /* 0x0002340001007983 */ /* 0x000f220000300800 */
[----:B------:R-:W-:-:S03]  /*b5b50*/  LOP3.LUT R2, R29, 0xffff, RZ, 0xc0, !PT ;  /* 0x0000ffff1d027812 */ /* 0x000fc600078ec0ff */
[----:B------:R-:W-:Y:S04]  /*b5b60*/  STL [R1+0x30], R5 ;  /* 0x0000300501007387 */ /* 0x000fe80000100800 */
[----:B------:R-:W-:Y:S01]  /*b5b70*/  STL [R1+0xe4], R20 ;  /* 0x0000e41401007387 */ /* 0x000fe20000100800 */
[----:B------:R-:W-:-:S03]  /*b5b80*/  LOP3.LUT R15, R23, 0xffff, RZ, 0xc0, !PT ;  /* 0x0000ffff170f7812 */ /* 0x000fc600078ec0ff */
[----:B------:R-:W-:Y:S04]  /*b5b90*/  STL [R1+0x224], R19 ;  /* 0x0002241301007387 */ /* 0x000fe80000100800 */
[----:B------:R0:W-:Y:S04]  /*b5ba0*/  STL [R1+0xcc], R9 ;  /* 0x0000cc0901007387 */ /* 0x0001e80000100800 */
[----:B------:R1:W-:Y:S04]  /*b5bb0*/  STL [R1+0xdc], R2 ;  /* 0x0000dc0201007387 */ /* 0x0003e80000100800 */
[----:B------:R-:W4:Y:S01]  /*b5bc0*/  LDL.LU R27, [R1+0x22c] ;  /* 0x00022c00011b7983 */ /* 0x000f220000300800 */
[----:B------:R-:W-:-:S03]  /*b5bd0*/  PRMT R13, R9, 0x3340, R1 ;  /* 0x00003340090d7816 */ /* 0x000fc60000000001 */
[----:B------:R1:W-:Y:S01]  /*b5be0*/  STL [R1+0x308], R15 ;  /* 0x0003080f01007387 */ /* 0x0003e20000100800 */
[----:B------:R-:W-:Y:S02]  /*b5bf0*/  PRMT R14, R2, 0x3340, R1 ;  /* 0x00003340020e7816 */ /* 0x000fe40000000001 */
[----:B------:R-:W-:Y:S01]  /*b5c00*/  PRMT R16, R26, 0x3340, R5 ;  /* 0x000033401a107816 */ /* 0x000fe20000000005 */
[----:B0-----:R-:W4:Y:S04]  /*b5c10*/  LDL.LU R9, [R1+0x204] ;  /* 0x0002040001097983 */ /* 0x001f280000300800 */
[----:B-1----:R-:W4:Y:S04]  /*b5c20*/  LDL.LU R2, [R1+0x1d4] ;  /* 0x0001d40001027983 */ /* 0x002f280000300800 */
[----:B------:R-:W4:Y:S04]  /*b5c30*/  LDL.LU R22, [R1+0x1d0] ;  /* 0x0001d00001167983 */ /* 0x000f280000300800 */
[----:B------:R-:W4:Y:S04]  /*b5c40*/  LDL.LU R5, [R1+0x11c] ;  /* 0x00011c0001057983 */ /* 0x000f280000300800 */
[----:B------:R-:W4:Y:S04]  /*b5c50*/  LDL.LU R29, [R1+0xa0] ;  /* 0x0000a000011d7983 */ /* 0x000f280000300800 */
[----:B------:R-:W4:Y:S01]  /*b5c60*/  LDL.LU R23, [R1+0x2c] ;  /* 0x00002c0001177983 */ /* 0x000f220000300800 */
[----:B------:R-:W-:-:S02]  /*b5c70*/  PRMT R12, R25, 0x3340, R1 ;  /* 0x00003340190c7816 */ /* 0x000fc40000000001 */
[----:B------:R-:W-:Y:S02]  /*b5c80*/  PRMT R18, R18, 0x3340, R19 ;  /* 0x0000334012127816 */ /* 0x000fe40000000013 */
[----:B------:R-:W-:Y:S02]  /*b5c90*/  PRMT R19, R7, 0x3340, R10 ;  /* 0x0000334007137816 */ /* 0x000fe4000000000a */
[----:B------:R-:W-:Y:S02]  /*b5ca0*/  PRMT R17, R17, 0x3340, R20 ;  /* 0x0000334011117816 */ /* 0x000fe40000000014 */
[----:B------:R-:W-:Y:S02]  /*b5cb0*/  PRMT R7, R16, 0x5410, R12 ;  /* 0x0000541010077816 */ /* 0x000fe4000000000c */
[----:B------:R-:W-:Y:S02]  /*b5cc0*/  PRMT R15, R15, 0x3340, R1 ;  /* 0x000033400f0f7816 */ /* 0x000fe40000000001 */
[----:B------:R-:W-:-:S02]  /*b5cd0*/  PRMT R10, R18, 0x5410, R14 ;  /* 0x00005410120a7816 */ /* 0x000fc4000000000e */
[----:B------:R-:W-:Y:S01]  /*b5ce0*/  PRMT R12, R17, 0x5410, R13 ;  /* 0x00005410110c7816 */ /* 0x000fe2000000000d */
[----:B------:R0:W-:Y:S04]  /*b5cf0*/  STL [R1+0x444], R7 ;  /* 0x0004440701007387 */ /* 0x0001e80000100800 */
[----:B------:R-:W-:Y:S04]  /*b5d00*/  STL [R1+0x440], R12 ;  /* 0x0004400c01007387 */ /* 0x000fe80000100800 */
[----:B------:R4:W-:Y:S01]  /*b5d10*/  STL [R1+0x43c], R10 ;  /* 0x00043c0a01007387 */ /* 0x0009e20000100800 */
[----:B0-----:R-:W-:-:S05]  /*b5d20*/  PRMT R7, R19, 0x5410, R15 ;  /* 0x0000541013077816 */ /* 0x001fca000000000f */
[----:B------:R0:W-:Y:S01]  /*b5d30*/  STL [R1+0x3b8], R7 ;  /* 0x0003b80701007387 */ /* 0x0001e20000100800 */
[----:B--2---:R-:W-:Y:S02]  /*b5d40*/  LOP3.LUT R16, R11, 0xffff, RZ, 0xc0, !PT ;  /* 0x0000ffff0b107812 */ /* 0x004fe400078ec0ff */
[----:B---3--:R-:W-:Y:S02]  /*b5d50*/  LOP3.LUT R4, R4, 0xffff, RZ, 0xc0, !PT ;  /* 0x0000ffff04047812 */ /* 0x008fe400078ec0ff */
[----:B----4-:R-:W-:Y:S01]  /*b5d60*/  LOP3.LUT R10, R6, 0xffff, RZ, 0xc0, !PT ;  /* 0x0000ffff060a7812 */ /* 0x010fe200078ec0ff */
[----:B------:R-:W-:Y:S01]  /*b5d70*/  STL [R1+0x240], R16 ;  /* 0x0002401001007387 */ /* 0x000fe20000100800 */
[----:B------:R-:W-:-:S03]  /*b5d80*/  LOP3.LUT R19, R3, 0xffff, RZ, 0xc0, !PT ;  /* 0x0000ffff03137812 */ /* 0x000fc600078ec0ff */
[----:B------:R-:W-:Y:S01]  /*b5d90*/  STL [R1+0x324], R4 ;  /* 0x0003240401007387 */ /* 0x000fe20000100800 */
[----:B------:R-:W-:-:S03]  /*b5da0*/  LOP3.LUT R17, R0, 0xffff, RZ, 0xc0, !PT ;  /* 0x0000ffff00117812 */ /* 0x000fc600078ec0ff */
[----:B------:R-:W-:Y:S04]  /*b5db0*/  STL [R1+0x23c], R19 ;  /* 0x00023c1301007387 */ /* 0x000fe80000100800 */
[----:B------:R-:W2:Y:S04]  /*b5dc0*/  LDL.LU R11, [R1+0x134] ;  /* 0x00013400010b7983 */ /* 0x000ea80000300800 */
[----:B------:R-:W-:Y:S04]  /*b5dd0*/  STL [R1+0x2ac], R10 ;  /* 0x0002ac0a01007387 */ /* 0x000fe80000100800 */
[----:B------:R1:W-:Y:S04]  /*b5de0*/  STL [R1+0x304], R17 ;  /* 0x0003041101007387 */ /* 0x0003e80000100800 */
[----:B------:R-:W3:Y:S04]  /*b5df0*/  LDL.LU R6, [R1+0x124] ;  /* 0x0001240001067983 */ /* 0x000ee80000300800 */
[----:B------:R-:W4:Y:S01]  /*b5e00*/  LDL.LU R3, [R1+0xec] ;  /* 0x0000ec0001037983 */ /* 0x000f220000300800 */
[----:B------:R-:W-:-:S03]  /*b5e10*/  LOP3.LUT R18, R27, 0xffff, RZ, 0xc0, !PT ;  /* 0x0000ffff1b127812 */ /* 0x000fc600078ec0ff */
[----:B------:R-:W4:Y:S04]  /*b5e20*/  LDL.LU R0, [R1+0xe0] ;  /* 0x0000e00001007983 */ /* 0x000f280000300800 */
[----:B------:R-:W4:Y:S04]  /*b5e30*/  LDL.LU R27, [R1+0xc0] ;  /* 0x0000c000011b7983 */ /* 0x000f280000300800 */
[----:B------:R-:W-:Y:S01]  /*b5e40*/  STL [R1+0x2a0], R18 ;  /* 0x0002a01201007387 */ /* 0x000fe20000100800 */
[----:B------:R-:W-:Y:S02]  /*b5e50*/  LOP3.LUT R12, R9, 0xffff, RZ, 0xc0, !PT ;  /* 0x0000ffff090c7812 */ /* 0x000fe400078ec0ff */
[----:B------:R-:W-:-:S02]  /*b5e60*/  LOP3.LUT R2, R2, 0xffff, RZ, 0xc0, !PT ;  /* 0x0000ffff02027812 */ /* 0x000fc400078ec0ff */
[----:B------:R-:W-:Y:S02]  /*b5e70*/  LOP3.LUT R14, R22, 0xffff, RZ, 0xc0, !PT ;  /* 0x0000ffff160e7812 */ /* 0x000fe400078ec0ff */
[----:B0-----:R-:W-:Y:S02]  /*b5e80*/  LOP3.LUT R7, R5, 0xffff, RZ, 0xc0, !PT ;  /* 0x0000ffff05077812 */ /* 0x001fe400078ec0ff */
[----:B------:R-:W-:Y:S01]  /*b5e90*/  LOP3.LUT R9, R29, 0xffff, RZ, 0xc0, !PT ;  /* 0x0000ffff1d097812 */ /* 0x000fe200078ec0ff */
[----:B------:R-:W-:Y:S01]  /*b5ea0*/  STL [R1+0x294], R12 ;  /* 0x0002940c01007387 */ /* 0x000fe20000100800 */
[----:B------:R-:W-:-:S03]  /*b5eb0*/  LOP3.LUT R5, R23, 0xffff, RZ, 0xc0, !PT ;  /* 0x0000ffff17057812 */ /* 0x000fc600078ec0ff */
[----:B------:R0:W-:Y:S04]  /*b5ec0*/  STL [R1+0x300], R2 ;  /* 0x0003000201007387 */ /* 0x0001e80000100800 */
[----:B------:R-:W-:Y:S04]  /*b5ed0*/  STL [R1+0x2ec], R14 ;  /* 0x0002ec0e01007387 */ /* 0x000fe80000100800 */
[----:B------:R-:W-:Y:S04]  /*b5ee0*/  STL [R1+0x334], R7 ;  /* 0x0003340701007387 */ /* 0x000fe80000100800 */
[----:B------:R-:W-:Y:S04]  /*b5ef0*/  STL [R1+0x330], R9 ;  /* 0x0003300901007387 */ /* 0x000fe80000100800 */
[----:B------:R0:W-:Y:S01]  /*b5f00*/  STL [R1+0x36c], R5 ;  /* 0x00036c0501007387 */ /* 0x0001e20000100800 */
[----:B------:R-:W-:-:S02]  /*b5f10*/  PRMT R13, R2, 0x3340, R1 ;  /* 0x00003340020d7816 */ /* 0x000fc40000000001 */
[----:B------:R-:W-:Y:S02]  /*b5f20*/  PRMT R15, R5, 0x3340, R1 ;  /* 0x00003340050f7816 */ /* 0x000fe40000000001 */
[----:B-1----:R-:W-:Y:S01]  /*b5f30*/  PRMT R17, R4, 0x3340, R17 ;  /* 0x0000334004117816 */ /* 0x002fe20000000011 */
[----:B0-----:R-:W4:Y:S04]  /*b5f40*/  LDL.LU R2, [R1+0xa8] ;  /* 0x0000a80001027983 */ /* 0x001f280000300800 */
[----:B------:R-:W4:Y:S04]  /*b5f50*/  LDL.LU R20, [R1+0x88] ;  /* 0x0000880001147983 */ /* 0x000f280000300800 */
[----:B------:R-:W4:Y:S04]  /*b5f60*/  LDL.LU R22, [R1+0x7c] ;  /* 0x00007c0001167983 */ /* 0x000f280000300800 */
        /* <DEDUP_REMOVED lines=19> */
[----:B----4-:R-:W-:Y:S02]  /*b60a0*/  LOP3.LUT R10, R3, 0xffff, RZ, 0xc0, !PT ;  /* 0x0000ffff030a7812 */ /* 0x010fe400078ec0ff */
[----:B------:R-:W-:Y:S02]  /*b60b0*/  LOP3.LUT R3, R0, 0xffff, RZ, 0xc0, !PT ;  /* 0x0000ffff00037812 */ /* 0x000fe400078ec0ff */
[----:B------:R-:W-:Y:S01]  /*b60c0*/  LOP3.LUT R19, R27, 0xffff, RZ, 0xc0, !PT ;  /* 0x0000ffff1b137812 */ /* 0x000fe200078ec0ff */
[----:B------:R-:W-:Y:S04]  /*b60d0*/  STL [R1+0x2e8], R16 ;  /* 0x0002e81001007387 */ /* 0x000fe80000100800 */
[----:B------:R-:W-:Y:S04]  /*b60e0*/  STL [R1+0xa0], R7 ;  /* 0x0000a00701007387 */ /* 0x000fe80000100800 */
[----:B------:R-:W-:Y:S04]  /*b60f0*/  STL [R1+0x354], R10 ;  /* 0x0003540a01007387 */ /* 0x000fe80000100800 */
[----:B------:R-:W-:Y:S04]  /*b6100*/  STL [R1+0x340], R3 ;  /* 0x0003400301007387 */ /* 0x000fe80000100800 */
[----:B------:R-:W-:Y:S04]  /*b6110*/  STL [R1+0x2c8], R19 ;  /* 0x0002c81301007387 */ /* 0x000fe80000100800 */
[----:B------:R-:W2:Y:S04]  /*b6120*/  LDL.LU R11, [R1+0x2f8] ;  /* 0x0002f800010b7983 */ /* 0x000ea80000300800 */
[----:B------:R-:W3:Y:S04]  /*b6130*/  LDL.LU R6, [R1+0x2f4] ;  /* 0x0002f40001067983 */ /* 0x000ee80000300800 */
[----:B------:R-:W4:Y:S04]  /*b6140*/  LDL.LU R27, [R1+0x27c] ;  /* 0x00027c00011b7983 */ /* 0x000f280000300800 */
[----:B------:R-:W4:Y:S01]  /*b6150*/  LDL.LU R0, [R1+0x278] ;  /* 0x0002780001007983 */ /* 0x000f220000300800 */
[----:B0-----:R-:W-:-:S02]  /*b6160*/  LOP3.LUT R9, R2, 0xffff, RZ, 0xc0, !PT ;  /* 0x0000ffff02097812 */ /* 0x001fc400078ec0ff */
[----:B------:R-:W-:Y:S02]  /*b6170*/  LOP3.LUT R18, R20, 0xffff, RZ, 0xc0, !PT ;  /* 0x0000ffff14127812 */ /* 0x000fe400078ec0ff */
[----:B------:R-:W-:Y:S01]  /*b6180*/  LOP3.LUT R17, R22, 0xffff, RZ, 0xc0, !PT ;  /* 0x0000ffff16117812 */ /* 0x000fe200078ec0ff */
[----:B------:R-:W4:Y:S01]  /*b6190*/  LDL.LU R2, [R1+0x220] ;  /* 0x0002200001027983 */ /* 0x000f220000300800 */
[----:B------:R-:W-:Y:S02]  /*b61a0*/  LOP3.LUT R5, R5, 0xffff, RZ, 0xc0, !PT ;  /* 0x0000ffff05057812 */ /* 0x000fe400078ec0ff */
[----:B------:R-:W-:Y:S01]  /*b61b0*/  LOP3.LUT R4, R4, 0xffff, RZ, 0xc0, !PT ;  /* 0x0000ffff04047812 */ /* 0x000fe200078ec0ff */
[----:B------:R-:W-:Y:S01]  /*b61c0*/  STL [R1+0x80], R9 ;  /* 0x0000800901007387 */ /* 0x000fe20000100800 */
[----:B------:R-:W-:-:S03]  /*b61d0*/  LOP3.LUT R14, R29, 0xffff, RZ, 0xc0, !PT ;  /* 0x0000ffff1d0e7812 */ /* 0x000fc600078ec0ff */
[----:B------:R-:W-:Y:S04]  /*b61e0*/  STL [R1+0x33c], R18 ;  /* 0x00033c1201007387 */ /* 0x000fe80000100800 */
[----:B------:R-:W-:Y:S01]  /*b61f0*/  STL [R1+0x32c], R17 ;  /* 0x00032c1101007387 */ /* 0x000fe20000100800 */
[----:B------:R-:W-:-:S03]  /*b6200*/  LOP3.LUT R15, R23, 0xffff, RZ, 0xc0, !PT ;  /* 0x0000ffff170f7812 */ /* 0x000fc600078ec0ff */
[----:B------:R0:W-:Y:S04]  /*b6210*/  STL [R1+0x2c4], R5 ;  /* 0x0002c40501007387 */ /* 0x0001e80000100800 */
[----:B------:R1:W-:Y:S04]  /*b6220*/  STL [R1+0x358], R4 ;  /* 0x0003580401007387 */ /* 0x0003e80000100800 */
[----:B------:R1:W-:Y:S04]  /*b6230*/  STL [R1+0x328], R14 ;  /* 0x0003280e01007387 */ /* 0x0003e80000100800 */
[----:B------:R-:W4:Y:S04]  /*b6240*/  LDL.LU R20, [R1+0x218] ;  /* 0x0002180001147983 */ /* 0x000f280000300800 */
[----:B------:R1:W-:Y:S01]  /*b6250*/  STL [R1+0x40], R15 ;  /* 0x0000400f01007387 */ /* 0x0003e20000100800 */
[----:B------:R-:W-:-:S03]  /*b6260*/  PRMT R12, R5, 0x3340, R1 ;  /* 0x00003340050c7816 */ /* 0x000fc60000000001 */
[----:B------:R-:W4:Y:S01]  /*b6270*/  LDL.LU R22, [R1+0x130] ;  /* 0x0001300001167983 */ /* 0x000f220000300800 */
[----:B------:R-:W-:-:S03]  /*b6280*/  PRMT R13, R4, 0x3340, R1 ;  /* 0x00003340040d7816 */ /* 0x000fc60000000001 */
[----:B0-----:R-:W4:Y:S04]  /*b6290*/  LDL.LU R5, [R1+0xe8] ;  /* 0x0000e80001057983 */ /* 0x001f280000300800 */
[----:B-1----:R-:W4:Y:S01]  /*b62a0*/  LDL.LU R4, [R1+0x44] ;  /* 0x0000440001047983 */ /* 0x002f220000300800 */
[----:B------:R-:W-:-:S03]  /*b62b0*/  PRMT R17, R3, 0x3340, R17 ;  /* 0x0000334003117816 */ /* 0x000fc60000000011 */
[----:B------:R-:W4:Y:S04]  /*b62c0*/  LDL.LU R3, [R1+0xc] ;  /* 0x00000c0001037983 */ /* 0x000f280000300800 */
[----:B------:R-:W4:Y:S04]  /*b62d0*/  LDL.LU R29, [R1+0xb8] ;  /* 0x0000b800011d7983 */ /* 0x000f280000300800 */
[----:B------:R-:W4:Y:S01]  /*b62e0*/  LDL.LU R23, [R1+0x84] ;  /* 0x0000840001177983 */ /* 0x000f220000300800 */
[----:B------:R-:W-:Y:S02]  /*b62f0*/  PRMT R16, R16, 0x3340, R19 ;  /* 0x0000334010107816 */ /* 0x000fe40000000013 */
[----:B------:R-:W-:-:S02]  /*b6300*/  PRMT R19, R7, 0x3340, R9 ;  /* 0x0000334007137816 */ /* 0x000fc40000000009 */
[--C-:B------:R-:W-:Y:S02]  /*b6310*/  PRMT R14, R14, 0x3340, R1.reuse ;  /* 0x000033400e0e7816 */ /* 0x100fe40000000001 */
[----:B------:R-:W-:Y:S02]  /*b6320*/  PRMT R18, R10, 0x3340, R18 ;  /* 0x000033400a127816 */ /* 0x000fe40000000012 */
[----:B------:R-:W-:Y:S02]  /*b6330*/  PRMT R7, R16, 0x5410, R12 ;  /* 0x0000541010077816 */ /* 0x000fe4000000000c */
[----:B------:R-:W-:Y:S02]  /*b6340*/  PRMT R15, R15, 0x3340, R1 ;  /* 0x000033400f0f7816 */ /* 0x000fe40000000001 */
[----:B------:R-:W-:Y:S02]  /*b6350*/  PRMT R10, R17, 0x5410, R13 ;  /* 0x00005410110a7816 */ /* 0x000fe4000000000d */
[----:B------:R-:W-:Y:S01]  /*b6360*/  PRMT R9, R18, 0x5410, R14 ;  /* 0x0000541012097816 */ /* 0x000fe2000000000e */
[----:B------:R0:W-:Y:S04]  /*b6370*/  STL [R1+0x384], R7 ;  /* 0x0003840701007387 */ /* 0x0001e80000100800 */
[----:B------:R3:W-:Y:S04]  /*b6380*/  STL [R1+0x38c], R10 ;  /* 0x00038c0a01007387 */ /* 0x0007e80000100800 */
[----:B------:R1:W-:Y:S01]  /*b6390*/  STL [R1+0x37c], R9 ;  /* 0x00037c0901007387 */ /* 0x0003e20000100800 */
[----:B0-----:R-:W-:-:S05]  /*b63a0*/  PRMT R7, R19, 0x5410, R15 ;  /* 0x0000541013077816 */ /* 0x001fca000000000f */
[----:B------:R0:W-:Y:S01]  /*b63b0*/  STL [R1+0x400], R7 ;  /* 0x0004000701007387 */ /* 0x0001e20000100800 */
[----:B--2---:R-:W-:Y:S02]  /*b63c0*/  LOP3.LUT R18, R11, 0xffff, RZ, 0xc0, !PT ;  /* 0x0000ffff0b127812 */ /* 0x004fe400078ec0ff */
[----:B---3--:R-:W-:Y:S02]  /*b63d0*/  LOP3.LUT R10, R6, 0xffff, RZ, 0xc0, !PT ;  /* 0x0000ffff060a7812 */ /* 0x008fe400078ec0ff */
[----:B----4-:R-:W-:Y:S02]  /*b63e0*/  LOP3.LUT R27, R27, 0xffff, RZ, 0xc0, !PT ;  /* 0x0000ffff1b1b7812 */ /* 0x010fe400078ec0ff */
[----:B------:R-:W-:Y:S01]  /*b63f0*/  LOP3.LUT R19, R0, 0xffff, RZ, 0xc0, !PT ;  /* 0x0000ffff00137812 */ /* 0x000fe200078ec0ff */
[----:B------:R-:W-:Y:S04]  /*b6400*/  STL [R1+0x88], R18 ;  /* 0x0000881201007387 */ /* 0x000fe80000100800 */
[----:B------:R-:W-:Y:S04]  /*b6410*/  STL [R1+0x94], R27 ;  /* 0x0000941b01007387 */ /* 0x000fe80000100800 */
[----:B------:R-:W-:Y:S04]  /*b6420*/  STL [R1+0xc0], R10 ;  /* 0x0000c00a01007387 */ /* 0x000fe80000100800 */
[----:B------:R-:W2:Y:S01]  /*b6430*/  LDL.LU R0, [R1+0x320] ;  /* 0x0003200001007983 */ /* 0x000ea20000300800 */
[----:B------:R-:W-:-:S05]  /*b6440*/  LOP3.LUT R2, R2, 0xffff, RZ, 0xc0, !PT ;  /* 0x0000ffff02027812 */ /* 0x000fca00078ec0ff */
[----:B------:R-:W-:Y:S04]  /*b6450*/  STL [R1+0x68], R2 ;  /* 0x0000680201007387 */ /* 0x000fe80000100800 */
[----:B------:R-:W-:Y:S04]  /*b6460*/  STL [R1+0xd4], R19 ;  /* 0x0000d41301007387 */ /* 0x000fe80000100800 */
[----:B-1----:R-:W3:Y:S04]  /*b6470*/  LDL.LU R9, [R1+0x31c] ;  /* 0x00031c0001097983 */ /* 0x002ee80000300800 */
[----:B------:R-:W4:Y:S04]  /*b6480*/  LDL.LU R11, [R1+0x2f0] ;  /* 0x0002f000010b7983 */ /* 0x000f280000300800 */
[----:B------:R-:W4:Y:S01]  /*b6490*/  LDL.LU R6, [R1+0x2cc] ;  /* 0x0002cc0001067983 */ /* 0x000f220000300800 */
[----:B------:R-:W-:-:S02]  /*b64a0*/  LOP3.LUT R15, R20, 0xffff, RZ, 0xc0, !PT ;  /* 0x0000ffff140f7812 */ /* 0x000fc400078ec0ff */
[----:B------:R-:W-:-:S03]  /*b64b0*/  LOP3.LUT R16, R22, 0xffff, RZ, 0xc0, !PT ;  /* 0x0000ffff16107812 */ /* 0x000fc600078ec0ff */
[----:B------:R-:W-:Y:S04]  /*b64c0*/  STL [R1+0xa4], R15 ;  /* 0x0000a40f01007387 */ /* 0x000fe80000100800 */
[----:B------:R-:W4:Y:S01]  /*b64d0*/  LDL.LU R22, [R1+0x2b0] ;  /* 0x0002b00001167983 */ /* 0x000f220000300800 */
[----:B------:R-:W-:Y:S02]  /*b64e0*/  LOP3.LUT R17, R5, 0xffff, RZ, 0xc0, !PT ;  /* 0x0000ffff05117812 */ /* 0x000fe400078ec0ff */
[----:B------:R-:W-:Y:S01]  /*b64f0*/  LOP3.LUT R4, R4, 0xffff, RZ, 0xc0, !PT ;  /* 0x0000ffff04047812 */ /* 0x000fe200078ec0ff */
[----:B------:R-:W-:Y:S01]  /*b6500*/  STL [R1+0x4c], R16 ;  /* 0x00004c1001007387 */ /* 0x000fe20000100800 */
[----:B------:R-:W-:Y:S02]  /*b6510*/  LOP3.LUT R3, R3, 0xffff, RZ, 0xc0, !PT ;  /* 0x0000ffff03037812 */ /* 0x000fe400078ec0ff */
[----:B------:R-:W-:Y:S01]  /*b6520*/  LOP3.LUT R20, R29, 0xffff, RZ, 0xc0, !PT ;  /* 0x0000ffff1d147812 */ /* 0x000fe200078ec0ff */
[----:B------:R1:W-:Y:S04]  /*b6530*/  STL [R1+0x44], R4 ;  /* 0x0000440401007387 */ /* 0x0003e80000100800 */
[----:B------:R-:W-:Y:S01]  /*b6540*/  STL [R1+0x34], R17 ;  /* 0x0000341101007387 */ /* 0x000fe20000100800 */
[----:B0-----:R-:W-:-:S03]  /*b6550*/  LOP3.LUT R7, R23, 0xffff, RZ, 0xc0, !PT ;  /* 0x0000ffff17077812 */ /* 0x001fc600078ec0ff */
[----:B------:R-:W4:Y:S04]  /*b6560*/  LDL.LU R5, [R1+0x2a8] ;  /* 0x0002a80001057983 */ /* 0x000f280000300800 */
[----:B------:R0:W-:Y:S04]  /*b6570*/  STL [R1+0x10], R3 ;  /* 0x0000100301007387 */ /* 0x0001e80000100800 */
[----:B------:R-:W4:Y:S04]  /*b6580*/  LDL.LU R29, [R1+0x260] ;  /* 0x00026000011d7983 */ /* 0x000f280000300800 */
[----:B------:R0:W-:Y:S01]  /*b6590*/  STL [R1+0x48], R20 ;  /* 0x0000481401007387 */ /* 0x0001e20000100800 */
[----:B------:R-:W-:-:S03]  /*b65a0*/  PRMT R12, R4, 0x3340, R1 ;  /* 0x00003340040c7816 */ /* 0x000fc60000000001 */
[----:B------:R0:W-:Y:S01]  /*b65b0*/  STL [R1+0x2c], R7 ;  /* 0x00002c0701007387 */ /* 0x0001e20000100800 */
[----:B------:R-:W-:-:S03]  /*b65c0*/  PRMT R13, R3, 0x3340, R1 ;  /* 0x00003340030d7816 */ /* 0x000fc60000000001 */
[----:B-1----:R-:W4:Y:S01]  /*b65d0*/  LDL.LU R4, [R1+0x254] ;  /* 0x0002540001047983 */ /* 0x002f220000300800 */
[----:B------:R-:W-:Y:S02]  /*b65e0*/  PRMT R14, R2, 0x3340, R1 ;  /* 0x00003340020e7816 */ /* 0x000fe40000000001 */
[----:B------:R-:W-:Y:S01]  /*b65f0*/  PRMT R16, R16, 0x3340, R20 ;  /* 0x0000334010107816 */ /* 0x000fe20000000014 */
[----:B0-----:R-:W4:Y:S04]  /*b6600*/  LDL.LU R3, [R1+0x1f0] ;  /* 0x0001f00001037983 */ /* 0x001f280000300800 */
[----:B------:R-:W4:Y:S04]  /*b6610*/  LDL.LU R2, [R1+0x1f4] ;  /* 0x0001f40001027983 */ /* 0x000f280000300800 */
[----:B------:R-:W4:Y:S04]  /*b6620*/  LDL.LU R23, [R1+0x230] ;  /* 0x0002300001177983 */ /* 0x000f280000300800 */
[----:B------:R-:W4:Y:S01]  /*b6630*/  LDL.LU R20, [R1+0x4a04] ;  /* 0x004a040001147983 */ /* 0x000f220000300800 */
[----:B------:R-:W-:-:S02]  /*b6640*/  PRMT R17, R17, 0x3340, R7 ;  /* 0x0000334011117816 */ /* 0x000fc40000000007 */
[----:B------:R-:W-:Y:S01]  /*b6650*/  PRMT R18, R18, 0x3340, R27 ;  /* 0x0000334012127816 */ /* 0x000fe2000000001b */
[----:B------:R-:W4:Y:S04]  /*b6660*/  LDL.LU R7, [R1+0x4a00] ;  /* 0x004a000001077983 */ /* 0x000f280000300800 */
[----:B------:R-:W4:Y:S01]  /*b6670*/  LDL.LU R27, [R1+0x238] ;  /* 0x00023800011b7983 */ /* 0x000f220000300800 */
[----:B------:R-:W-:Y:S02]  /*b6680*/  PRMT R19, R10, 0x3340, R19 ;  /* 0x000033400a137816 */ /* 0x000fe40000000013 */
[----:B------:R-:W-:Y:S02]  /*b6690*/  PRMT R10, R16, 0x5410, R12 ;  /* 0x00005410100a7816 */ /* 0x000fe4000000000c */
[----:B------:R-:W-:-:S02]  /*b66a0*/  PRMT R15, R15, 0x3340, R1 ;  /* 0x000033400f0f7816 */ /* 0x000fc40000000001 */
[----:B------:R-:W-:Y:S02]  /*b66b0*/  PRMT R13, R17, 0x5410, R13 ;  /* 0x00005410110d7816 */ /* 0x000fe4000000000d */
[----:B------:R-:W-:Y:S01]  /*b66c0*/  PRMT R12, R18, 0x5410, R14 ;  /* 0x00005410120c7816 */ /* 0x000fe2000000000e */
[----:B------:R0:W-:Y:S04]  /*b66d0*/  STL [R1+0x3e4], R10 ;  /* 0x0003e40a01007387 */ /* 0x0001e80000100800 */
[----:B------:R-:W-:Y:S04]  /*b66e0*/  STL [R1+0x3e0], R13 ;  /* 0x0003e00d01007387 */ /* 0x000fe80000100800 */
[----:B------:R-:W-:Y:S01]  /*b66f0*/  STL [R1+0x3c0], R12 ;  /* 0x0003c00c01007387 */ /* 0x000fe20000100800 */
[----:B0-----:R-:W-:-:S05]  /*b6700*/  PRMT R10, R19, 0x5410, R15 ;  /* 0x00005410130a7816 */ /* 0x001fca000000000f */
[----:B------:R0:W-:Y:S01]  /*b6710*/  STL [R1+0x3bc], R10 ;  /* 0x0003bc0a01007387 */ /* 0x0001e20000100800 */
[----:B--2---:R-:W-:-:S05]  /*b6720*/  LOP3.LUT R0, R0, 0xffff, RZ, 0xc0, !PT ;  /* 0x0000ffff00007812 */ /* 0x004fca00078ec0ff */
[----:B------:R-:W-:Y:S01]  /*b6730*/  STL [R1+0x278], R0 ;  /* 0x0002780001007387 */ /* 0x000fe20000100800 */
[----:B---3--:R-:W-:Y:S02]  /*b6740*/  LOP3.LUT R18, R9, 0xffff, RZ, 0xc0, !PT ;  /* 0x0000ffff09127812 */ /* 0x008fe400078ec0ff */
[----:B----4-:R-:W-:Y:S02]  /*b6750*/  LOP3.LUT R17, R11, 0xffff, RZ, 0xc0, !PT ;  /* 0x0000ffff0b117812 */ /* 0x010fe400078ec0ff */
[----:B------:R-:W-:Y:S01]  /*b6760*/  LOP3.LUT R16, R6, 0xffff, RZ, 0xc0, !PT ;  /* 0x0000ffff06107812 */ /* 0x000fe200078ec0ff */
[----:B------:R-:W-:Y:S04]  /*b6770*/  STL [R1+0x258], R18 ;  /* 0x0002581201007387 */ /* 0x000fe80000100800 */
[----:B------:R-:W-:Y:S04]  /*b6780*/  STL [R1+0x204], R17 ;  /* 0x0002041101007387 */ /* 0x000fe80000100800 */
[----:B------:R-:W-:Y:S01]  /*b6790*/  STL [R1+0x6c], R16 ;  /* 0x00006c1001007387 */ /* 0x000fe20000100800 */
[----:B------:R-:W-:-:S03]  /*b67a0*/  LOP3.LUT R19, R22, 0xffff, RZ, 0xc0, !PT ;  /* 0x0000ffff16137812 */ /* 0x000fc600078ec0ff */
[----:B------:R-:W2:Y:S04]  /*b67b0*/  LDL.LU R22, [R1+0x280] ;  /* 0x0002800001167983 */ /* 0x000ea80000300800 */
[----:B------:R-:W3:Y:S04]  /*b67c0*/  LDL.LU R6, [R1+0x274] ;  /* 0x0002740001067983 */ /* 0x000ee80000300800 */
[----:B------:R-:W-:Y:S01]  /*b67d0*/  STL [R1+0x250], R19 ;  /* 0x0002501301007387 */ /* 0x000fe20000100800 */
[----:B------:R-:W-:Y:S02]  /*b67e0*/  LOP3.LUT R11, R5, 0xffff, RZ, 0xc0, !PT ;  /* 0x0000ffff050b7812 */ /* 0x000fe400078ec0ff */
[----:B------:R-:W-:-:S02]  /*b67f0*/  LOP3.LUT R9, R29, 0xffff, RZ, 0xc0, !PT ;  /* 0x0000ffff1d097812 */ /* 0x000fc400078ec0ff */
[----:B------:R-:W4:Y:S01]  /*b6800*/  LDL.LU R29, [R1+0x214] ;  /* 0x00021400011d7983 */ /* 0x000f220000300800 */
[----:B0-----:R-:W-:-:S03]  /*b6810*/  LOP3.LUT R10, R4, 0xffff, RZ, 0xc0, !PT ;  /* 0x0000ffff040a7812 */ /* 0x001fc600078ec0ff */
[----:B------:R-:W-:Y:S01]  /*b6820*/  STL [R1+0x234], R11 ;  /* 0x0002340b01007387 */ /* 0x000fe20000100800 */
[----:B------:R-:W-:Y:S02]  /*b6830*/  LOP3.LUT R4, R3, 0xffff, RZ, 0xc0, !PT ;  /* 0x0000ffff03047812 */ /* 0x000fe400078ec0ff */
[----:B------:R-:W-:Y:S01]  /*b6840*/  LOP3.LUT R3, R2, 0xffff, RZ, 0xc0, !PT ;  /* 0x0000ffff02037812 */ /* 0x000fe200078ec0ff */
[----:B------:R-:W-:Y:S04]  /*b6850*/  STL [R1+0x1fc], R9 ;  /* 0x0001fc0901007387 */ /* 0x000fe80000100800 */
[----:B------:R-:W-:Y:S01]  /*b6860*/  STL [R1+0x7c], R10 ;  /* 0x00007c0a01007387 */ /* 0x000fe20000100800 */
[----:B------:R-:W-:-:S03]  /*b6870*/  LOP3.LUT R2, R23, 0xffff, RZ, 0xc0, !PT ;  /* 0x0000ffff17027812 */ /* 0x000fc600078ec0ff */
[----:B------:R0:W-:Y:S04]  /*b6880*/  STL [R1+0x374], R4 ;  /* 0x0003740401007387 */ /* 0x0001e80000100800 */
[----:B------:R-:W4:Y:S01]  /*b6890*/  LDL.LU R23, [R1+0x210] ;  /* 0x0002100001177983 */ /* 0x000f220000300800 */
[----:B------:R-:W-:-:S03]  /*b68a0*/  LOP3.LUT R15, R27, 0xffff, RZ, 0xc0, !PT ;  /* 0x0000ffff1b0f7812 */ /* 0x000fc600078ec0ff */
[----:B------:R1:W-:Y:S04]  /*b68b0*/  STL [R1+0x1f0], R3 ;  /* 0x0001f00301007387 */ /* 0x0003e80000100800 */
[----:B------:R-:W4:Y:S04]  /*b68c0*/  LDL.LU R27, [R1+0x150] ;  /* 0x00015000011b7983 */ /* 0x000f280000300800 */
[----:B------:R1:W-:Y:S04]  /*b68d0*/  STL [R1+0x27c], R2 ;  /* 0x00027c0201007387 */ /* 0x0003e80000100800 */
[----:B------:R-:W-:Y:S01]  /*b68e0*/  STL [R1+0x22c], R15 ;  /* 0x00022c0f01007387 */ /* 0x000fe20000100800 */
[----:B------:R-:W-:-:S03]  /*b68f0*/  PRMT R12, R4, 0x3340, R1 ;  /* 0x00003340040c7816 */ /* 0x000fc60000000001 */
[----:B------:R-:W4:Y:S01]  /*b6900*/  LDL.LU R5, [R1+0x14c] ;  /* 0x00014c0001057983 */ /* 0x000f220000300800 */
[----:B------:R-:W-:-:S03]  /*b6910*/  PRMT R13, R3, 0x3340, R1 ;  /* 0x00003340030d7816 */ /* 0x000fc60000000001 */
[----:B0-----:R-:W4:Y:S01]  /*b6920*/  LDL.LU R4, [R1+0xc8] ;  /* 0x0000c80001047983 */ /* 0x001f220000300800 */
[----:B------:R-:W-:Y:S02]  /*b6930*/  PRMT R16, R16, 0x3340, R10 ;  /* 0x0000334010107816 */ /* 0x000fe4000000000a */
[----:B------:R-:W-:Y:S01]  /*b6940*/  PRMT R14, R2, 0x3340, R1 ;  /* 0x00003340020e7816 */ /* 0x000fe20000000001 */
[----:B-1----:R-:W4:Y:S01]  /*b6950*/  LDL.LU R3, [R1+0xc4] ;  /* 0x0000c40001037983 */ /* 0x002f220000300800 */
[----:B------:R-:W-:-:S03]  /*b6960*/  PRMT R17, R17, 0x3340, R9 ;  /* 0x0000334011117816 */ /* 0x000fc60000000009 */
[----:B------:R-:W4:Y:S04]  /*b6970*/  LDL.LU R2, [R1+0x60] ;  /* 0x0000600001027983 */ /* 0x000f280000300800 */
[----:B------:R-:W4:Y:S04]  /*b6980*/  LDL.LU R10, [R1+0x49fc] ;  /* 0x0049fc00010a7983 */ /* 0x000f280000300800 */
[----:B------:R-:W4:Y:S01]  /*b6990*/  LDL.LU R9, [R1+0x49f8] ;  /* 0x0049f80001097983 */ /* 0x000f220000300800 */
[----:B------:R-:W-:Y:S02]  /*b69a0*/  PRMT R18, R18, 0x3340, R11 ;  /* 0x0000334012127816 */ /* 0x000fe4000000000b */
[----:B------:R-:W-:Y:S01]  /*b69b0*/  PRMT R19, R0, 0x3340, R19 ;  /* 0x0000334000137816 */ /* 0x000fe20000000013 */
[----:B------:R-:W4:Y:S01]  /*b69c0*/  LDL.LU R11, [R1+0x49f4] ;  /* 0x0049f400010b7983 */ /* 0x000f220000300800 */
[----:B------:R-:W-:-:S03]  /*b69d0*/  PRMT R0, R16, 0x5410, R12 ;  /* 0x0000541010007816 */ /* 0x000fc6000000000c */
[----:B------:R-:W4:Y:S04]  /*b69e0*/  LDL.LU R16, [R1+0x310] ;  /* 0x0003100001107983 */ /* 0x000f280000300800 */
[----:B------:R-:W4:Y:S04]  /*b69f0*/  LDL.LU R12, [R1+0x2fc] ;  /* 0x0002fc00010c7983 */ /* 0x000f280000300800 */
[----:B------:R0:W-:Y:S04]  /*b6a00*/  STL [R1+0x3a8], R0 ;  /* 0x0003a80001007387 */ /* 0x0001e80000100800 */
[----:B0-----:R-:W4:Y:S01]  /*b6a10*/  LDL.LU R0, [R1+0x5c] ;  /* 0x00005c0001007983 */ /* 0x001f220000300800 */
[----:B------:R-:W-:-:S02]  /*b6a20*/  PRMT R17, R17, 0x5410, R13 ;  /* 0x0000541011117816 */ /* 0x000fc4000000000d */
[----:B------:R-:W-:Y:S02]  /*b6a30*/  PRMT R15, R15, 0x3340, R1 ;  /* 0x000033400f0f7816 */ /* 0x000fe40000000001 */
[----:B------:R-:W-:Y:S02]  /*b6a40*/  PRMT R14, R18, 0x5410, R14 ;  /* 0x00005410120e7816 */ /* 0x000fe4000000000e */
[----:B------:R-:W-:Y:S01]  /*b6a50*/  PRMT R13, R19, 0x5410, R15 ;  /* 0x00005410130d7816 */ /* 0x000fe2000000000f */
[----:B------:R-:W-:Y:S04]  /*b6a60*/  STL [R1+0x3a0], R17 ;  /* 0x0003a01101007387 */ /* 0x000fe80000100800 */
[----:B------:R-:W-:Y:S04]  /*b6a70*/  STL [R1+0x368], R14 ;  /* 0x0003680e01007387 */ /* 0x000fe80000100800 */
[----:B------:R4:W-:Y:S01]  /*b6a80*/  STL [R1+0x364], R13 ;  /* 0x0003640d01007387 */ /* 0x0009e20000100800 */
[----:B--2---:R-:W-:-:S02]  /*b6a90*/  LOP3.LUT R22, R22, 0xffff, RZ, 0xc0, !PT ;  /* 0x0000ffff16167812 */ /* 0x004fc400078ec0ff */
[----:B---3--:R-:W-:Y:S02]  /*b6aa0*/  LOP3.LUT R6, R6, 0xffff, RZ, 0xc0, !PT ;  /* 0x0000ffff06067812 */ /* 0x008fe400078ec0ff */
[----:B----4-:R-:W-:Y:S02]  /*b6ab0*/  LOP3.LUT R13, R29, 0xffff, RZ, 0xc0, !PT ;  /* 0x0000ffff1d0d7812 */ /* 0x010fe400078ec0ff */
[----:B------:R-:W-:Y:S02]  /*b6ac0*/  LOP3.LUT R18, R27, 0xffff, RZ, 0xc0, !PT ;  /* 0x0000ffff1b127812 */ /* 0x000fe400078ec0ff */
[----:B------:R-:W-:Y:S02]  /*b6ad0*/  LOP3.LUT R19, R5, 0xffff, RZ, 0xc0, !PT ;  /* 0x0000ffff05137812 */ /* 0x000fe400078ec0ff */
[----:B------:R-:W-:Y:S02]  /*b6ae0*/  LOP3.LUT R4, R4, 0xffff, RZ, 0xc0, !PT ;  /* 0x0000ffff04047812 */ /* 0x000fe400078ec0ff */
[----:B------:R-:W-:-:S02]  /*b6af0*/  LOP3.LUT R17, R16, 0xffff, RZ, 0xc0, !PT ;  /* 0x0000ffff10117812 */ /* 0x000fc400078ec0ff */
[----:B------:R-:W-:Y:S02]  /*b6b00*/  LOP3.LUT R16, R12, 0xffff, RZ, 0xc0, !PT ;  /* 0x0000ffff0c107812 */ /* 0x000fe400078ec0ff */
[----:B------:R-:W-:Y:S01]  /*b6b10*/  LOP3.LUT R12, R23, 0xffff, RZ, 0xc0, !PT ;  /* 0x0000ffff170c7812 */ /* 0x000fe200078ec0ff */
[----:B------:R-:W-:Y:S04]  /*b6b20*/  STL [R1+0x220], R17 ;  /* 0x0002201101007387 */ /* 0x000fe80000100800 */
[----:B------:R-:W-:Y:S04]  /*b6b30*/  STL [R1+0x2f4], R16 ;  /* 0x0002f41001007387 */ /* 0x000fe80000100800 */
[----:B------:R-:W-:Y:S04]  /*b6b40*/  STL [R1+0x2f0], R6 ;  /* 0x0002f00601007387 */ /* 0x000fe80000100800 */
[----:B------:R-:W-:Y:S04]  /*b6b50*/  STL [R1+0x218], R22 ;  /* 0x0002181601007387 */ /* 0x000fe80000100800 */
[----:B------:R-:W2:Y:S04]  /*b6b60*/  LDL.LU R29, [R1+0x314] ;  /* 0x00031400011d7983 */ /* 0x000ea80000300800 */
[----:B------:R-:W-:Y:S04]  /*b6b70*/  STL [R1+0x274], R13 ;  /* 0x0002740d01007387 */ /* 0x000fe80000100800 */
[----:B------:R-:W3:Y:S04]  /*b6b80*/  LDL.LU R23, [R1+0x270] ;  /* 0x0002700001177983 */ /* 0x000ee80000300800 */
[----:B------:R-:W4:Y:S04]  /*b6b90*/  LDL.LU R27, [R1+0x12c] ;  /* 0x00012c00011b7983 */ /* 0x000f280000300800 */
[----:B------:R0:W-:Y:S01]  /*b6ba0*/  STL [R1+0x2cc], R12 ;  /* 0x0002cc0c01007387 */ /* 0x0001e20000100800 */
[----:B------:R-:W-:-:S03]  /*b6bb0*/  LOP3.LUT R14, R2, 0xffff, RZ, 0xc0, !PT ;  /* 0x0000ffff020e7812 */ /* 0x000fc600078ec0ff */
[----:B------:R1:W-:Y:S01]  /*b6bc0*/  STL [R1+0x210], R18 ;  /* 0x0002101201007387 */ /* 0x0003e20000100800 */
[----:B------:R-:W-:-:S03]  /*b6bd0*/  LOP3.LUT R5, R3, 0xffff, RZ, 0xc0, !PT ;  /* 0x0000ffff03057812 */ /* 0x000fc600078ec0ff */
[----:B------:R-:W-:Y:S04]  /*b6be0*/  STL [R1+0x1f4], R4 ;  /* 0x0001f40401007387 */ /* 0x000fe80000100800 */
[----:B------:R1:W-:Y:S01]  /*b6bf0*/  STL [R1+0x260], R19 ;  /* 0x0002601301007387 */ /* 0x0003e20000100800 */
[----:B------:R-:W-:-:S03]  /*b6c00*/  LOP3.LUT R0, R0, 0xffff, RZ, 0xc0, !PT ;  /* 0x0000ffff00007812 */ /* 0x000fc600078ec0ff */
[----:B------:R-:W4:Y:S04]  /*b6c10*/  LDL.LU R3, [R1+0xb0] ;  /* 0x0000b00001037983 */ /* 0x000f280000300800 */
[----:B------:R-:W-:Y:S04]  /*b6c20*/  STL [R1+0x60], R14 ;  /* 0x0000600e01007387 */ /* 0x000fe80000100800 */
[----:B------:R-:W-:Y:S01]  /*b6c30*/  STL [R1+0x254], R5 ;  /* 0x0002540501007387 */ /* 0x000fe20000100800 */
[--C-:B0-----:R-:W-:Y:S02]  /*b6c40*/  PRMT R12, R12, 0x3340, R1.reuse ;  /* 0x000033400c0c7816 */ /* 0x101fe40000000001 */
[----:B------:R-:W-:Y:S01]  /*b6c50*/  PRMT R16, R16, 0x3340, R6 ;  /* 0x0000334010107816 */ /* 0x000fe20000000006 */
[----:B------:R-:W4:Y:S04]  /*b6c60*/  LDL.LU R2, [R1+0xac] ;  /* 0x0000ac0001027983 */ /* 0x000f280000300800 */
[----:B------:R0:W-:Y:S01]  /*b6c70*/  STL [R1+0x214], R0 ;  /* 0x0002140001007387 */ /* 0x0001e20000100800 */
[----:B------:R-:W-:-:S02]  /*b6c80*/  PRMT R15, R0, 0x3340, R1 ;  /* 0x00003340000f7816 */ /* 0x000fc40000000001 */
[----:B------:R-:W-:Y:S02]  /*b6c90*/  PRMT R13, R13, 0x3340, R1 ;  /* 0x000033400d0d7816 */ /* 0x000fe40000000001 */
[----:B------:R-:W-:Y:S02]  /*b6ca0*/  PRMT R17, R17, 0x3340, R22 ;  /* 0x0000334011117816 */ /* 0x000fe40000000016 */
[----:B------:R-:W-:Y:S02]  /*b6cb0*/  PRMT R12, R16, 0x5410, R12 ;  /* 0x00005410100c7816 */ /* 0x000fe4000000000c */
[----:B-1----:R-:W-:Y:S02]  /*b6cc0*/  PRMT R18, R18, 0x3340, R4 ;  /* 0x0000334012127816 */ /* 0x002fe40000000004 */
[----:B------:R-:W-:Y:S01]  /*b6cd0*/  PRMT R19, R19, 0x3340, R5 ;  /* 0x0000334013137816 */ /* 0x000fe20000000005 */
[----:B0-----:R-:W4:Y:S04]  /*b6ce0*/  LDL.LU R0, [R1+0x9c] ;  /* 0x00009c0001007983 */ /* 0x001f280000300800 */
[----:B------:R-:W4:Y:S04]  /*b6cf0*/  LDL.LU R6, [R1+0x49f0] ;  /* 0x0049f00001067983 */ /* 0x000f280000300800 */
[----:B------:R-:W4:Y:S04]  /*b6d00*/  LDL.LU R22, [R1+0x49ec] ;  /* 0x0049ec0001167983 */ /* 0x000f280000300800 */
[----:B------:R-:W4:Y:S04]  /*b6d10*/  LDL.LU R4, [R1+0x49e8] ;  /* 0x0049e80001047983 */ /* 0x000f280000300800 */
[----:B------:R-:W4:Y:S01]  /*b6d20*/  LDL.LU R5, [R1+0x49e4] ;  /* 0x0049e40001057983 */ /* 0x000f220000300800 */
[----:B------:R-:W-:-:S03]  /*b6d30*/  PRMT R13, R17, 0x5410, R13 ;  /* 0x00005410110d7816 */ /* 0x000fc6000000000d */
[----:B------:R-:W4:Y:S01]  /*b6d40*/  LDL.LU R16, [R1+0x20c] ;  /* 0x00020c0001107983 */ /* 0x000f220000300800 */
[----:B------:R-:W-:-:S03]  /*b6d50*/  PRMT R14, R14, 0x3340, R1 ;  /* 0x000033400e0e7816 */ /* 0x000fc60000000001 */
[----:B------:R0:W-:Y:S01]  /*b6d60*/  STL [R1+0x350], R12 ;  /* 0x0003500c01007387 */ /* 0x0001e20000100800 */
[----:B------:R-:W-:-:S03]  /*b6d70*/  PRMT R14, R18, 0x5410, R14 ;  /* 0x00005410120e7816 */ /* 0x000fc6000000000e */
[----:B0-----:R-:W4:Y:S04]  /*b6d80*/  LDL.LU R12, [R1+0x18] ;  /* 0x00001800010c7983 */ /* 0x001f280000300800 */
[----:B------:R-:W4:Y:S04]  /*b6d90*/  LDL.LU R17, [R1+0x128] ;  /* 0x0001280001117983 */ /* 0x000f280000300800 */
[----:B------:R0:W-:Y:S04]  /*b6da0*/  STL [R1+0x31c], R13 ;  /* 0x00031c0d01007387 */ /* 0x0001e80000100800 */
[----:B0-----:R-:W4:Y:S04]  /*b6db0*/  LDL.LU R13, [R1+0x14] ;  /* 0x00001400010d7983 */ /* 0x001f280000300800 */
[----:B------:R-:W4:Y:S04]  /*b6dc0*/  LDL.LU R18, [R1+0x118] ;  /* 0x0001180001127983 */ /* 0x000f280000300800 */
[----:B------:R0:W-:Y:S04]  /*b6dd0*/  STL [R1+0x360], R14 ;  /* 0x0003600e01007387 */ /* 0x0001e80000100800 */
[----:B0-----:R-:W4:Y:S01]  /*b6de0*/  LDL.LU R14, [R1] ;  /* 0x00000000010e7983 */ /* 0x001f220000300800 */
[----:B------:R-:W-:-:S02]  /*b6df0*/  PRMT R15, R19, 0x5410, R15 ;  /* 0x00005410130f7816 */ /* 0x000fc4000000000f */
[----:B--2---:R-:W-:Y:S02]  /*b6e00*/  LOP3.LUT R19, R29, 0xffff, RZ, 0xc0, !PT ;  /* 0x0000ffff1d137812 */ /* 0x004fe400078ec0ff */
[----:B------:R-:W2:Y:S04]  /*b6e10*/  LDL.LU R29, [R1+0x26c] ;  /* 0x00026c00011d7983 */ /* 0x000ea80000300800 */
[----:B------:R0:W-:Y:S01]  /*b6e20*/  STL [R1+0x35c], R15 ;  /* 0x00035c0f01007387 */ /* 0x0001e20000100800 */
[----:B---3--:R-:W-:-:S03]  /*b6e30*/  LOP3.LUT R23, R23, 0xffff, RZ, 0xc0, !PT ;  /* 0x0000ffff17177812 */ /* 0x008fc600078ec0ff */
[----:B------:R-:W-:Y:S04]  /*b6e40*/  STL [R1+0x348], R19 ;  /* 0x0003481301007387 */ /* 0x000fe80000100800 */
[----:B------:R-:W-:Y:S01]  /*b6e50*/  STL [R1+0x344], R23 ;  /* 0x0003441701007387 */ /* 0x000fe20000100800 */
[----:B----4-:R-:W-:Y:S02]  /*b6e60*/  LOP3.LUT R3, R3, 0xffff, RZ, 0xc0, !PT ;  /* 0x0000ffff03037812 */ /* 0x010fe400078ec0ff */
[----:B------:R-:W-:Y:S02]  /*b6e70*/  LOP3.LUT R2, R2, 0xffff, RZ, 0xc0, !PT ;  /* 0x0000ffff02027812 */ /* 0x000fe400078ec0ff */
[----:B0-----:R-:W-:Y:S02]  /*b6e80*/  LOP3.LUT R15, R16, 0xffff, RZ, 0xc0, !PT ;  /* 0x0000ffff100f7812 */ /* 0x001fe400078ec0ff */
[----:B------:R-:W-:-:S03]  /*b6e90*/  LOP3.LUT R16, R27, 0xffff, RZ, 0xc0, !PT ;  /* 0x0000ffff1b107812 */ /* 0x000fc600078ec0ff */
[----:B------:R-:W-:Y:S04]  /*b6ea0*/  STL [R1+0x320], R15 ;  /* 0x0003200f01007387 */ /* 0x000fe80000100800 */
[----:B------:R-:W3:Y:S04]  /*b6eb0*/  LDL.LU R27, [R1+0x98] ;  /* 0x00009800011b7983 */ /* 0x000ee80000300800 */
[----:B------:R0:W-:Y:S01]  /*b6ec0*/  STL [R1+0x230], R16 ;  /* 0x0002301001007387 */ /* 0x0001e20000100800 */
[----:B------:R-:W-:Y:S02]  /*b6ed0*/  LOP3.LUT R17, R17, 0xffff, RZ, 0xc0, !PT ;  /* 0x0000ffff11117812 */ /* 0x000fe400078ec0ff */
[----:B------:R-:W-:-:S02]  /*b6ee0*/  LOP3.LUT R12, R12, 0xffff, RZ, 0xc0, !PT ;  /* 0x0000ffff0c0c7812 */ /* 0x000fc400078ec0ff */
[----:B------:R-:W-:Y:S01]  /*b6ef0*/  LOP3.LUT R0, R0, 0xffff, RZ, 0xc0, !PT ;  /* 0x0000ffff00007812 */ /* 0x000fe200078ec0ff */
[----:B------:R1:W-:Y:S04]  /*b6f00*/  STL [R1+0x238], R17 ;  /* 0x0002381101007387 */ /* 0x0003e80000100800 */
[----:B------:R-:W-:Y:S01]  /*b6f10*/  STL [R1+0x5c], R3 ;  /* 0x00005c0301007387 */ /* 0x000fe20000100800 */
[----:B------:R-:W-:Y:S02]  /*b6f20*/  LOP3.LUT R18, R18, 0xffff, RZ, 0xc0, !PT ;  /* 0x0000ffff12127812 */ /* 0x000fe400078ec0ff */
[----:B------:R-:W-:Y:S02]  /*b6f30*/  LOP3.LUT R13, R13, 0xffff, RZ, 0xc0, !PT ;  /* 0x0000ffff0d0d7812 */ /* 0x000fe400078ec0ff */
[----:B0-----:R-:W-:Y:S01]  /*b6f40*/  PRMT R16, R16, 0x3340, R3 ;  /* 0x0000334010107816 */ /* 0x001fe20000000003 */
[----:B------:R-:W-:Y:S04]  /*b6f50*/  STL [R1+0x2a8], R18 ;  /* 0x0002a81201007387 */ /* 0x000fe80000100800 */
[----:B------:R-:W-:Y:S04]  /*b6f60*/  STL [R1+0x20c], R2 ;  /* 0x00020c0201007387 */ /* 0x000fe80000100800 */
[----:B------:R0:W-:Y:S01]  /*b6f70*/  STL [R1+0x18], R12 ;  /* 0x0000180c01007387 */ /* 0x0001e20000100800 */
[----:B------:R-:W-:-:S03]  /*b6f80*/  LOP3.LUT R14, R14, 0xffff, RZ, 0xc0, !PT ;  /* 0x0000ffff0e0e7812 */ /* 0x000fc600078ec0ff */
[----:B------:R4:W-:Y:S01]  /*b6f90*/  STL [R1+0x280], R13 ;  /* 0x0002800d01007387 */ /* 0x0009e20000100800 */
[----:B-1----:R-:W-:Y:S02]  /*b6fa0*/  PRMT R17, R17, 0x3340, R2 ;  /* 0x0000334011117816 */ /* 0x002fe40000000002 */
[----:B0-----:R-:W-:Y:S01]  /*b6fb0*/  PRMT R12, R12, 0x3340, R1 ;  /* 0x000033400c0c7816 */ /* 0x001fe20000000001 */
[----:B------:R-:W-:Y:S04]  /*b6fc0*/  STL [R1+0x270], R14 ;  /* 0x0002700e01007387 */ /* 0x000fe80000100800 */
[----:B------:R0:W-:Y:S04]  /*b6fd0*/  STL [R1+0x2a4], R0 ;  /* 0x0002a40001007387 */ /* 0x0001e80000100800 */
[----:B------:R-:W3:Y:S01]  /*b6fe0*/  LDL.LU R3, [R1+0x49e0] ;  /* 0x0049e00001037983 */ /* 0x000ee20000300800 */
[----:B------:R-:W-:-:S02]  /*b6ff0*/  PRMT R12, R16, 0x5410, R12 ;  /* 0x00005410100c7816 */ /* 0x000fc4000000000c */
[----:B----4-:R-:W-:Y:S01]  /*b7000*/  PRMT R13, R13, 0x3340, R1 ;  /* 0x000033400d0d7816 */ /* 0x010fe20000000001 */
[----:B------:R-:W4:Y:S01]  /*b7010*/  LDL.LU R2, [R1+0x49dc] ;  /* 0x0049dc0001027983 */ /* 0x000f220000300800 */
[----:B------:R-:W-:Y:S02]  /*b7020*/  PRMT R18, R18, 0x3340, R0 ;  /* 0x0000334012127816 */ /* 0x000fe40000000000 */
[----:B------:R-:W-:Y:S02]  /*b7030*/  PRMT R19, R19, 0x3340, R23 ;  /* 0x0000334013137816 */ /* 0x000fe40000000017 */
[----:B------:R-:W-:Y:S01]  /*b7040*/  PRMT R13, R17, 0x5410, R13 ;  /* 0x00005410110d7816 */ /* 0x000fe2000000000d */
[----:B0-----:R-:W4:Y:S04]  /*b7050*/  LDL.LU R0, [R1+0x49d8] ;  /* 0x0049d80001007983 */ /* 0x001f280000300800 */
[----:B------:R-:W4:Y:S04]  /*b7060*/  LDL.LU R23, [R1+0x49d4] ;  /* 0x0049d40001177983 */ /* 0x000f280000300800 */
        /* <DEDUP_REMOVED lines=10> */
[----:B0-----:R-:W4:Y:S01]  /*b7110*/  LDL.LU R14, [R1+0x58] ;  /* 0x00005800010e7983 */ /* 0x001f220000300800 */
[----:B------:R-:W-:-:S04]  /*b7120*/  PRMT R15, R15, 0x3340, R1 ;  /* 0x000033400f0f7816 */ /* 0x000fc80000000001 */
[----:B------:R-:W-:-:S05]  /*b7130*/  PRMT R15, R19, 0x5410, R15 ;  /* 0x00005410130f7816 */ /* 0x000fca000000000f */
[----:B------:R0:W-:Y:S01]  /*b7140*/  STL [R1+0x390], R15 ;  /* 0x0003900f01007387 */ /* 0x0001e20000100800 */
[----:B--2---:R-:W-:Y:S02]  /*b7150*/  LOP3.LUT R29, R29, 0xffff, RZ, 0xc0, !PT ;  /* 0x0000ffff1d1d7812 */ /* 0x004fe400078ec0ff */
[----:B---3--:R-:W-:Y:S02]  /*b7160*/  LOP3.LUT R27, R27, 0xffff, RZ, 0xc0, !PT ;  /* 0x0000ffff1b1b7812 */ /* 0x008fe400078ec0ff */
[----:B----4-:R-:W-:-:S05]  /*b7170*/  LOP3.LUT R17, R17, 0xffff, RZ, 0xc0, !PT ;  /* 0x0000ffff11117812 */ /* 0x010fca00078ec0ff */
[----:B------:R1:W-:Y:S04]  /*b7180*/  STL [R1+0x30c], R17 ;  /* 0x00030c1101007387 */ /* 0x0003e80000100800 */
[----:B------:R-:W-:Y:S01]  /*b7190*/  STL [R1+0x2fc], R29 ;  /* 0x0002fc1d01007387 */ /* 0x000fe20000100800 */
[----:B0-----:R-:W-:Y:S02]  /*b71a0*/  LOP3.LUT R15, R18, 0xffff, RZ, 0xc0, !PT ;  /* 0x0000ffff120f7812 */ /* 0x001fe400078ec0ff */
[----:B------:R-:W-:Y:S02]  /*b71b0*/  LOP3.LUT R18, R16, 0xffff, RZ, 0xc0, !PT ;  /* 0x0000ffff10127812 */ /* 0x000fe400078ec0ff */
[----:B------:R-:W-:Y:S01]  /*b71c0*/  LOP3.LUT R16, R23, 0xffff, RZ, 0xc0, !PT ;  /* 0x0000ffff17107812 */ /* 0x000fe200078ec0ff */
[----:B------:R-:W-:Y:S04]  /*b71d0*/  STL [R1+0x2f8], R15 ;  /* 0x0002f80f01007387 */ /* 0x000fe80000100800 */
[----:B------:R0:W-:Y:S04]  /*b71e0*/  STL [R1+0x2b0], R18 ;  /* 0x0002b01201007387 */ /* 0x0001e80000100800 */
[----:B------:R-:W-:Y:S04]  /*b71f0*/  STL [R1+0x26c], R27 ;  /* 0x00026c1b01007387 */ /* 0x000fe80000100800 */
[----:B------:R2:W-:Y:S01]  /*b7200*/  STL [R1+0x208], R16 ;  /* 0x0002081001007387 */ /* 0x0005e20000100800 */
[----:B-1----:R-:W-:-:S03]  /*b7210*/  PRMT R17, R17, 0x3340, R29 ;  /* 0x0000334011117816 */ /* 0x002fc6000000001d */
[----:B------:R-:W3:Y:S01]  /*b7220*/  LDL.LU R23, [R1+0x100] ;  /* 0x0001000001177983 */ /* 0x000ee20000300800 */
[----:B------:R-:W-:-:S03]  /*b7230*/  SHF.R.U32.HI R14, RZ, 0x8, R14 ;  /* 0x00000008ff0e7819 */ /* 0x000fc6000001160e */
[----:B------:R-:W4:Y:S01]  /*b7240*/  LDL.LU R19, [R1+0xf4] ;  /* 0x0000f40001137983 */ /* 0x000f220000300800 */
[----:B0-----:R-:W-:Y:S02]  /*b7250*/  PRMT R18, R18, 0x3340, R27 ;  /* 0x0000334012127816 */ /* 0x001fe4000000001b */
[--C-:B--2---:R-:W-:Y:S02]  /*b7260*/  PRMT R16, R16, 0x3340, R1.reuse ;  /* 0x0000334010107816 */ /* 0x104fe40000000001 */
[----:B------:R-:W-:Y:S02]  /*b7270*/  PRMT R15, R15, 0x3340, R1 ;  /* 0x000033400f0f7816 */ /* 0x000fe40000000001 */
[----:B------:R-:W-:Y:S01]  /*b7280*/  LOP3.LUT R14, R14, 0xffff, RZ, 0xc0, !PT ;  /* 0x0000ffff0e0e7812 */ /* 0x000fe200078ec0ff */
[----:B------:R-:W2:Y:S01]  /*b7290*/  LDL.LU R27, [R1+0x49d0] ;  /* 0x0049d000011b7983 */ /* 0x000ea20000300800 */
[----:B------:R-:W-:-:S03]  /*b72a0*/  PRMT R18, R18, 0x5410, R16 ;  /* 0x0000541012127816 */ /* 0x000fc60000000010 */
[----:B------:R-:W2:Y:S01]  /*b72b0*/  LDL.LU R29, [R1+0x49cc] ;  /* 0x0049cc00011d7983 */ /* 0x000ea20000300800 */
[----:B------:R-:W-:-:S03]  /*b72c0*/  PRMT R15, R17, 0x5410, R15 ;  /* 0x00005410110f7816 */ /* 0x000fc6000000000f */
[----:B------:R-:W3:Y:S04]  /*b72d0*/  LDL.LU R16, [R1+0x54] ;  /* 0x0000540001107983 */ /* 0x000ee80000300800 */
[----:B------:R0:W-:Y:S01]  /*b72e0*/  STL [R1+0x318], R18 ;  /* 0x0003181201007387 */ /* 0x0001e20000100800 */
[----:B------:R-:W-:-:S03]  /*b72f0*/  PRMT R14, R14, 0x3340, R1 ;  /* 0x000033400e0e7816 */ /* 0x000fc60000000001 */
[----:B0-----:R-:W4:Y:S04]  /*b7300*/  LDL.LU R18, [R1+0x104] ;  /* 0x0001040001127983 */ /* 0x001f280000300800 */
[----:B------:R-:W2:Y:S04]  /*b7310*/  LDL.LU R17, [R1+0xf0] ;  /* 0x0000f00001117983 */ /* 0x000ea80000300800 */
[----:B------:R0:W-:Y:S04]  /*b7320*/  STL [R1+0x3f4], R15 ;  /* 0x0003f40f01007387 */ /* 0x0001e80000100800 */
[----:B0-----:R-:W3:Y:S04]  /*b7330*/  LDL.LU R15, [R1+0x108] ;  /* 0x00010800010f7983 */ /* 0x001ee80000300800 */
[----:B------:R0:W-:Y:S04]  /*b7340*/  STL [R1+0x160], R14 ;  /* 0x0001600e01007387 */ /* 0x0001e80000100800 */
[----:B0-----:R-:W4:Y:S01]  /*b7350*/  LDL.LU R14, [R1+0x10c] ;  /* 0x00010c00010e7983 */ /* 0x001f220000300800 */
[----:B------:R-:W-:-:S02]  /*b7360*/  SHF.R.U32.HI R13, RZ, 0x8, R13 ;  /* 0x00000008ff0d7819 */ /* 0x000fc4000001160d */
[----:B------:R-:W-:Y:S02]  /*b7370*/  SHF.R.U32.HI R12, RZ, 0x8, R12 ;  /* 0x00000008ff0c7819 */ /* 0x000fe4000001160c */
[----:B------:R-:W-:Y:S02]  /*b7380*/  LOP3.LUT R13, R13, 0xffff, RZ, 0xc0, !PT ;  /* 0x0000ffff0d0d7812 */ /* 0x000fe400078ec0ff */
[----:B------:R-:W-:-:S04]  /*b7390*/  LOP3.LUT R12, R12, 0xffff, RZ, 0xc0, !PT ;  /* 0x0000ffff0c0c7812 */ /* 0x000fc800078ec0ff */
[----:B------:R-:W-:Y:S02]  /*b73a0*/  PRMT R13, R13, 0x3340, R12 ;  /* 0x000033400d0d7816 */ /* 0x000fe4000000000c */
[----:B------:R-:W4:Y:S04]  /*b73b0*/  LDL.LU R12, [R1+0x110] ;  /* 0x00011000010c7983 */ /* 0x000f280000300800 */
[----:B------:R0:W-:Y:S04]  /*b73c0*/  STL [R1+0x1d4], R13 ;  /* 0x0001d40d01007387 */ /* 0x0001e80000100800 */
[----:B0-----:R-:W4:Y:S01]  /*b73d0*/  LDL.LU R13, [R1+0xf8] ;  /* 0x0000f800010d7983 */ /* 0x001f220000300800 */
[----:B--2---:R-:W-:-:S04]  /*b73e0*/  SHF.R.U32.HI R17, RZ, 0x8, R17 ;  /* 0x00000008ff117819 */ /* 0x004fc80000011611 */
[----:B------:R-:W-:Y:S02]  /*b73f0*/  LOP3.LUT R17, R17, 0xffff, RZ, 0xc0, !PT ;  /* 0x0000ffff11117812 */ /* 0x000fe400078ec0ff */
[----:B---3--:R-:W-:Y:S02]  /*b7400*/  SHF.R.U32.HI R15, RZ, 0x8, R15 ;  /* 0x00000008ff0f7819 */ /* 0x008fe4000001160f */
[----:B------:R-:W-:Y:S02]  /*b7410*/  PRMT R17, R17, 0x3340, R1 ;  /* 0x0000334011117816 */ /* 0x000fe40000000001 */
[----:B------:R-:W-:Y:S02]  /*b7420*/  LOP3.LUT R15, R15, 0xffff, RZ, 0xc0, !PT ;  /* 0x0000ffff0f0f7812 */ /* 0x000fe400078ec0ff */
[----:B----4-:R-:W-:-:S04]  /*b7430*/  SHF.R.U32.HI R14, RZ, 0x8, R14 ;  /* 0x00000008ff0e7819 */ /* 0x010fc8000001160e */
[----:B------:R-:W-:Y:S01]  /*b7440*/  LOP3.LUT R14, R14, 0xffff, RZ, 0xc0, !PT ;  /* 0x0000ffff0e0e7812 */ /* 0x000fe200078ec0ff */
[----:B------:R0:W-:Y:S03]  /*b7450*/  STL [R1+0x138], R17 ;  /* 0x0001381101007387 */ /* 0x0001e60000100800 */
[----:B------:R-:W-:Y:S01]  /*b7460*/  PRMT R15, R14, 0x3340, R15 ;  /* 0x000033400e0f7816 */ /* 0x000fe2000000000f */
[----:B0-----:R-:W2:Y:S04]  /*b7470*/  LDL.LU R17, [R1+0xfc] ;  /* 0x0000fc0001117983 */ /* 0x001ea80000300800 */
[----:B------:R-:W3:Y:S04]  /*b7480*/  LDL.LU R14, [R1+0x20] ;  /* 0x00002000010e7983 */ /* 0x000ee80000300800 */
[----:B------:R0:W-:Y:S04]  /*b7490*/  STL [R1+0x1d0], R15 ;  /* 0x0001d00f01007387 */ /* 0x0001e80000100800 */
[----:B0-----:R-:W4:Y:S01]  /*b74a0*/  LDL.LU R15, [R1+0x1c] ;  /* 0x00001c00010f7983 */ /* 0x001f220000300800 */
[----:B------:R-:W-:-:S02]  /*b74b0*/  SHF.R.U32.HI R12, RZ, 0x8, R12 ;  /* 0x00000008ff0c7819 */ /* 0x000fc4000001160c */
[----:B------:R-:W-:Y:S02]  /*b74c0*/  SHF.R.U32.HI R13, RZ, 0x8, R13 ;  /* 0x00000008ff0d7819 */ /* 0x000fe4000001160d */
[----:B------:R-:W-:Y:S02]  /*b74d0*/  SHF.R.U32.HI R16, RZ, 0x8, R16 ;  /* 0x00000008ff107819 */ /* 0x000fe40000011610 */
[----:B------:R-:W-:Y:S02]  /*b74e0*/  LOP3.LUT R12, R12, 0xffff, RZ, 0xc0, !PT ;  /* 0x0000ffff0c0c7812 */ /* 0x000fe400078ec0ff */
[----:B------:R-:W-:Y:S02]  /*b74f0*/  LOP3.LUT R13, R13, 0xffff, RZ, 0xc0, !PT ;  /* 0x0000ffff0d0d7812 */ /* 0x000fe400078ec0ff */
[----:B------:R-:W-:Y:S02]  /*b7500*/  LOP3.LUT R16, R16, 0xffff, RZ, 0xc0, !PT ;  /* 0x0000ffff10107812 */ /* 0x000fe400078ec0ff */
[----:B------:R-:W-:-:S02]  /*b7510*/  PRMT R13, R12, 0x3340, R13 ;  /* 0x000033400c0d7816 */ /* 0x000fc4000000000d */
[----:B------:R-:W-:-:S03]  /*b7520*/  PRMT R16, R16, 0x3340, R1 ;  /* 0x0000334010107816 */ /* 0x000fc60000000001 */
[----:B------:R-:W-:Y:S04]  /*b7530*/  STL [R1+0x1e8], R13 ;  /* 0x0001e80d01007387 */ /* 0x000fe80000100800 */
[----:B------:R0:W-:Y:S02]  /*b7540*/  STL [R1+0x12c], R16 ;  /* 0x00012c1001007387 */ /* 0x0001e40000100800 */
[----:B0-----:R-:W-:-:S04]  /*b7550*/  SHF.R.U32.HI R16, RZ, 0x8, R23 ;  /* 0x00000008ff107819 */ /* 0x001fc80000011617 */
[----:B------:R-:W-:Y:S02]  /*b7560*/  LOP3.LUT R16, R16, 0xffff, RZ, 0xc0, !PT ;  /* 0x0000ffff10107812 */ /* 0x000fe400078ec0ff */
[----:B---3--:R-:W-:Y:S02]  /*b7570*/  SHF.R.U32.HI R12, RZ, 0x8, R14 ;  /* 0x00000008ff0c7819 */ /* 0x008fe4000001160e */
[----:B--2---:R-:W-:Y:S02]  /*b7580*/  SHF.R.U32.HI R14, RZ, 0x8, R17 ;  /* 0x00000008ff0e7819 */ /* 0x004fe40000011611 */
[----:B------:R-:W-:Y:S02]  /*b7590*/  LOP3.LUT R12, R12, 0xffff, RZ, 0xc0, !PT ;  /* 0x0000ffff0c0c7812 */ /* 0x000fe400078ec0ff */
[----:B------:R-:W-:Y:S02]  /*b75a0*/  LOP3.LUT R14, R14, 0xffff, RZ, 0xc0, !PT ;  /* 0x0000ffff0e0e7812 */ /* 0x000fe400078ec0ff */
[----:B----4-:R-:W-:-:S02]  /*b75b0*/  SHF.R.U32.HI R13, RZ, 0x8, R15 ;  /* 0x00000008ff0d7819 */ /* 0x010fc4000001160f */
[----:B------:R-:W-:Y:S02]  /*b75c0*/  SHF.R.U32.HI R15, RZ, 0x8, R18 ;  /* 0x00000008ff0f7819 */ /* 0x000fe40000011612 */
[----:B------:R-:W-:Y:S01]  /*b75d0*/  SHF.R.U32.HI R17, RZ, 0x8, R19 ;  /* 0x00000008ff117819 */ /* 0x000fe20000011613 */
[----:B------:R-:W2:Y:S01]  /*b75e0*/  LDL.LU R18, [R1+0x3c] ;  /* 0x00003c0001127983 */ /* 0x000ea20000300800 */
[----:B------:R-:W-:Y:S02]  /*b75f0*/  LOP3.LUT R13, R13, 0xffff, RZ, 0xc0, !PT ;  /* 0x0000ffff0d0d7812 */ /* 0x000fe400078ec0ff */
[----:B------:R-:W-:Y:S01]  /*b7600*/  LOP3.LUT R15, R15, 0xffff, RZ, 0xc0, !PT ;  /* 0x0000ffff0f0f7812 */ /* 0x000fe200078ec0ff */
[----:B------:R-:W3:Y:S01]  /*b7610*/  LDL.LU R23, [R1+0x140] ;  /* 0x0001400001177983 */ /* 0x000ee20000300800 */
[----:B------:R-:W-:Y:S02]  /*b7620*/  PRMT R14, R14, 0x3340, R1 ;  /* 0x000033400e0e7816 */ /* 0x000fe40000000001 */
[----:B------:R-:W-:Y:S01]  /*b7630*/  PRMT R13, R12, 0x3340, R13 ;  /* 0x000033400c0d7816 */ /* 0x000fe2000000000d */
[----:B------:R-:W4:Y:S04]  /*b7640*/  LDL.LU R19, [R1+0x13c] ;  /* 0x00013c0001137983 */ /* 0x000f280000300800 */
[----:B------:R-:W2:Y:S01]  /*b7650*/  LDL.LU R12, [R1+0x144] ;  /* 0x00014400010c7983 */ /* 0x000ea20000300800 */
[----:B------:R-:W-:-:S03]  /*b7660*/  PRMT R15, R15, 0x3340, R16 ;  /* 0x000033400f0f7816 */ /* 0x000fc60000000010 */
[----:B------:R0:W-:Y:S04]  /*b7670*/  STL [R1+0x1c8], R13 ;  /* 0x0001c80d01007387 */ /* 0x0001e80000100800 */
[----:B0-----:R-:W3:Y:S04]  /*b7680*/  LDL.LU R13, [R1+0x174] ;  /* 0x00017400010d7983 */ /* 0x001ee80000300800 */
[----:B------:R0:W-:Y:S04]  /*b7690*/  STL [R1+0x128], R14 ;  /* 0x0001280e01007387 */ /* 0x0001e80000100800 */
[----:B0-----:R-:W4:Y:S04]  /*b76a0*/  LDL.LU R14, [R1+0x170] ;  /* 0x00017000010e7983 */ /* 0x001f280000300800 */
[----:B------:R-:W4:Y:S04]  /*b76b0*/  LDL.LU R16, [R1+0x148] ;  /* 0x0001480001107983 */ /* 0x000f280000300800 */
[----:B------:R0:W-:Y:S04]  /*b76c0*/  STL [R1+0x1b4], R15 ;  /* 0x0001b40f01007387 */ /* 0x0001e80000100800 */
[----:B0-----:R-:W4:Y:S01]  /*b76d0*/  LDL.LU R15, [R1+0x154] ;  /* 0x00015400010f7983 */ /* 0x001f220000300800 */
[----:B------:R-:W-:-:S04]  /*b76e0*/  LOP3.LUT R17, R17, 0xffff, RZ, 0xc0, !PT ;  /* 0x0000ffff11117812 */ /* 0x000fc800078ec0ff */
[----:B------:R-:W-:Y:S02]  /*b76f0*/  PRMT R17, R17, 0x3340, R1 ;  /* 0x0000334011117816 */ /* 0x000fe40000000001 */
[----:B------:R-:W-:-:S03]  /*b7700*/  SHF.R.U32.HI R2, RZ, 0x8, R2 ;  /* 0x00000008ff027819 */ /* 0x000fc60000011602 */
[----:B------:R0:W-:Y:S01]  /*b7710*/  STL [R1+0x120], R17 ;  /* 0x0001201101007387 */ /* 0x0001e20000100800 */
[----:B------:R-:W-:Y:S02]  /*b7720*/  SHF.R.U32.HI R0, RZ, 0x8, R0 ;  /* 0x00000008ff007819 */ /* 0x000fe40000011600 */
[----:B------:R-:W-:Y:S01]  /*b7730*/  LOP3.LUT R2, R2, 0xffff, RZ, 0xc0, !PT ;  /* 0x0000ffff02027812 */ /* 0x000fe200078ec0ff */
[----:B0-----:R-:W4:Y:S01]  /*b7740*/  LDL.LU R17, [R1+0x78] ;  /* 0x0000780001117983 */ /* 0x001f220000300800 */
[----:B------:R-:W-:-:S04]  /*b7750*/  LOP3.LUT R0, R0, 0xffff, RZ, 0xc0, !PT ;  /* 0x0000ffff00007812 */ /* 0x000fc800078ec0ff */
[----:B------:R-:W-:Y:S02]  /*b7760*/  PRMT R0, R2, 0x3340, R0 ;  /* 0x0000334002007816 */ /* 0x000fe40000000000 */
[----:B--2---:R-:W-:-:S04]  /*b7770*/  SHF.R.U32.HI R12, RZ, 0x8, R12 ;  /* 0x00000008ff0c7819 */ /* 0x004fc8000001160c */
[----:B------:R-:W-:Y:S02]  /*b7780*/  LOP3.LUT R12, R12, 0xffff, RZ, 0xc0, !PT ;  /* 0x0000ffff0c0c7812 */ /* 0x000fe400078ec0ff */
[----:B---3--:R-:W-:Y:S02]  /*b7790*/  SHF.R.U32.HI R13, RZ, 0x8, R13 ;  /* 0x00000008ff0d7819 */ /* 0x008fe4000001160d */
[----:B----4-:R-:W-:Y:S02]  /*b77a0*/  SHF.R.U32.HI R16, RZ, 0x8, R16 ;  /* 0x00000008ff107819 */ /* 0x010fe40000011610 */
[----:B------:R-:W-:Y:S02]  /*b77b0*/  SHF.R.U32.HI R14, RZ, 0x8, R14 ;  /* 0x00000008ff0e7819 */ /* 0x000fe4000001160e */
[----:B------:R-:W-:Y:S02]  /*b77c0*/  LOP3.LUT R16, R16, 0xffff, RZ, 0xc0, !PT ;  /* 0x0000ffff10107812 */ /* 0x000fe400078ec0ff */
[----:B------:R-:W-:-:S04]  /*b77d0*/  SHF.R.U32.HI R15, RZ, 0x8, R15 ;  /* 0x00000008ff0f7819 */ /* 0x000fc8000001160f */
[----:B------:R-:W-:Y:S02]  /*b77e0*/  LOP3.LUT R15, R15, 0xffff, RZ, 0xc0, !PT ;  /* 0x0000ffff0f0f7812 */ /* 0x000fe400078ec0ff */
[----:B------:R-:W-:Y:S02]  /*b77f0*/  LOP3.LUT R14, R14, 0xffff, RZ, 0xc0, !PT ;  /* 0x0000ffff0e0e7812 */ /* 0x000fe400078ec0ff */
[----:B------:R-:W-:Y:S02]  /*b7800*/  PRMT R15, R16, 0x3340, R15 ;  /* 0x00003340100f7816 */ /* 0x000fe4000000000f */
[----:B------:R-:W-:Y:S01]  /*b7810*/  LOP3.LUT R13, R13, 0xffff, RZ, 0xc0, !PT ;  /* 0x0000ffff0d0d7812 */ /* 0x000fe200078ec0ff */
[----:B------:R-:W2:Y:S04]  /*b7820*/  LDL.LU R16, [R1+0x70] ;  /* 0x0000700001107983 */ /* 0x000ea80000300800 */
[----:B------:R0:W-:Y:S02]  /*b7830*/  STL [R1+0x1b0], R15 ;  /* 0x0001b00f01007387 */ /* 0x0001e40000100800 */
[----:B0-----:R-:W-:-:S02]  /*b7840*/  PRMT R15, R12, 0x3340, R1 ;  /* 0x000033400c0f7816 */ /* 0x001fc40000000001 */
[----:B------:R-:W-:Y:S02]  /*b7850*/  PRMT R12, R14, 0x3340, R13 ;  /* 0x000033400e0c7816 */ /* 0x000fe4000000000d */
[----:B------:R-:W-:Y:S01]  /*b7860*/  SHF.R.U32.HI R14, RZ, 0x8, R29 ;  /* 0x00000008ff0e7819 */ /* 0x000fe2000001161d */
[----:B------:R0:W-:Y:S04]  /*b7870*/  STL [R1+0x104], R15 ;  /* 0x0001040f01007387 */ /* 0x0001e80000100800 */
[----:B------:R1:W-:Y:S01]  /*b7880*/  STL [R1+0x190], R12 ;  /* 0x0001900c01007387 */ /* 0x0003e20000100800 */
[----:B0-----:R-:W-:-:S03]  /*b7890*/  SHF.R.U32.HI R15, RZ, 0x8, R27 ;  /* 0x00000008ff0f7819 */ /* 0x001fc6000001161b */
[----:B------:R-:W3:Y:S04]  /*b78a0*/  LDL.LU R27, [R1+0x17c] ;  /* 0x00017c00011b7983 */ /* 0x000ee80000300800 */
[----:B------:R0:W-:Y:S04]  /*b78b0*/  STL [R1+0x1e0], R0 ;  /* 0x0001e00001007387 */ /* 0x0001e80000100800 */
[----:B------:R-:W4:Y:S01]  /*b78c0*/  LDL.LU R29, [R1+0x180] ;  /* 0x00018000011d7983 */ /* 0x000f220000300800 */
[----:B------:R-:W-:Y:S02]  /*b78d0*/  LOP3.LUT R15, R15, 0xffff, RZ, 0xc0, !PT ;  /* 0x0000ffff0f0f7812 */ /* 0x000fe400078ec0ff */
[----:B-1----:R-:W-:-:S02]  /*b78e0*/  SHF.R.U32.HI R12, RZ, 0x8, R17 ;  /* 0x00000008ff0c7819 */ /* 0x002fc40000011611 */
[----:B------:R-:W-:Y:S02]  /*b78f0*/  SHF.R.U32.HI R13, RZ, 0x8, R18 ;  /* 0x00000008ff0d7819 */ /* 0x000fe40000011612 */
[----:B------:R-:W-:Y:S02]  /*b7900*/  SHF.R.U32.HI R2, RZ, 0x8, R19 ;  /* 0x00000008ff027819 */ /* 0x000fe40000011613 */
[----:B------:R-:W-:Y:S01]  /*b7910*/  PRMT R15, R15, 0x3340, R1 ;  /* 0x000033400f0f7816 */ /* 0x000fe20000000001 */
[----:B------:R-:W4:Y:S04]  /*b7920*/  LDL.LU R17, [R1+0x168] ;  /* 0x0001680001117983 */ /* 0x000f280000300800 */
[----:B------:R-:W4:Y:S01]  /*b7930*/  LDL.LU R18, [R1+0x178] ;  /* 0x0001780001127983 */ /* 0x000f220000300800 */
[----:B0-----:R-:W-:-:S02]  /*b7940*/  SHF.R.U32.HI R0, RZ, 0x8, R23 ;  /* 0x00000008ff007819 */ /* 0x001fc40000011617 */
[----:B------:R-:W-:Y:S02]  /*b7950*/  LOP3.LUT R12, R12, 0xffff, RZ, 0xc0, !PT ;  /* 0x0000ffff0c0c7812 */ /* 0x000fe400078ec0ff */
[----:B------:R-:W-:Y:S01]  /*b7960*/  LOP3.LUT R13, R13, 0xffff, RZ, 0xc0, !PT ;  /* 0x0000ffff0d0d7812 */ /* 0x000fe200078ec0ff */
[----:B------:R-:W4:Y:S01]  /*b7970*/  LDL.LU R23, [R1+0x184] ;  /* 0x0001840001177983 */ /* 0x000f220000300800 */
[----:B------:R-:W-:-:S03]  /*b7980*/  LOP3.LUT R14, R14, 0xffff, RZ, 0xc0, !PT ;  /* 0x0000ffff0e0e7812 */ /* 0x000fc600078ec0ff */
[----:B------:R-:W4:Y:S01]  /*b7990*/  LDL.LU R19, [R1+0x164] ;  /* 0x0001640001137983 */ /* 0x000f220000300800 */
[----:B------:R-:W-:Y:S02]  /*b79a0*/  LOP3.LUT R0, R0, 0xffff, RZ, 0xc0, !PT ;  /* 0x0000ffff00007812 */ /* 0x000fe400078ec0ff */
[----:B------:R-:W-:Y:S01]  /*b79b0*/  LOP3.LUT R2, R2, 0xffff, RZ, 0xc0, !PT ;  /* 0x0000ffff02027812 */ /* 0x000fe200078ec0ff */
[----:B------:R0:W-:Y:S01]  /*b79c0*/  STL [R1+0xb4], R15 ;  /* 0x0000b40f01007387 */ /* 0x0001e20000100800 */
[----:B------:R-:W-:Y:S02]  /*b79d0*/  SHF.R.U32.HI R3, RZ, 0x8, R3 ;  /* 0x00000008ff037819 */ /* 0x000fe40000011603 */
[----:B------:R-:W-:Y:S02]  /*b79e0*/  PRMT R0, R0, 0x3340, R2 ;  /* 0x0000334000007816 */ /* 0x000fe40000000002 */
[----:B------:R-:W-:Y:S02]  /*b79f0*/  LOP3.LUT R3, R3, 0xffff, RZ, 0xc0, !PT ;  /* 0x0000ffff03037812 */ /* 0x000fe400078ec0ff */
[----:B0-----:R-:W-:-:S02]  /*b7a00*/  PRMT R15, R12, 0x3340, R13 ;  /* 0x000033400c0f7816 */ /* 0x001fc4000000000d */
[--C-:B------:R-:W-:Y:S01]  /*b7a10*/  PRMT R12, R14, 0x3340, R1.reuse ;  /* 0x000033400e0c7816 */ /* 0x100fe20000000001 */
[----:B------:R-:W4:Y:S04]  /*b7a20*/  LDL.LU R13, [R1+0x16c] ;  /* 0x00016c00010d7983 */ /* 0x000f280000300800 */
[----:B------:R0:W-:Y:S01]  /*b7a30*/  STL [R1+0x18c], R15 ;  /* 0x00018c0f01007387 */ /* 0x0001e20000100800 */
[----:B------:R-:W-:-:S03]  /*b7a40*/  PRMT R3, R3, 0x3340, R1 ;  /* 0x0000334003037816 */ /* 0x000fc60000000001 */
[----:B------:R1:W-:Y:S04]  /*b7a50*/  STL [R1+0xbc], R12 ;  /* 0x0000bc0c01007387 */ /* 0x0003e80000100800 */
[----:B------:R4:W-:Y:S04]  /*b7a60*/  STL [R1+0x188], R0 ;  /* 0x0001880001007387 */ /* 0x0009e80000100800 */
[----:B------:R-:W4:Y:S04]  /*b7a70*/  LDL.LU R14, [R1+0x1bc] ;  /* 0x0001bc00010e7983 */ /* 0x000f280000300800 */
[----:B0-----:R-:W4:Y:S01]  /*b7a80*/  LDL.LU R15, [R1+0x1a8] ;  /* 0x0001a800010f7983 */ /* 0x001f220000300800 */
[----:B-1----:R-:W-:-:S02]  /*b7a90*/  SHF.R.U32.HI R12, RZ, 0x8, R5 ;  /* 0x00000008ff0c7819 */ /* 0x002fc40000011605 */
[----:B--2---:R-:W-:Y:S02]  /*b7aa0*/  SHF.R.U32.HI R2, RZ, 0x8, R16 ;  /* 0x00000008ff027819 */ /* 0x004fe40000011610 */
[----:B---3--:R-:W-:Y:S02]  /*b7ab0*/  SHF.R.U32.HI R5, RZ, 0x8, R27 ;  /* 0x00000008ff057819 */ /* 0x008fe4000001161b */
[----:B----4-:R-:W-:Y:S02]  /*b7ac0*/  SHF.R.U32.HI R0, RZ, 0x8, R29 ;  /* 0x00000008ff007819 */ /* 0x010fe4000001161d */
[----:B------:R-:W2:Y:S04]  /*b7ad0*/  LDL.LU R29, [R1+0x50] ;  /* 0x00005000011d7983 */ /* 0x000ea80000300800 */
[----:B------:R-:W3:Y:S04]  /*b7ae0*/  LDL.LU R27, [R1+0x28] ;  /* 0x00002800011b7983 */ /* 0x000ee80000300800 */
[----:B------:R-:W4:Y:S04]  /*b7af0*/  LDL.LU R16, [R1+0x24] ;  /* 0x0000240001107983 */ /* 0x000f280000300800 */
[----:B------:R0:W-:Y:S04]  /*b7b00*/  STL [R1+0xc], R3 ;  /* 0x00000c0301007387 */ /* 0x0001e80000100800 */
[----:B0-----:R-:W2:Y:S01]  /*b7b10*/  LDL.LU R3, [R1+0x15c] ;  /* 0x00015c0001037983 */ /* 0x001ea20000300800 */
[----:B------:R-:W-:-:S02]  /*b7b20*/  SHF.R.U32.HI R4, RZ, 0x8, R4 ;  /* 0x00000008ff047819 */ /* 0x000fc40000011604 */
[----:B------:R-:W-:Y:S02]  /*b7b30*/  LOP3.LUT R12, R12, 0xffff, RZ, 0xc0, !PT ;  /* 0x0000ffff0c0c7812 */ /* 0x000fe400078ec0ff */
[----:B------:R-:W-:Y:S02]  /*b7b40*/  LOP3.LUT R0, R0, 0xffff, RZ, 0xc0, !PT ;  /* 0x0000ffff00007812 */ /* 0x000fe400078ec0ff */
[----:B------:R-:W-:Y:S02]  /*b7b50*/  LOP3.LUT R5, R5, 0xffff, RZ, 0xc0, !PT ;  /* 0x0000ffff05057812 */ /* 0x000fe400078ec0ff */
[----:B------:R-:W-:Y:S02]  /*b7b60*/  LOP3.LUT R4, R4, 0xffff, RZ, 0xc0, !PT ;  /* 0x0000ffff04047812 */ /* 0x000fe400078ec0ff */
[----:B------:R-:W-:Y:S02]  /*b7b70*/  PRMT R5, R0, 0x3340, R5 ;  /* 0x0000334000057816 */ /* 0x000fe40000000005 */
[----:B------:R-:W-:-:S02]  /*b7b80*/  PRMT R4, R4, 0x3340, R12 ;  /* 0x0000334004047816 */ /* 0x000fc4000000000c */
[----:B------:R-:W-:-:S03]  /*b7b90*/  LOP3.LUT R2, R2, 0xffff, RZ, 0xc0, !PT ;  /* 0x0000ffff02027812 */ /* 0x000fc600078ec0ff */
[----:B------:R-:W-:Y:S04]  /*b7ba0*/  STL [R1+0x180], R4 ;  /* 0x0001800401007387 */ /* 0x000fe80000100800 */
[----:B------:R0:W-:Y:S01]  /*b7bb0*/  STL [R1+0x1c4], R5 ;  /* 0x0001c40501007387 */ /* 0x0001e20000100800 */
[----:B------:R-:W-:Y:S02]  /*b7bc0*/  PRMT R0, R2, 0x3340, R1 ;  /* 0x0000334002007816 */ /* 0x000fe40000000001 */
[----:B------:R-:W-:Y:S02]  /*b7bd0*/  SHF.R.U32.HI R12, RZ, 0x8, R17 ;  /* 0x00000008ff0c7819 */ /* 0x000fe40000011611 */
[----:B0-----:R-:W-:Y:S02]  /*b7be0*/  SHF.R.U32.HI R5, RZ, 0x8, R13 ;  /* 0x00000008ff057819 */ /* 0x001fe4000001160d */
[----:B------:R-:W-:-:S02]  /*b7bf0*/  LOP3.LUT R12, R12, 0xffff, RZ, 0xc0, !PT ;  /* 0x0000ffff0c0c7812 */ /* 0x000fc400078ec0ff */
[----:B------:R-:W-:Y:S01]  /*b7c00*/  LOP3.LUT R5, R5, 0xffff, RZ, 0xc0, !PT ;  /* 0x0000ffff05057812 */ /* 0x000fe200078ec0ff */
[----:B------:R0:W-:Y:S01]  /*b7c10*/  STL [R1], R0 ;  /* 0x0000000001007387 */ /* 0x0001e20000100800 */
[----:B------:R-:W-:-:S03]  /*b7c20*/  SHF.R.U32.HI R2, RZ, 0x8, R23 ;  /* 0x00000008ff027819 */ /* 0x000fc60000011617 */
[----:B------:R-:W4:Y:S01]  /*b7c30*/  LDL.LU R13, [R1+0x90] ;  /* 0x00009000010d7983 */ /* 0x000f220000300800 */
[----:B------:R-:W-:Y:S02]  /*b7c40*/  LOP3.LUT R2, R2, 0xffff, RZ, 0xc0, !PT ;  /* 0x0000ffff02027812 */ /* 0x000fe400078ec0ff */
[----:B0-----:R-:W-:-:S04]  /*b7c50*/  SHF.R.U32.HI R0, RZ, 0x8, R18 ;  /* 0x00000008ff007819 */ /* 0x001fc80000011612 */
[----:B------:R-:W-:Y:S02]  /*b7c60*/  LOP3.LUT R0, R0, 0xffff, RZ, 0xc0, !PT ;  /* 0x0000ffff00007812 */ /* 0x000fe400078ec0ff */
[----:B--2---:R-:W-:-:S04]  /*b7c70*/  SHF.R.U32.HI R4, RZ, 0x8, R3 ;  /* 0x00000008ff047819 */ /* 0x004fc80000011603 */
[----:B------:R-:W-:-:S04]  /*b7c80*/  LOP3.LUT R4, R4, 0xffff, RZ, 0xc0, !PT ;  /* 0x0000ffff04047812 */ /* 0x000fc800078ec0ff */
[----:B------:R-:W-:Y:S02]  /*b7c90*/  PRMT R5, R4, 0x3340, R5 ;  /* 0x0000334004057816 */ /* 0x000fe40000000005 */
[----:B------:R-:W-:Y:S02]  /*b7ca0*/  PRMT R4, R12, 0x3340, R1 ;  /* 0x000033400c047816 */ /* 0x000fe40000000001 */
[----:B------:R-:W-:Y:S01]  /*b7cb0*/  SHF.R.U32.HI R3, RZ, 0x8, R19 ;  /* 0x00000008ff037819 */ /* 0x000fe20000011613 */
[----:B------:R0:W-:Y:S04]  /*b7cc0*/  STL [R1+0x17c], R5 ;  /* 0x00017c0501007387 */ /* 0x0001e80000100800 */
[----:B------:R-:W2:Y:S04]  /*b7cd0*/  LDL.LU R17, [R1+0x1a4] ;  /* 0x0001a40001117983 */ /* 0x000ea80000300800 */
[----:B------:R1:W-:Y:S01]  /*b7ce0*/  STL [R1+0x8], R4 ;  /* 0x0000080401007387 */ /* 0x0003e20000100800 */
[----:B------:R-:W-:-:S03]  /*b7cf0*/  LOP3.LUT R3, R3, 0xffff, RZ, 0xc0, !PT ;  /* 0x0000ffff03037812 */ /* 0x000fc600078ec0ff */
[----:B------:R-:W2:Y:S04]  /*b7d00*/  LDL.LU R18, [R1+0x1ac] ;  /* 0x0001ac0001127983 */ /* 0x000ea80000300800 */
[----:B------:R-:W2:Y:S04]  /*b7d10*/  LDL.LU R23, [R1+0x1b8] ;  /* 0x0001b80001177983 */ /* 0x000ea80000300800 */
[----:B------:R-:W2:Y:S01]  /*b7d20*/  LDL.LU R19, [R1+0x8c] ;  /* 0x00008c0001137983 */ /* 0x000ea20000300800 */
[----:B0-----:R-:W-:Y:S02]  /*b7d30*/  SHF.R.U32.HI R5, RZ, 0x8, R15 ;  /* 0x00000008ff057819 */ /* 0x001fe4000001160f */
[----:B-1----:R-:W-:-:S02]  /*b7d40*/  PRMT R4, R0, 0x3340, R2 ;  /* 0x0000334000047816 */ /* 0x002fc40000000002 */
[----:B------:R-:W-:Y:S02]  /*b7d50*/  SHF.R.U32.HI R2, RZ, 0x8, R14 ;  /* 0x00000008ff027819 */ /* 0x000fe4000001160e */
[----:B------:R-:W-:Y:S02]  /*b7d60*/  PRMT R0, R3, 0x3340, R1 ;  /* 0x0000334003007816 */ /* 0x000fe40000000001 */
[----:B------:R-:W-:Y:S02]  /*b7d70*/  LOP3.LUT R5, R5, 0xffff, RZ, 0xc0, !PT ;  /* 0x0000ffff05057812 */ /* 0x000fe400078ec0ff */
[----:B------:R-:W-:Y:S01]  /*b7d80*/  LOP3.LUT R2, R2, 0xffff, RZ, 0xc0, !PT ;  /* 0x0000ffff02027812 */ /* 0x000fe200078ec0ff */
[----:B------:R-:W-:Y:S04]  /*b7d90*/  STL [R1+0x178], R4 ;  /* 0x0001780401007387 */ /* 0x000fe80000100800 */
[----:B------:R0:W-:Y:S01]  /*b7da0*/  STL [R1+0x4], R0 ;  /* 0x0000040001007387 */ /* 0x0001e20000100800 */
[----:B------:R-:W-:-:S03]  /*b7db0*/  PRMT R2, R2, 0x3340, R5 ;  /* 0x0000334002027816 */ /* 0x000fc60000000005 */
[----:B------:R-:W2:Y:S01]  /*b7dc0*/  LDL.LU R5, [R1+0x19c] ;  /* 0x00019c0001057983 */ /* 0x000ea20000300800 */
[----:B------:R-:W-:-:S03]  /*b7dd0*/  SHF.R.U32.HI R12, RZ, 0x8, R22 ;  /* 0x00000008ff0c7819 */ /* 0x000fc60000011616 */
[----:B------:R-:W2:Y:S04]  /*b7de0*/  LDL.LU R22, [R1+0x1e4] ;  /* 0x0001e40001167983 */ /* 0x000ea80000300800 */
[----:B------:R1:W-:Y:S04]  /*b7df0*/  STL [R1+0x170], R2 ;  /* 0x0001700201007387 */ /* 0x0003e80000100800 */
[----:B------:R-:W2:Y:S04]  /*b7e00*/  LDL.LU R14, [R1+0x1c0] ;  /* 0x0001c000010e7983 */ /* 0x000ea80000300800 */
[----:B------:R-:W2:Y:S01]  /*b7e10*/  LDL.LU R15, [R1+0x64] ;  /* 0x00006400010f7983 */ /* 0x000ea20000300800 */
[----:B0-----:R-:W-:-:S02]  /*b7e20*/  SHF.R.U32.HI R0, RZ, 0x8, R29 ;  /* 0x00000008ff007819 */ /* 0x001fc4000001161d */
[----:B---3--:R-:W-:Y:S01]  /*b7e30*/  SHF.R.U32.HI R3, RZ, 0x8, R27 ;  /* 0x00000008ff037819 */ /* 0x008fe2000001161b */
[----:B------:R-:W3:Y:S01]  /*b7e40*/  LDL.LU R29, [R1+0x198] ;  /* 0x00019800011d7983 */ /* 0x000ee20000300800 */
[----:B----4-:R-:W-:Y:S02]  /*b7e50*/  SHF.R.U32.HI R4, RZ, 0x8, R16 ;  /* 0x00000008ff047819 */ /* 0x010fe40000011610 */
[----:B------:R-:W-:Y:S01]  /*b7e60*/  LOP3.LUT R12, R12, 0xffff, RZ, 0xc0, !PT ;  /* 0x0000ffff0c0c7812 */ /* 0x000fe200078ec0ff */
[----:B------:R-:W4:Y:S04]  /*b7e70*/  LDL.LU R27, [R1+0x1a0] ;  /* 0x0001a000011b7983 */ /* 0x000f280000300800 */
[----:B------:R-:W3:Y:S01]  /*b7e80*/  LDL.LU R16, [R1+0x194] ;  /* 0x0001940001107983 */ /* 0x000ee20000300800 */
[----:B-1----:R-:W-:-:S02]  /*b7e90*/  PRMT R2, R12, 0x3340, R1 ;  /* 0x000033400c027816 */ /* 0x002fc40000000001 */
[----:B------:R-:W-:Y:S02]  /*b7ea0*/  LOP3.LUT R0, R0, 0xffff, RZ, 0xc0, !PT ;  /* 0x0000ffff00007812 */ /* 0x000fe400078ec0ff */
[----:B------:R-:W-:Y:S02]  /*b7eb0*/  LOP3.LUT R3, R3, 0xffff, RZ, 0xc0, !PT ;  /* 0x0000ffff03037812 */ /* 0x000fe400078ec0ff */
[----:B------:R-:W-:Y:S01]  /*b7ec0*/  LOP3.LUT R4, R4, 0xffff, RZ, 0xc0, !PT ;  /* 0x0000ffff04047812 */ /* 0x000fe200078ec0ff */
[----:B------:R0:W-:Y:S01]  /*b7ed0*/  STL [R1+0x49a8], R2 ;  /* 0x0049a80201007387 */ /* 0x0001e20000100800 */
[----:B------:R-:W-:Y:S02]  /*b7ee0*/  SHF.R.U32.HI R12, RZ, 0x8, R13 ;  /* 0x00000008ff0c7819 */ /* 0x000fe4000001160d */
[----:B0-----:R-:W-:Y:S02]  /*b7ef0*/  PRMT R2, R0, 0x3340, R3 ;  /* 0x0000334000027816 */ /* 0x001fe40000000003 */
[----:B------:R-:W-:-:S03]  /*b7f00*/  PRMT R0, R4, 0x3340, R1 ;  /* 0x0000334004007816 */ /* 0x000fc60000000001 */
[----:B------:R-:W-:Y:S04]  /*b7f10*/  STL [R1+0x16c], R2 ;  /* 0x00016c0201007387 */ /* 0x000fe80000100800 */
[----:B------:R0:W-:Y:S01]  /*b7f20*/  STL [R1+0x11c], R0 ;  /* 0x00011c0001007387 */ /* 0x0001e20000100800 */
[----:B--2---:R-:W-:-:S03]  /*b7f30*/  SHF.R.U32.HI R13, RZ, 0x8, R17 ;  /* 0x00000008ff0d7819 */ /* 0x004fc60000011611 */
[----:B------:R-:W2:Y:S01]  /*b7f40*/  LDL.LU R17, [R1+0x1d8] ;  /* 0x0001d80001117983 */ /* 0x000ea20000300800 */
[----:B0-----:R-:W-:-:S03]  /*b7f50*/  SHF.R.U32.HI R0, RZ, 0x8, R18 ;  /* 0x00000008ff007819 */ /* 0x001fc60000011612 */
[----:B------:R-:W2:Y:S01]  /*b7f60*/  LDL.LU R18, [R1+0x1cc] ;  /* 0x0001cc0001127983 */ /* 0x000ea20000300800 */
[----:B------:R-:W-:-:S03]  /*b7f70*/  SHF.R.U32.HI R4, RZ, 0x8, R23 ;  /* 0x00000008ff047819 */ /* 0x000fc60000011617 */
[----:B------:R-:W2:Y:S01]  /*b7f80*/  LDL.LU R23, [R1+0x1ec] ;  /* 0x0001ec0001177983 */ /* 0x000ea20000300800 */
[----:B------:R-:W-:Y:S02]  /*b7f90*/  SHF.R.U32.HI R3, RZ, 0x8, R5 ;  /* 0x00000008ff037819 */ /* 0x000fe40000011605 */
[----:B------:R-:W-:Y:S02]  /*b7fa0*/  SHF.R.U32.HI R5, RZ, 0x8, R19 ;  /* 0x00000008ff057819 */ /* 0x000fe40000011613 */
[----:B------:R-:W2:Y:S01]  /*b7fb0*/  LDL.LU R19, [R1+0x1dc] ;  /* 0x0001dc0001137983 */ /* 0x000ea20000300800 */
[----:B------:R-:W-:Y:S02]  /*b7fc0*/  LOP3.LUT R3, R3, 0xffff, RZ, 0xc0, !PT ;  /* 0x0000ffff03037812 */ /* 0x000fe400078ec0ff */
[----:B------:R-:W-:Y:S02]  /*b7fd0*/  LOP3.LUT R12, R12, 0xffff, RZ, 0xc0, !PT ;  /* 0x0000ffff0c0c7812 */ /* 0x000fe400078ec0ff */
[----:B------:R-:W-:-:S02]  /*b7fe0*/  LOP3.LUT R13, R13, 0xffff, RZ, 0xc0, !PT ;  /* 0x0000ffff0d0d7812 */ /* 0x000fc400078ec0ff */
[----:B------:R-:W-:Y:S02]  /*b7ff0*/  PRMT R2, R3, 0x3340, R12 ;  /* 0x0000334003027816 */ /* 0x000fe4000000000c */
[----:B------:R-:W-:Y:S02]  /*b8000*/  PRMT R3, R13, 0x3340, R1 ;  /* 0x000033400d037816 */ /* 0x000fe40000000001 */
[----:B------:R-:W-:Y:S02]  /*b8010*/  LOP3.LUT R0, R0, 0xffff, RZ, 0xc0, !PT ;  /* 0x0000ffff00007812 */ /* 0x000fe400078ec0ff */
[----:B------:R-:W-:Y:S02]  /*b8020*/  LOP3.LUT R4, R4, 0xffff, RZ, 0xc0, !PT ;  /* 0x0000ffff04047812 */ /* 0x000fe400078ec0ff */
[----:B------:R-:W-:Y:S01]  /*b8030*/  LOP3.LUT R5, R5, 0xffff, RZ, 0xc0, !PT ;  /* 0x0000ffff05057812 */ /* 0x000fe200078ec0ff */
[----:B------:R-:W-:Y:S04]  /*b8040*/  STL [R1+0x49ac], R3 ;  /* 0x0049ac0301007387 */ /* 0x000fe80000100800 */
[----:B------:R0:W-:Y:S01]  /*b8050*/  STL [R1+0x168], R2 ;  /* 0x0001680201007387 */ /* 0x0001e20000100800 */
[----:B---3--:R-:W-:-:S02]  /*b8060*/  SHF.R.U32.HI R12, RZ, 0x8, R16 ;  /* 0x00000008ff0c7819 */ /* 0x008fc40000011610 */
[----:B------:R-:W-:Y:S01]  /*b8070*/  SHF.R.U32.HI R13, RZ, 0x8, R14 ;  /* 0x00000008ff0d7819 */ /* 0x000fe2000001160e */
[----:B------:R-:W1:Y:S01]  /*b8080*/  S2R R16, SR_TID.X ;  /* 0x0000000000107919 */ /* 0x000e620000002100 */
[----:B0-----:R-:W-:Y:S02]  /*b8090*/  PRMT R2, R0, 0x3340, R4 ;  /* 0x0000334000027816 */ /* 0x001fe40000000004 */
[----:B------:R-:W-:Y:S02]  /*b80a0*/  PRMT R0, R5, 0x3340, R1 ;  /* 0x0000334005007816 */ /* 0x000fe40000000001 */
[----:B------:R-:W-:Y:S02]  /*b80b0*/  SHF.R.U32.HI R4, RZ, 0x8, R22 ;  /* 0x00000008ff047819 */ /* 0x000fe40000011616 */
[----:B------:R-:W-:Y:S01]  /*b80c0*/  LOP3.LUT R13, R13, 0xffff, RZ, 0xc0, !PT ;  /* 0x0000ffff0d0d7812 */ /* 0x000fe200078ec0ff */
[----:B------:R0:W-:Y:S01]  /*b80d0*/  STL [R1+0x164], R2 ;  /* 0x0001640201007387 */ /* 0x0001e20000100800 */
[----:B------:R-:W-:-:S03]  /*b80e0*/  LOP3.LUT R4, R4, 0xffff, RZ, 0xc0, !PT ;  /* 0x0000ffff04047812 */ /* 0x000fc600078ec0ff */
[----:B------:R3:W-:Y:S01]  /*b80f0*/  STL [R1+0x110], R0 ;  /* 0x0001100001007387 */ /* 0x0007e20000100800 */
[----:B----4-:R-:W-:Y:S02]  /*b8100*/  SHF.R.U32.HI R5, RZ, 0x8, R27 ;  /* 0x00000008ff057819 */ /* 0x010fe4000001161b */
[----:B------:R-:W-:Y:S02]  /*b8110*/  SHF.R.U32.HI R14, RZ, 0x8, R15 ;  /* 0x00000008ff0e7819 */ /* 0x000fe4000001160f */
[----:B------:R-:W-:Y:S02]  /*b8120*/  LOP3.LUT R12, R12, 0xffff, RZ, 0xc0, !PT ;  /* 0x0000ffff0c0c7812 */ /* 0x000fe400078ec0ff */
[----:B------:R-:W-:Y:S02]  /*b8130*/  LOP3.LUT R5, R5, 0xffff, RZ, 0xc0, !PT ;  /* 0x0000ffff05057812 */ /* 0x000fe400078ec0ff */
[----:B0-----:R-:W-:Y:S02]  /*b8140*/  PRMT R2, R4, 0x3340, R13 ;  /* 0x0000334004027816 */ /* 0x001fe4000000000d */
[----:B---3--:R-:W-:-:S02]  /*b8150*/  SHF.R.U32.HI R0, RZ, 0x8, R29 ;  /* 0x00000008ff007819 */ /* 0x008fc4000001161d */
[----:B------:R-:W-:Y:S02]  /*b8160*/  LOP3.LUT R14, R14, 0xffff, RZ, 0xc0, !PT ;  /* 0x0000ffff0e0e7812 */ /* 0x000fe400078ec0ff */
[----:B------:R-:W-:Y:S01]  /*b8170*/  LOP3.LUT R0, R0, 0xffff, RZ, 0xc0, !PT ;  /* 0x0000ffff00007812 */ /* 0x000fe200078ec0ff */
[----:B------:R0:W-:Y:S01]  /*b8180*/  STL [R1+0x15c], R2 ;  /* 0x00015c0201007387 */ /* 0x0001e20000100800 */
[----:B------:R-:W-:Y:S02]  /*b8190*/  PRMT R4, R14, 0x3340, R1 ;  /* 0x000033400e047816 */ /* 0x000fe40000000001 */
[----:B0-----:R-:W-:Y:S02]  /*b81a0*/  PRMT R2, R0, 0x3340, R5 ;  /* 0x0000334000027816 */ /* 0x001fe40000000005 */
[----:B------:R-:W-:Y:S01]  /*b81b0*/  PRMT R0, R12, 0x3340, R1 ;  /* 0x000033400c007816 */ /* 0x000fe20000000001 */
[----:B------:R-:W-:Y:S04]  /*b81c0*/  STL [R1+0x49a0], R4 ;  /* 0x0049a00401007387 */ /* 0x000fe80000100800 */
[----:B------:R-:W-:Y:S04]  /*b81d0*/  STL [R1+0x158], R2 ;  /* 0x0001580201007387 */ /* 0x000fe80000100800 */
[----:B------:R0:W-:Y:S04]  /*b81e0*/  STL [R1+0x100], R0 ;  /* 0x0001000001007387 */ /* 0x0001e80000100800 */
[----:B------:R-:W3:Y:S01]  /*b81f0*/  LDL.LU R3, [R1+0x288] ;  /* 0x0002880001037983 */ /* 0x000ee20000300800 */
[----:B-1----:R-:W-:Y:S01]  /*b8200*/  IMAD.SHL.U32 R14, R16, 0x8, RZ ;  /* 0x00000008100e7824 */ /* 0x002fe200078e00ff */
[----:B------:R-:W-:-:S04]  /*b8210*/  SHF.R.U32.HI R11, RZ, 0x8, R11 ;  /* 0x00000008ff0b7819 */ /* 0x000fc8000001160b */
[----:B------:R-:W-:Y:S02]  /*b8220*/  LOP3.LUT R14, R14, 0x100, RZ, 0xc0, !PT ;  /* 0x000001000e0e7812 */ /* 0x000fe400078ec0ff */
[----:B------:R-:W-:Y:S02]  /*b8230*/  LOP3.LUT R11, R11, 0xffff, RZ, 0xc0, !PT ;  /* 0x0000ffff0b0b7812 */ /* 0x000fe400078ec0ff */
[----:B------:R-:W-:Y:S02]  /*b8240*/  SHF.R.U32.HI R7, RZ, 0x8, R7 ;  /* 0x00000008ff077819 */ /* 0x000fe40000011607 */
[----:B------:R-:W-:Y:S02]  /*b8250*/  SHF.R.U32.HI R10, RZ, 0x8, R10 ;  /* 0x00000008ff0a7819 */ /* 0x000fe4000001160a */
[----:B------:R-:W-:Y:S02]  /*b8260*/  SHF.R.U32.HI R8, RZ, 0x8, R8 ;  /* 0x00000008ff087819 */ /* 0x000fe40000011608 */
[----:B------:R-:W-:-:S02]  /*b8270*/  LOP3.LUT R7, R7, 0xffff, RZ, 0xc0, !PT ;  /* 0x0000ffff07077812 */ /* 0x000fc400078ec0ff */
[----:B------:R-:W-:Y:S02]  /*b8280*/  LOP3.LUT R10, R10, 0xffff, RZ, 0xc0, !PT ;  /* 0x0000ffff0a0a7812 */ /* 0x000fe400078ec0ff */
[----:B------:R-:W-:Y:S02]  /*b8290*/  LOP3.LUT R8, R8, 0xffff, RZ, 0xc0, !PT ;  /* 0x0000ffff08087812 */ /* 0x000fe400078ec0ff */
[----:B--2---:R-:W-:Y:S02]  /*b82a0*/  SHF.R.U32.HI R13, RZ, 0x8, R17 ;  /* 0x00000008ff0d7819 */ /* 0x004fe40000011611 */
[----:B------:R-:W-:Y:S02]  /*b82b0*/  SHF.R.U32.HI R12, RZ, 0x8, R18 ;  /* 0x00000008ff0c7819 */ /* 0x000fe40000011612 */
[----:B------:R-:W-:Y:S02]  /*b82c0*/  LOP3.LUT R13, R13, 0xffff, RZ, 0xc0, !PT ;  /* 0x0000ffff0d0d7812 */ /* 0x000fe400078ec0ff */
[----:B------:R-:W-:-:S02]  /*b82d0*/  LOP3.LUT R12, R12, 0xffff, RZ, 0xc0, !PT ;  /* 0x0000ffff0c0c7812 */ /* 0x000fc400078ec0ff */
[----:B0-----:R-:W-:Y:S02]  /*b82e0*/  SHF.R.U32.HI R0, RZ, 0x8, R23 ;  /* 0x00000008ff007819 */ /* 0x001fe40000011617 */
[----:B------:R-:W-:Y:S02]  /*b82f0*/  PRMT R2, R13, 0x3340, R12 ;  /* 0x000033400d027816 */ /* 0x000fe4000000000c */
[----:B------:R-:W-:-:S03]  /*b8300*/  LOP3.LUT R0, R0, 0xffff, RZ, 0xc0, !PT ;  /* 0x0000ffff00007812 */ /* 0x000fc600078ec0ff */
[----:B------:R-:W-:Y:S04]  /*b8310*/  STL [R1+0x154], R2 ;  /* 0x0001540201007387 */ /* 0x000fe80000100800 */
[----:B------:R-:W2:Y:S01]  /*b8320*/  LDL R27, [R1+0x284] ;  /* 0x00028400011b7983 */ /* 0x000ea20000100800 */
[----:B------:R-:W-:-:S04]  /*b8330*/  SHF.R.U32.HI R5, RZ, 0x8, R19 ;  /* 0x00000008ff057819 */ /* 0x000fc80000011613 */
[----:B------:R-:W-:-:S04]  /*b8340*/  LOP3.LUT R5, R5, 0xffff, RZ, 0xc0, !PT ;  /* 0x0000ffff05057812 */ /* 0x000fc800078ec0ff */
[----:B------:R-:W-:-:S05]  /*b8350*/  PRMT R0, R0, 0x3340, R5 ;  /* 0x0000334000007816 */ /* 0x000fca0000000005 */
[----:B------:R0:W-:Y:S04]  /*b8360*/  STL [R1+0x174], R0 ;  /* 0x0001740001007387 */ /* 0x0001e80000100800 */
[----:B------:R-:W4:Y:S04]  /*b8370*/  LDL.LU R16, [R1+0x21c] ;  /* 0x00021c0001107983 */ /* 0x000f280000300800 */
[----:B------:R-:W4:Y:S01]  /*b8380*/  LDL.LU R23, [R1+0x228] ;  /* 0x0002280001177983 */ /* 0x000f220000300800 */
[----:B------:R-:W-:Y:S02]  /*b8390*/  PRMT R5, R11, 0x3340, R1 ;  /* 0x000033400b057816 */ /* 0x000fe40000000001 */
[----:B------:R-:W-:Y:S01]  /*b83a0*/  SHF.R.U32.HI R11, RZ, 0x8, R21 ;  /* 0x00000008ff0b7819 */ /* 0x000fe20000011615 */
[----:B------:R-:W4:Y:S01]  /*b83b0*/  LDL.LU R19, [R1+0x1f8] ;  /* 0x0001f80001137983 */ /* 0x000f220000300800 */
[----:B0-----:R-:W-:Y:S01]  /*b83c0*/  IMAD.IADD R0, R6, 0x1, R14 ;  /* 0x0000000106007824 */ /* 0x001fe200078e020e */
[----:B------:R-:W-:-:S04]  /*b83d0*/  SHF.R.U32.HI R6, RZ, 0x8, R20 ;  /* 0x00000008ff067819 */ /* 0x000fc80000011614 */
[----:B------:R-:W-:Y:S02]  /*b83e0*/  LOP3.LUT R6, R6, 0xffff, RZ, 0xc0, !PT ;  /* 0x0000ffff06067812 */ /* 0x000fe400078ec0ff */
[----:B------:R-:W-:Y:S02]  /*b83f0*/  LOP3.LUT R11, R11, 0xffff, RZ, 0xc0, !PT ;  /* 0x0000ffff0b0b7812 */ /* 0x000fe400078ec0ff */
[----:B------:R-:W-:Y:S02]  /*b8400*/  PRMT R2, R6, 0x3340, R7 ;  /* 0x0000334006027816 */ /* 0x000fe40000000007 */
[----:B------:R-:W-:Y:S01]  /*b8410*/  PRMT R6, R10, 0x3340, R1 ;  /* 0x000033400a067816 */ /* 0x000fe20000000001 */
[----:B------:R-:W-:Y:S01]  /*b8420*/  STL [R1+0x4994], R5 ;  /* 0x0049940501007387 */ /* 0x000fe20000100800 */
[----:B------:R-:W-:-:S03]  /*b8430*/  PRMT R4, R11, 0x3340, R8 ;  /* 0x000033400b047816 */ /* 0x000fc60000000008 */
[----:B------:R-:W-:Y:S04]  /*b8440*/  STL [R1+0x4990], R6 ;  /* 0x0049900601007387 */ /* 0x000fe80000100800 */
[----:B------:R0:W-:Y:S04]  /*b8450*/  STL [R1+0x150], R2 ;  /* 0x0001500201007387 */ /* 0x0001e80000100800 */
[----:B0-----:R-:W4:Y:S04]  /*b8460*/  LDL.LU R2, [R1+0x2b8] ;  /* 0x0002b80001027983 */ /* 0x001f280000300800 */
[----:B------:R-:W4:Y:S04]  /*b8470*/  LDL.LU R22, [R1+0x248] ;  /* 0x0002480001167983 */ /* 0x000f280000300800 */
[----:B------:R0:W-:Y:S04]  /*b8480*/  STL [R1+0x148], R4 ;  /* 0x0001480401007387 */ /* 0x0001e80000100800 */
[----:B------:R-:W4:Y:S04]  /*b8490*/  LDL.LU R15, [R1+0x200] ;  /* 0x00020000010f7983 */ /* 0x000f280000300800 */
[----:B------:R-:W4:Y:S04]  /*b84a0*/  LDL.LU R29, [R1+0x268] ;  /* 0x00026800011d7983 */ /* 0x000f280000300800 */
[----:B------:R-:W4:Y:S04]  /*b84b0*/  LDL.LU R17, [R1+0x24c] ;  /* 0x00024c0001117983 */ /* 0x000f280000300800 */
[----:B------:R-:W4:Y:S01]  /*b84c0*/  LDL.LU R18, [R1+0x244] ;  /* 0x0002440001127983 */ /* 0x000f220000300800 */
[----:B------:R-:W-:-:S02]  /*b84d0*/  SHF.R.U32.HI R9, RZ, 0x8, R9 ;  /* 0x00000008ff097819 */ /* 0x000fc40000011609 */
[----:B------:R-:W-:Y:S02]  /*b84e0*/  SHF.R.U32.HI R12, RZ, 0x8, R28 ;  /* 0x00000008ff0c7819 */ /* 0x000fe4000001161c */
[----:B------:R-:W-:Y:S02]  /*b84f0*/  SHF.R.U32.HI R10, RZ, 0x8, R24 ;  /* 0x00000008ff0a7819 */ /* 0x000fe40000011618 */
[----:B------:R-:W-:Y:S02]  /*b8500*/  LOP3.LUT R9, R9, 0xffff, RZ, 0xc0, !PT ;  /* 0x0000ffff09097812 */ /* 0x000fe400078ec0ff */
[----:B---3--:R-:W-:Y:S02]  /*b8510*/  SHF.R.U32.HI R14, RZ, 0x8, R3 ;  /* 0x00000008ff0e7819 */ /* 0x008fe40000011603 */
[----:B------:R-:W-:Y:S02]  /*b8520*/  LOP3.LUT R12, R12, 0xffff, RZ, 0xc0, !PT ;  /* 0x0000ffff0c0c7812 */ /* 0x000fe400078ec0ff */
[----:B------:R-:W-:-:S02]  /*b8530*/  LOP3.LUT R10, R10, 0xffff, RZ, 0xc0, !PT ;  /* 0x0000ffff0a0a7812 */ /* 0x000fc400078ec0ff */
[----:B------:R-:W-:Y:S02]  /*b8540*/  PRMT R7, R9, 0x3340, R1 ;  /* 0x0000334009077816 */ /* 0x000fe40000000001 */
[----:B------:R-:W-:Y:S02]  /*b8550*/  LOP3.LUT R14, R14, 0xffff, RZ, 0xc0, !PT ;  /* 0x0000ffff0e0e7812 */ /* 0x000fe400078ec0ff */
[----:B0-----:R-:W-:Y:S01]  /*b8560*/  PRMT R4, R12, 0x3340, R10 ;  /* 0x000033400c047816 */ /* 0x001fe2000000000a */
[----:B------:R-:W-:Y:S01]  /*b8570*/  STL [R1+0x4998], R7 ;  /* 0x0049980701007387 */ /* 0x000fe20000100800 */
[----:B--2---:R-:W-:-:S03]  /*b8580*/  SHF.R.U32.HI R13, RZ, 0x8, R27 ;  /* 0x00000008ff0d7819 */ /* 0x004fc6000001161b */
[----:B------:R-:W2:Y:S01]  /*b8590*/  LDL.LU R27, [R1+0x28c] ;  /* 0x00028c00011b7983 */ /* 0x000ea20000300800 */
[----:B------:R-:W-:-:S03]  /*b85a0*/  LOP3.LUT R13, R13, 0xffff, RZ, 0xc0, !PT ;  /* 0x0000ffff0d0d7812 */ /* 0x000fc600078ec0ff */
[----:B------:R-:W-:Y:S01]  /*b85b0*/  STL [R1+0x144], R4 ;  /* 0x0001440401007387 */ /* 0x000fe20000100800 */
[----:B------:R-:W-:Y:S02]  /*b85c0*/  PRMT R3, R14, 0x3340, R13 ;  /* 0x000033400e037816 */ /* 0x000fe4000000000d */
[----:B----4-:R-:W-:Y:S02]  /*b85d0*/  SHF.R.U32.HI R11, RZ, 0x8, R16 ;  /* 0x00000008ff0b7819 */ /* 0x010fe40000011610 */
[----:B------:R-:W-:Y:S01]  /*b85e0*/  SHF.R.U32.HI R9, RZ, 0x8, R23 ;  /* 0x00000008ff097819 */ /* 0x000fe20000011617 */
[----:B------:R-:W3:Y:S04]  /*b85f0*/  LDL.LU R16, [R1+0x74] ;  /* 0x0000740001107983 */ /* 0x000ee80000300800 */
[----:B------:R0:W-:Y:S04]  /*b8600*/  STL [R1+0x140], R3 ;  /* 0x0001400301007387 */ /* 0x0001e80000100800 */
[----:B------:R-:W4:Y:S01]  /*b8610*/  LDL.LU R23, [R1+0x38] ;  /* 0x0000380001177983 */ /* 0x000f220000300800 */
[----:B------:R-:W-:-:S02]  /*b8620*/  SHF.R.U32.HI R8, RZ, 0x8, R19 ;  /* 0x00000008ff087819 */ /* 0x000fc40000011613 */
[----:B------:R-:W-:Y:S02]  /*b8630*/  LOP3.LUT R11, R11, 0xffff, RZ, 0xc0, !PT ;  /* 0x0000ffff0b0b7812 */ /* 0x000fe400078ec0ff */
[----:B------:R-:W-:Y:S01]  /*b8640*/  LOP3.LUT R9, R9, 0xffff, RZ, 0xc0, !PT ;  /* 0x0000ffff09097812 */ /* 0x000fe200078ec0ff */
[----:B------:R-:W4:Y:S01]  /*b8650*/  LDL.LU R19, [R1+0x30] ;  /* 0x0000300001137983 */ /* 0x000f220000300800 */
[----:B------:R-:W-:Y:S02]  /*b8660*/  LOP3.LUT R8, R8, 0xffff, RZ, 0xc0, !PT ;  /* 0x0000ffff08087812 */ /* 0x000fe400078ec0ff */
[----:B0-----:R-:W-:Y:S02]  /*b8670*/  PRMT R3, R11, 0x3340, R9 ;  /* 0x000033400b037816 */ /* 0x001fe40000000009 */
[----:B------:R-:W-:-:S03]  /*b8680*/  PRMT R12, R8, 0x3340, R1 ;  /* 0x00003340080c7816 */ /* 0x000fc60000000001 */
[----:B------:R0:W-:Y:S04]  /*b8690*/  STL [R1+0x13c], R3 ;  /* 0x00013c0301007387 */ /* 0x0001e80000100800 */
[----:B------:R-:W-:Y:S01]  /*b86a0*/  STL [R1+0x499c], R12 ;  /* 0x00499c0c01007387 */ /* 0x000fe20000100800 */
[----:B------:R-:W-:Y:S02]  /*b86b0*/  SHF.R.U32.HI R13, RZ, 0x8, R2 ;  /* 0x00000008ff0d7819 */ /* 0x000fe40000011602 */
[----:B------:R-:W-:Y:S02]  /*b86c0*/  SHF.R.U32.HI R9, RZ, 0x8, R22 ;  /* 0x00000008ff097819 */ /* 0x000fe40000011616 */
[----:B------:R-:W-:Y:S02]  /*b86d0*/  SHF.R.U32.HI R10, RZ, 0x8, R15 ;  /* 0x00000008ff0a7819 */ /* 0x000fe4000001160f */
[----:B------:R-:W-:-:S02]  /*b86e0*/  SHF.R.U32.HI R8, RZ, 0x8, R29 ;  /* 0x00000008ff087819 */ /* 0x000fc4000001161d */
[----:B------:R-:W-:Y:S02]  /*b86f0*/  SHF.R.U32.HI R11, RZ, 0x8, R17 ;  /* 0x00000008ff0b7819 */ /* 0x000fe40000011611 */
[----:B------:R-:W-:Y:S02]  /*b8700*/  LOP3.LUT R13, R13, 0xffff, RZ, 0xc0, !PT ;  /* 0x0000ffff0d0d7812 */ /* 0x000fe400078ec0ff */
[----:B------:R-:W-:Y:S02]  /*b8710*/  LOP3.LUT R9, R9, 0xffff, RZ, 0xc0, !PT ;  /* 0x0000ffff09097812 */ /* 0x000fe400078ec0ff */
[----:B------:R-:W-:Y:S02]  /*b8720*/  LOP3.LUT R10, R10, 0xffff, RZ, 0xc0, !PT ;  /* 0x0000ffff0a0a7812 */ /* 0x000fe400078ec0ff */
[----:B------:R-:W-:Y:S02]  /*b8730*/  LOP3.LUT R8, R8, 0xffff, RZ, 0xc0, !PT ;  /* 0x0000ffff08087812 */ /* 0x000fe400078ec0ff */
[----:B------:R-:W-:-:S02]  /*b8740*/  LOP3.LUT R11, R11, 0xffff, RZ, 0xc0, !PT ;  /* 0x0000ffff0b0b7812 */ /* 0x000fc400078ec0ff */
[----:B------:R-:W-:Y:S02]  /*b8750*/  PRMT R13, R13, 0x3340, R1 ;  /* 0x000033400d0d7816 */ /* 0x000fe40000000001 */
[----:B0-----:R-:W-:Y:S02]  /*b8760*/  PRMT R3, R9, 0x3340, R10 ;  /* 0x0000334009037816 */ /* 0x001fe4000000000a */
[----:B------:R-:W-:Y:S01]  /*b8770*/  PRMT R2, R8, 0x3340, R11 ;  /* 0x0000334008027816 */ /* 0x000fe2000000000b */
[----:B------:R-:W-:Y:S04]  /*b8780*/  STL [R1+0x49a4], R13 ;  /* 0x0049a40d01007387 */ /* 0x000fe80000100800 */
[----:B------:R-:W4:Y:S04]  /*b8790*/  LDL.LU R20, [R1+0x2b4] ;  /* 0x0002b40001147983 */ /* 0x000f280000300800 */
[----:B------:R-:W-:Y:S04]  /*b87a0*/  STL [R1+0x134], R3 ;  /* 0x0001340301007387 */ /* 0x000fe80000100800 */
[----:B------:R-:W4:Y:S04]  /*b87b0*/  LDL.LU R5, [R1+0x29c] ;  /* 0x00029c0001057983 */ /* 0x000f280000300800 */
[----:B------:R0:W-:Y:S01]  /*b87c0*/  STL [R1+0x130], R2 ;  /* 0x0001300201007387 */ /* 0x0001e20000100800 */
[----:B------:R-:W-:-:S03]  /*b87d0*/  SHF.R.U32.HI R14, RZ, 0x8, R18 ;  /* 0x00000008ff0e7819 */ /* 0x000fc60000011612 */
[----:B0-----:R-:W4:Y:S04]  /*b87e0*/  LDL.LU R2, [R1+0x2c0] ;  /* 0x0002c00001027983 */ /* 0x001f280000300800 */
[----:B------:R-:W4:Y:S04]  /*b87f0*/  LDL.LU R18, [R1+0x290] ;  /* 0x0002900001127983 */ /* 0x000f280000300800 */
[----:B------:R-:W4:Y:S01]  /*b8800*/  LDL.LU R22, [R1+0x2bc] ;  /* 0x0002bc0001167983 */ /* 0x000f220000300800 */
[----:B------:R-:W-:-:S03]  /*b8810*/  LOP3.LUT R14, R14, 0xffff, RZ, 0xc0, !PT ;  /* 0x0000ffff0e0e7812 */ /* 0x000fc600078ec0ff */
[----:B------:R-:W4:Y:S01]  /*b8820*/  LDL.LU R17, [R1+0x298] ;  /* 0x0002980001117983 */ /* 0x000f220000300800 */
[----:B------:R-:W-:-:S05]  /*b8830*/  PRMT R14, R14, 0x3340, R1 ;  /* 0x000033400e0e7816 */ /* 0x000fca0000000001 */
[----:B------:R-:W-:Y:S01]  /*b8840*/  STL [R1+0x49b0], R14 ;  /* 0x0049b00e01007387 */ /* 0x000fe20000100800 */
[----:B------:R-:W-:-:S04]  /*b8850*/  SHF.R.U32.HI R8, RZ, 0x8, R26 ;  /* 0x00000008ff087819 */ /* 0x000fc8000001161a */
[----:B------:R-:W-:Y:S02]  /*b8860*/  LOP3.LUT R8, R8, 0xffff, RZ, 0xc0, !PT ;  /* 0x0000ffff08087812 */ /* 0x000fe400078ec0ff */
[----:B--2---:R-:W-:-:S04]  /*b8870*/  SHF.R.U32.HI R15, RZ, 0x8, R27 ;  /* 0x00000008ff0f7819 */ /* 0x004fc8000001161b */
[----:B------:R-:W-:-:S04]  /*b8880*/  LOP3.LUT R15, R15, 0xffff, RZ, 0xc0, !PT ;  /* 0x0000ffff0f0f7812 */ /* 0x000fc800078ec0ff */
[----:B------:R-:W-:Y:S02]  /*b8890*/  PRMT R15, R15, 0x3340, R1 ;  /* 0x000033400f0f7816 */ /* 0x000fe40000000001 */
[----:B---3--:R-:W-:Y:S02]  /*b88a0*/  SHF.R.U32.HI R10, RZ, 0x8, R16 ;  /* 0x00000008ff0a7819 */ /* 0x008fe40000011610 */
[----:B----4-:R-:W-:Y:S02]  /*b88b0*/  SHF.R.U32.HI R11, RZ, 0x8, R23 ;  /* 0x00000008ff0b7819 */ /* 0x010fe40000011617 */
[----:B------:R-:W-:Y:S02]  /*b88c0*/  LOP3.LUT R10, R10, 0xffff, RZ, 0xc0, !PT ;  /* 0x0000ffff0a0a7812 */ /* 0x000fe400078ec0ff */
[----:B------:R-:W-:Y:S01]  /*b88d0*/  LOP3.LUT R11, R11, 0xffff, RZ, 0xc0, !PT ;  /* 0x0000ffff0b0b7812 */ /* 0x000fe200078ec0ff */
[----:B------:R-:W-:Y:S04]  /*b88e0*/  STL [R1+0x49b4], R15 ;  /* 0x0049b40f01007387 */ /* 0x000fe80000100800 */
[----:B------:R-:W2:Y:S04]  /*b88f0*/  LDL.LU R4, [R1+0x2dc] ;  /* 0x0002dc0001047983 */ /* 0x000ea80000300800 */
[----:B------:R-:W3:Y:S01]  /*b8900*/  LDL.LU R3, [R1+0x2d8] ;  /* 0x0002d80001037983 */ /* 0x000ee20000300800 */
[----:B------:R-:W-:-:S05]  /*b8910*/  PRMT R6, R10, 0x3340, R11 ;  /* 0x000033400a067816 */ /* 0x000fca000000000b */
[----:B------:R0:W-:Y:S04]  /*b8920*/  STL [R1+0x14c], R6 ;  /* 0x00014c0601007387 */ /* 0x0001e80000100800 */
[----:B------:R-:W4:Y:S04]  /*b8930*/  LDL.LU R29, [R1+0x2e4] ;  /* 0x0002e400011d7983 */ /* 0x000f280000300800 */
[----:B------:R-:W4:Y:S04]  /*b8940*/  LDL.LU R27, [R1+0x2d0] ;  /* 0x0002d000011b7983 */ /* 0x000f280000300800 */
[----:B------:R-:W4:Y:S01]  /*b8950*/  LDL.LU R23, [R1+0x2e0] ;  /* 0x0002e00001177983 */ /* 0x000f220000300800 */
[----:B------:R-:W-:-:S02]  /*b8960*/  SHF.R.U32.HI R9, RZ, 0x8, R19 ;  /* 0x00000008ff097819 */ /* 0x000fc40000011613 */
[----:B------:R-:W-:Y:S01]  /*b8970*/  SHF.R.U32.HI R16, RZ, 0x8, R25 ;  /* 0x00000008ff107819 */ /* 0x000fe20000011619 */
[----:B------:R-:W4:Y:S01]  /*b8980*/  LDL.LU R19, [R1+0x2d4] ;  /* 0x0002d40001137983 */ /* 0x000f220000300800 */
[----:B------:R-:W-:Y:S02]  /*b8990*/  LOP3.LUT R9, R9, 0xffff, RZ, 0xc0, !PT ;  /* 0x0000ffff09097812 */ /* 0x000fe400078ec0ff */
[----:B------:R-:W-:Y:S02]  /*b89a0*/  LOP3.LUT R16, R16, 0xffff, RZ, 0xc0, !PT ;  /* 0x0000ffff10107812 */ /* 0x000fe400078ec0ff */
[----:B0-----:R-:W-:Y:S02]  /*b89b0*/  PRMT R6, R8, 0x3340, R9 ;  /* 0x0000334008067816 */ /* 0x001fe40000000009 */
[----:B------:R-:W-:-:S05]  /*b89c0*/  PRMT R16, R16, 0x3340, R1 ;  /* 0x0000334010107816 */ /* 0x000fca0000000001 */
[----:B------:R-:W-:Y:S04]  /*b89d0*/  STL [R1+0x49b8], R16 ;  /* 0x0049b81001007387 */ /* 0x000fe80000100800 */
[----:B------:R0:W-:Y:S01]  /*b89e0*/  STL [R1+0x124], R6 ;  /* 0x0001240601007387 */ /* 0x0001e20000100800 */
[----:B------:R-:W-:Y:S02]  /*b89f0*/  SHF.R.U32.HI R9, RZ, 0x8, R20 ;  /* 0x00000008ff097819 */ /* 0x000fe40000011614 */
[----:B------:R-:W-:Y:S02]  /*b8a00*/  SHF.R.U32.HI R10, RZ, 0x8, R5 ;  /* 0x00000008ff0a7819 */ /* 0x000fe40000011605 */
[----:B------:R-:W-:Y:S02]  /*b8a10*/  LOP3.LUT R9, R9, 0xffff, RZ, 0xc0, !PT ;  /* 0x0000ffff09097812 */ /* 0x000fe400078ec0ff */
[----:B------:R-:W-:-:S02]  /*b8a20*/  LOP3.LUT R10, R10, 0xffff, RZ, 0xc0, !PT ;  /* 0x0000ffff0a0a7812 */ /* 0x000fc400078ec0ff */
[----:B------:R-:W-:Y:S02]  /*b8a30*/  SHF.R.U32.HI R8, RZ, 0x8, R2 ;  /* 0x00000008ff087819 */ /* 0x000fe40000011602 */
[----:B------:R-:W-:Y:S02]  /*b8a40*/  SHF.R.U32.HI R11, RZ, 0x8, R22 ;  /* 0x00000008ff0b7819 */ /* 0x000fe40000011616 */
[----:B------:R-:W-:Y:S02]  /*b8a50*/  LOP3.LUT R8, R8, 0xffff, RZ, 0xc0, !PT ;  /* 0x0000ffff08087812 */ /* 0x000fe400078ec0ff */
[----:B------:R-:W-:Y:S02]  /*b8a60*/  PRMT R5, R9, 0x3340, R10 ;  /* 0x0000334009057816 */ /* 0x000fe4000000000a */
[----:B------:R-:W-:Y:S01]  /*b8a70*/  LOP3.LUT R11, R11, 0xffff, RZ, 0xc0, !PT ;  /* 0x0000ffff0b0b7812 */ /* 0x000fe200078ec0ff */
[----:B------:R-:W4:Y:S03]  /*b8a80*/  LDL.LU R22, [R1+0xcc] ;  /* 0x0000cc0001167983 */ /* 0x000f260000300800 */
[----:B------:R-:W-:Y:S01]  /*b8a90*/  PRMT R2, R8, 0x3340, R11 ;  /* 0x0000334008027816 */ /* 0x000fe2000000000b */
[----:B------:R-:W-:Y:S04]  /*b8aa0*/  STL [R1+0x118], R5 ;  /* 0x0001180501007387 */ /* 0x000fe80000100800 */
[----:B------:R-:W4:Y:S04]  /*b8ab0*/  LDL.LU R28, [R1+0x25c] ;  /* 0x00025c00011c7983 */ /* 0x000f280000300800 */
[----:B------:R1:W-:Y:S04]  /*b8ac0*/  STL [R1+0x114], R2 ;  /* 0x0001140201007387 */ /* 0x0003e80000100800 */
[----:B------:R-:W4:Y:S04]  /*b8ad0*/  LDL.LU R7, [R1+0xe4] ;  /* 0x0000e40001077983 */ /* 0x000f280000300800 */
[----:B------:R-:W4:Y:S04]  /*b8ae0*/  LDL.LU R21, [R1+0xdc] ;  /* 0x0000dc0001157983 */ /* 0x000f280000300800 */
[----:B0-----:R-:W4:Y:S04]  /*b8af0*/  LDL.LU R6, [R1+0x264] ;  /* 0x0002640001067983 */ /* 0x001f280000300800 */
[----:B-1----:R-:W4:Y:S01]  /*b8b00*/  LDL R2, [R1+0x224] ;  /* 0x0002240001027983 */ /* 0x002f220000100800 */
[----:B------:R-:W-:-:S02]  /*b8b10*/  SHF.R.U32.HI R17, RZ, 0x8, R17 ;  /* 0x00000008ff117819 */ /* 0x000fc40000011611 */
[----:B------:R-:W-:Y:S02]  /*b8b20*/  SHF.R.U32.HI R18, RZ, 0x8, R18 ;  /* 0x00000008ff127819 */ /* 0x000fe40000011612 */
[----:B------:R-:W-:Y:S02]  /*b8b30*/  LOP3.LUT R17, R17, 0xffff, RZ, 0xc0, !PT ;  /* 0x0000ffff11117812 */ /* 0x000fe400078ec0ff */
[----:B------:R-:W-:Y:S02]  /*b8b40*/  LOP3.LUT R18, R18, 0xffff, RZ, 0xc0, !PT ;  /* 0x0000ffff12127812 */ /* 0x000fe400078ec0ff */
[--C-:B------:R-:W-:Y:S02]  /*b8b50*/  PRMT R17, R17, 0x3340, R1.reuse ;  /* 0x0000334011117816 */ /* 0x100fe40000000001 */
[----:B------:R-:W-:-:S03]  /*b8b60*/  PRMT R18, R18, 0x3340, R1 ;  /* 0x0000334012127816 */ /* 0x000fc60000000001 */
[----:B------:R-:W-:Y:S04]  /*b8b70*/  STL [R1+0x49bc], R17 ;  /* 0x0049bc1101007387 */ /* 0x000fe80000100800 */
[----:B------:R-:W-:Y:S04]  /*b8b80*/  STL [R1+0x49c0], R18 ;  /* 0x0049c01201007387 */ /* 0x000fe80000100800 */
[----:B------:R-:W4:Y:S01]  /*b8b90*/  LDL.LU R5, [R1+0x40] ;  /* 0x0000400001057983 */ /* 0x000f220000300800 */
[----:B--2---:R-:W-:Y:S02]  /*b8ba0*/  SHF.R.U32.HI R9, RZ, 0x8, R4 ;  /* 0x00000008ff097819 */ /* 0x004fe40000011604 */
[----:B---3--:R-:W-:-:S02]  /*b8bb0*/  SHF.R.U32.HI R10, RZ, 0x8, R3 ;  /* 0x00000008ff0a7819 */ /* 0x008fc40000011603 */
[----:B------:R-:W-:Y:S02]  /*b8bc0*/  LOP3.LUT R9, R9, 0xffff, RZ, 0xc0, !PT ;  /* 0x0000ffff09097812 */ /* 0x000fe400078ec0ff */
[----:B------:R-:W-:Y:S02]  /*b8bd0*/  LOP3.LUT R10, R10, 0xffff, RZ, 0xc0, !PT ;  /* 0x0000ffff0a0a7812 */ /* 0x000fe400078ec0ff */
[----:B----4-:R-:W-:Y:S02]  /*b8be0*/  SHF.R.U32.HI R8, RZ, 0x8, R29 ;  /* 0x00000008ff087819 */ /* 0x010fe4000001161d */
[----:B------:R-:W-:Y:S02]  /*b8bf0*/  SHF.R.U32.HI R11, RZ, 0x8, R23 ;  /* 0x00000008ff0b7819 */ /* 0x000fe40000011617 */
[----:B------:R-:W-:Y:S02]  /*b8c00*/  LOP3.LUT R8, R8, 0xffff, RZ, 0xc0, !PT ;  /* 0x0000ffff08087812 */ /* 0x000fe400078ec0ff */
[----:B------:R-:W-:-:S02]  /*b8c10*/  LOP3.LUT R11, R11, 0xffff, RZ, 0xc0, !PT ;  /* 0x0000ffff0b0b7812 */ /* 0x000fc400078ec0ff */
[----:B------:R-:W-:Y:S02]  /*b8c20*/  PRMT R4, R9, 0x3340, R10 ;  /* 0x0000334009047816 */ /* 0x000fe4000000000a */
[----:B------:R-:W-:-:S03]  /*b8c30*/  PRMT R3, R8, 0x3340, R11 ;  /* 0x0000334008037816 */ /* 0x000fc6000000000b */
[----:B------:R0:W-:Y:S04]  /*b8c40*/  STL [R1+0x10c], R4 ;  /* 0x00010c0401007387 */ /* 0x0001e80000100800 */
[----:B0-----:R-:W2:Y:S04]  /*b8c50*/  LDL.LU R4, [R1+0xa0] ;  /* 0x0000a00001047983 */ /* 0x001ea80000300800 */
[----:B------:R0:W-:Y:S04]  /*b8c60*/  STL [R1+0x108], R3 ;  /* 0x0001080301007387 */ /* 0x0001e80000100800 */
[----:B0-----:R-:W3:Y:S01]  /*b8c70*/  LDL.LU R3, [R1+0x80] ;  /* 0x0000800001037983 */ /* 0x001ee20000300800 */
[----:B------:R-:W-:-:S03]  /*b8c80*/  SHF.R.U32.HI R20, RZ, 0x8, R27 ;  /* 0x00000008ff147819 */ /* 0x000fc6000001161b */
[----:B------:R-:W4:Y:S04]  /*b8c90*/  LDL.LU R29, [R1+0x10] ;  /* 0x00001000011d7983 */ /* 0x000f280000300800 */
[----:B------:R-:W4:Y:S04]  /*b8ca0*/  LDL.LU R27, [R1+0x34] ;  /* 0x00003400011b7983 */ /* 0x000f280000300800 */
[----:B------:R-:W4:Y:S01]  /*b8cb0*/  LDL.LU R23, [R1+0x2c] ;  /* 0x00002c0001177983 */ /* 0x000f220000300800 */
[----:B------:R-:W-:Y:S02]  /*b8cc0*/  SHF.R.U32.HI R19, RZ, 0x8, R19 ;  /* 0x00000008ff137819 */ /* 0x000fe40000011613 */
[----:B------:R-:W-:-:S02]  /*b8cd0*/  LOP3.LUT R20, R20, 0xffff, RZ, 0xc0, !PT ;  /* 0x0000ffff14147812 */ /* 0x000fc400078ec0ff */
[----:B------:R-:W-:Y:S02]  /*b8ce0*/  LOP3.LUT R19, R19, 0xffff, RZ, 0xc0, !PT ;  /* 0x0000ffff13137812 */ /* 0x000fe400078ec0ff */
[--C-:B------:R-:W-:Y:S02]  /*b8cf0*/  PRMT R20, R20, 0x3340, R1.reuse ;  /* 0x0000334014147816 */ /* 0x100fe40000000001 */
[----:B------:R-:W-:Y:S02]  /*b8d00*/  PRMT R19, R19, 0x3340, R1 ;  /* 0x0000334013137816 */ /* 0x000fe40000000001 */
[----:B------:R-:W-:Y:S02]  /*b8d10*/  SHF.R.U32.HI R22, RZ, 0x8, R22 ;  /* 0x00000008ff167819 */ /* 0x000fe40000011616 */
[----:B------:R-:W-:Y:S02]  /*b8d20*/  SHF.R.U32.HI R10, RZ, 0x8, R28 ;  /* 0x00000008ff0a7819 */ /* 0x000fe4000001161c */
[----:B------:R-:W-:-:S02]  /*b8d30*/  LOP3.LUT R22, R22, 0xffff, RZ, 0xc0, !PT ;  /* 0x0000ffff16167812 */ /* 0x000fc400078ec0ff */
[----:B------:R-:W-:Y:S02]  /*b8d40*/  SHF.R.U32.HI R11, RZ, 0x8, R7 ;  /* 0x00000008ff0b7819 */ /* 0x000fe40000011607 */
[----:B------:R-:W-:Y:S02]  /*b8d50*/  LOP3.LUT R10, R10, 0xffff, RZ, 0xc0, !PT ;  /* 0x0000ffff0a0a7812 */ /* 0x000fe400078ec0ff */
[----:B------:R-:W-:Y:S02]  /*b8d60*/  SHF.R.U32.HI R8, RZ, 0x8, R6 ;  /* 0x00000008ff087819 */ /* 0x000fe40000011606 */
[----:B------:R-:W-:Y:S02]  /*b8d70*/  LOP3.LUT R11, R11, 0xffff, RZ, 0xc0, !PT ;  /* 0x0000ffff0b0b7812 */ /* 0x000fe400078ec0ff */
[----:B------:R-:W-:Y:S01]  /*b8d80*/  PRMT R6, R22, 0x3340, R1 ;  /* 0x0000334016067816 */ /* 0x000fe20000000001 */
[----:B------:R-:W-:Y:S04]  /*b8d90*/  STL [R1+0x49c4], R19 ;  /* 0x0049c41301007387 */ /* 0x000fe80000100800 */
[----:B------:R-:W-:Y:S04]  /*b8da0*/  STL [R1+0x49c8], R20 ;  /* 0x0049c81401007387 */ /* 0x000fe80000100800 */
[----:B------:R-:W4:Y:S01]  /*b8db0*/  LDL.LU R12, [R1+0x44] ;  /* 0x00004400010c7983 */ /* 0x000f220000300800 */
[----:B------:R-:W-:-:S02]  /*b8dc0*/  SHF.R.U32.HI R9, RZ, 0x8, R2 ;  /* 0x00000008ff097819 */ /* 0x000fc40000011602 */
[----:B------:R-:W-:Y:S01]  /*b8dd0*/  PRMT R2, R10, 0x3340, R11 ;  /* 0x000033400a027816 */ /* 0x000fe2000000000b */
[----:B------:R0:W-:Y:S04]  /*b8de0*/  STL [R1+0xa8], R6 ;  /* 0x0000a80601007387 */ /* 0x0001e80000100800 */
[----:B------:R-:W4:Y:S04]  /*b8df0*/  LDL.LU R24, [R1+0x4c] ;  /* 0x00004c0001187983 */ /* 0x000f280000300800 */
[----:B------:R1:W-:Y:S04]  /*b8e00*/  STL [R1+0xfc], R2 ;  /* 0x0000fc0201007387 */ /* 0x0003e80000100800 */
[----:B------:R-:W4:Y:S04]  /*b8e10*/  LDL.LU R28, [R1+0x48] ;  /* 0x00004800011c7983 */ /* 0x000f280000300800 */
[----:B------:R-:W4:Y:S04]  /*b8e20*/  LDL.LU R7, [R1+0x68] ;  /* 0x0000680001077983 */ /* 0x000f280000300800 */
[----:B0-----:R-:W4:Y:S04]  /*b8e30*/  LDL.LU R6, [R1+0x88] ;  /* 0x0000880001067983 */ /* 0x001f280000300800 */
[----:B-1----:R-:W4:Y:S01]  /*b8e40*/  LDL.LU R2, [R1+0x94] ;  /* 0x0000940001027983 */ /* 0x002f220000300800 */
[----:B------:R-:W-:-:S04]  /*b8e50*/  SHF.R.U32.HI R21, RZ, 0x8, R21 ;  /* 0x00000008ff157819 */ /* 0x000fc80000011615 */
[----:B------:R-:W-:-:S04]  /*b8e60*/  LOP3.LUT R21, R21, 0xffff, RZ, 0xc0, !PT ;  /* 0x0000ffff15157812 */ /* 0x000fc800078ec0ff */
[----:B------:R-:W-:Y:S02]  /*b8e70*/  PRMT R10, R21, 0x3340, R1 ;  /* 0x00003340150a7816 */ /* 0x000fe40000000001 */
[----:B------:R-:W-:Y:S02]  /*b8e80*/  SHF.R.U32.HI R22, RZ, 0x8, R5 ;  /* 0x00000008ff167819 */ /* 0x000fe40000011605 */
[----:B------:R-:W-:Y:S02]  /*b8e90*/  LOP3.LUT R8, R8, 0xffff, RZ, 0xc0, !PT ;  /* 0x0000ffff08087812 */ /* 0x000fe400078ec0ff */
[----:B------:R-:W-:Y:S01]  /*b8ea0*/  LOP3.LUT R9, R9, 0xffff, RZ, 0xc0, !PT ;  /* 0x0000ffff09097812 */ /* 0x000fe200078ec0ff */
[----:B------:R2:W-:Y:S01]  /*b8eb0*/  STL [R1+0xcc], R10 ;  /* 0x0000cc0a01007387 */ /* 0x0005e20000100800 */
[----:B------:R-:W-:Y:S02]  /*b8ec0*/  LOP3.LUT R22, R22, 0xffff, RZ, 0xc0, !PT ;  /* 0x0000ffff16167812 */ /* 0x000fe400078ec0ff */
[----:B------:R-:W-:-:S05]  /*b8ed0*/  PRMT R8, R8, 0x3340, R9 ;  /* 0x0000334008087816 */ /* 0x000fca0000000009 */
[----:B------:R-:W-:Y:S04]  /*b8ee0*/  STL [R1+0xf8], R8 ;  /* 0x0000f80801007387 */ /* 0x000fe80000100800 */
[----:B------:R-:W4:Y:S01]  /*b8ef0*/  LDL.LU R13, [R1+0x240] ;  /* 0x00024000010d7983 */ /* 0x000f220000300800 */
[----:B--2---:R-:W-:Y:S02]  /*b8f00*/  SHF.R.U32.HI R10, RZ, 0x8, R4 ;  /* 0x00000008ff0a7819 */ /* 0x004fe40000011604 */
[----:B------:R-:W-:Y:S02]  /*b8f10*/  PRMT R4, R22, 0x3340, R1 ;  /* 0x0000334016047816 */ /* 0x000fe40000000001 */
[----:B------:R-:W-:Y:S02]  /*b8f20*/  LOP3.LUT R10, R10, 0xffff, RZ, 0xc0, !PT ;  /* 0x0000ffff0a0a7812 */ /* 0x000fe400078ec0ff */
[----:B---3--:R-:W-:-:S04]  /*b8f30*/  SHF.R.U32.HI R11, RZ, 0x8, R3 ;  /* 0x00000008ff0b7819 */ /* 0x008fc80000011603 */
[----:B------:R-:W-:Y:S01]  /*b8f40*/  LOP3.LUT R11, R11, 0xffff, RZ, 0xc0, !PT ;  /* 0x0000ffff0b0b7812 */ /* 0x000fe200078ec0ff */
[----:B------:R0:W-:Y:S04]  /*b8f50*/  STL [R1+0x84], R4 ;  /* 0x0000840401007387 */ /* 0x0001e80000100800 */
[----:B------:R-:W2:Y:S01]  /*b8f60*/  LDL.LU R5, [R1+0x23c] ;  /* 0x00023c0001057983 */ /* 0x000ea20000300800 */
[----:B------:R-:W-:Y:S02]  /*b8f70*/  PRMT R3, R10, 0x3340, R11 ;  /* 0x000033400a037816 */ /* 0x000fe4000000000b */
[----:B----4-:R-:W-:-:S03]  /*b8f80*/  SHF.R.U32.HI R9, RZ, 0x8, R23 ;  /* 0x00000008ff097819 */ /* 0x010fc60000011617 */
[----:B------:R1:W-:Y:S04]  /*b8f90*/  STL [R1+0xf4], R3 ;  /* 0x0000f40301007387 */ /* 0x0003e80000100800 */
[----:B------:R-:W3:Y:S01]  /*b8fa0*/  LDL.LU R23, [R1+0xa4] ;  /* 0x0000a40001177983 */ /* 0x000ee20000300800 */
[----:B------:R-:W-:-:S03]  /*b8fb0*/  SHF.R.U32.HI R21, RZ, 0x8, R29 ;  /* 0x00000008ff157819 */ /* 0x000fc6000001161d */
[----:B0-----:R-:W4:Y:S01]  /*b8fc0*/  LDL.LU R4, [R1+0xc0] ;  /* 0x0000c00001047983 */ /* 0x001f220000300800 */
[----:B------:R-:W-:Y:S02]  /*b8fd0*/  SHF.R.U32.HI R8, RZ, 0x8, R27 ;  /* 0x00000008ff087819 */ /* 0x000fe4000001161b */
[----:B------:R-:W-:Y:S01]  /*b8fe0*/  LOP3.LUT R21, R21, 0xffff, RZ, 0xc0, !PT ;  /* 0x0000ffff15157812 */ /* 0x000fe200078ec0ff */
[----:B-1----:R-:W4:Y:S01]  /*b8ff0*/  LDL.LU R3, [R1+0xd4] ;  /* 0x0000d40001037983 */ /* 0x002f220000300800 */
[----:B------:R-:W-:Y:S02]  /*b9000*/  LOP3.LUT R8, R8, 0xffff, RZ, 0xc0, !PT ;  /* 0x0000ffff08087812 */ /* 0x000fe400078ec0ff */
[----:B------:R-:W-:Y:S02]  /*b9010*/  LOP3.LUT R9, R9, 0xffff, RZ, 0xc0, !PT ;  /* 0x0000ffff09097812 */ /* 0x000fe400078ec0ff */
[----:B------:R-:W-:Y:S01]  /*b9020*/  PRMT R10, R21, 0x3340, R1 ;  /* 0x00003340150a7816 */ /* 0x000fe20000000001 */
[----:B------:R-:W4:Y:S04]  /*b9030*/  LDL.LU R29, [R1+0x6c] ;  /* 0x00006c00011d7983 */ /* 0x000f280000300800 */
[----:B------:R-:W4:Y:S01]  /*b9040*/  LDL.LU R27, [R1+0x7c] ;  /* 0x00007c00011b7983 */ /* 0x000f220000300800 */
[----:B------:R-:W-:-:S03]  /*b9050*/  PRMT R8, R8, 0x3340, R9 ;  /* 0x0000334008087816 */ /* 0x000fc60000000009 */
[----:B------:R0:W-:Y:S04]  /*b9060*/  STL [R1+0xb8], R10 ;  /* 0x0000b80a01007387 */ /* 0x0001e80000100800 */
[----:B------:R1:W-:Y:S01]  /*b9070*/  STL [R1+0xf0], R8 ;  /* 0x0000f00801007387 */ /* 0x0003e20000100800 */
[----:B------:R-:W-:-:S03]  /*b9080*/  SHF.R.U32.HI R22, RZ, 0x8, R12 ;  /* 0x00000008ff167819 */ /* 0x000fc6000001160c */
[----:B------:R-:W4:Y:S01]  /*b9090*/  LDL.LU R12, [R1+0x34c] ;  /* 0x00034c00010c7983 */ /* 0x000f220000300800 */
[----:B0-----:R-:W-:Y:S02]  /*b90a0*/  SHF.R.U32.HI R10, RZ, 0x8, R24 ;  /* 0x00000008ff0a7819 */ /* 0x001fe40000011618 */
[----:B------:R-:W-:Y:S02]  /*b90b0*/  LOP3.LUT R22, R22, 0xffff, RZ, 0xc0, !PT ;  /* 0x0000ffff16167812 */ /* 0x000fe400078ec0ff */
[----:B------:R-:W-:Y:S02]  /*b90c0*/  SHF.R.U32.HI R11, RZ, 0x8, R28 ;  /* 0x00000008ff0b7819 */ /* 0x000fe4000001161c */
[----:B------:R-:W-:Y:S02]  /*b90d0*/  LOP3.LUT R10, R10, 0xffff, RZ, 0xc0, !PT ;  /* 0x0000ffff0a0a7812 */ /* 0x000fe400078ec0ff */
[----:B------:R-:W-:Y:S02]  /*b90e0*/  LOP3.LUT R11, R11, 0xffff, RZ, 0xc0, !PT ;  /* 0x0000ffff0b0b7812 */ /* 0x000fe400078ec0ff */
[----:B-1----:R-:W-:-:S02]  /*b90f0*/  SHF.R.U32.HI R8, RZ, 0x8, R6 ;  /* 0x00000008ff087819 */ /* 0x002fc40000011606 */
[----:B------:R-:W-:Y:S02]  /*b9100*/  PRMT R6, R22, 0x3340, R1 ;  /* 0x0000334016067816 */ /* 0x000fe40000000001 */
[----:B------:R-:W-:Y:S02]  /*b9110*/  SHF.R.U32.HI R9, RZ, 0x8, R2 ;  /* 0x00000008ff097819 */ /* 0x000fe40000011602 */
[----:B------:R-:W-:Y:S01]  /*b9120*/  PRMT R2, R10, 0x3340, R11 ;  /* 0x000033400a027816 */ /* 0x000fe2000000000b */
[----:B------:R0:W-:Y:S04]  /*b9130*/  STL [R1+0xac], R6 ;  /* 0x0000ac0601007387 */ /* 0x0001e80000100800 */
[----:B------:R-:W4:Y:S01]  /*b9140*/  LDL.LU R24, [R1+0x338] ;  /* 0x0003380001187983 */ /* 0x000f220000300800 */
[----:B------:R-:W-:-:S03]  /*b9150*/  SHF.R.U32.HI R21, RZ, 0x8, R7 ;  /* 0x00000008ff157819 */ /* 0x000fc60000011607 */
[----:B------:R1:W-:Y:S04]  /*b9160*/  STL [R1+0xe8], R2 ;  /* 0x0000e80201007387 */ /* 0x0003e80000100800 */
[----:B------:R-:W4:Y:S04]  /*b9170*/  LDL.LU R28, [R1+0x308] ;  /* 0x00030800011c7983 */ /* 0x000f280000300800 */
[----:B------:R-:W4:Y:S04]  /*b9180*/  LDL.LU R7, [R1+0x294] ;  /* 0x0002940001077983 */ /* 0x000f280000300800 */
[----:B0-----:R-:W4:Y:S04]  /*b9190*/  LDL.LU R6, [R1+0x2ac] ;  /* 0x0002ac0001067983 */ /* 0x001f280000300800 */
[----:B-1----:R-:W4:Y:S01]  /*b91a0*/  LDL.LU R2, [R1+0x2a0] ;  /* 0x0002a00001027983 */ /* 0x002f220000300800 */
[----:B------:R-:W-:-:S02]  /*b91b0*/  LOP3.LUT R21, R21, 0xffff, RZ, 0xc0, !PT ;  /* 0x0000ffff15157812 */ /* 0x000fc400078ec0ff */
[----:B------:R-:W-:Y:S02]  /*b91c0*/  LOP3.LUT R8, R8, 0xffff, RZ, 0xc0, !PT ;  /* 0x0000ffff08087812 */ /* 0x000fe400078ec0ff */
[----:B------:R-:W-:Y:S02]  /*b91d0*/  LOP3.LUT R9, R9, 0xffff, RZ, 0xc0, !PT ;  /* 0x0000ffff09097812 */ /* 0x000fe400078ec0ff */
[----:B------:R-:W-:Y:S02]  /*b91e0*/  PRMT R10, R21, 0x3340, R1 ;  /* 0x00003340150a7816 */ /* 0x000fe40000000001 */
[----:B------:R-:W-:-:S03]  /*b91f0*/  PRMT R8, R8, 0x3340, R9 ;  /* 0x0000334008087816 */ /* 0x000fc60000000009 */
[----:B------:R-:W-:Y:S04]  /*b9200*/  STL [R1+0xb0], R10 ;  /* 0x0000b00a01007387 */ /* 0x000fe80000100800 */
[----:B------:R0:W-:Y:S01]  /*b9210*/  STL [R1+0xe4], R8 ;  /* 0x0000e40801007387 */ /* 0x0001e20000100800 */
[----:B------:R-:W-:-:S04]  /*b9220*/  SHF.R.U32.HI R21, RZ, 0x8, R13 ;  /* 0x00000008ff157819 */ /* 0x000fc8000001160d */
[----:B------:R-:W-:Y:S02]  /*b9230*/  LOP3.LUT R21, R21, 0xffff, RZ, 0xc0, !PT ;  /* 0x0000ffff15157812 */ /* 0x000fe400078ec0ff */
[----:B---3--:R-:W-:-:S04]  /*b9240*/  SHF.R.U32.HI R23, RZ, 0x8, R23 ;  /* 0x00000008ff177819 */ /* 0x008fc80000011617 */
[----:B------:R-:W-:Y:S02]  /*b9250*/  LOP3.LUT R23, R23, 0xffff, RZ, 0xc0, !PT ;  /* 0x0000ffff17177812 */ /* 0x000fe400078ec0ff */
[----:B--2---:R-:W-:Y:S02]  /*b9260*/  SHF.R.U32.HI R22, RZ, 0x8, R5 ;  /* 0x00000008ff167819 */ /* 0x004fe40000011605 */
[----:B----4-:R-:W-:Y:S02]  /*b9270*/  SHF.R.U32.HI R9, RZ, 0x8, R3 ;  /* 0x00000008ff097819 */ /* 0x010fe40000011603 */
[----:B------:R-:W-:Y:S02]  /*b9280*/  PRMT R3, R23, 0x3340, R1 ;  /* 0x0000334017037816 */ /* 0x000fe40000000001 */
[----:B0-----:R-:W-:Y:S01]  /*b9290*/  SHF.R.U32.HI R8, RZ, 0x8, R4 ;  /* 0x00000008ff087819 */ /* 0x001fe20000011604 */
[----:B------:R-:W2:Y:S04]  /*b92a0*/  LDL R5, [R1+0x324] ;  /* 0x0003240001057983 */ /* 0x000ea80000100800 */
[----:B------:R-:W3:Y:S04]  /*b92b0*/  LDL.LU R4, [R1+0x304] ;  /* 0x0003040001047983 */ /* 0x000ee80000300800 */
[----:B------:R0:W-:Y:S01]  /*b92c0*/  STL [R1+0x80], R3 ;  /* 0x0000800301007387 */ /* 0x0001e20000100800 */
[----:B------:R-:W-:-:S02]  /*b92d0*/  SHF.R.U32.HI R10, RZ, 0x8, R29 ;  /* 0x00000008ff0a7819 */ /* 0x000fc4000001161d */
[----:B------:R-:W-:Y:S02]  /*b92e0*/  SHF.R.U32.HI R11, RZ, 0x8, R27 ;  /* 0x00000008ff0b7819 */ /* 0x000fe4000001161b */
[----:B------:R-:W-:Y:S02]  /*b92f0*/  LOP3.LUT R8, R8, 0xffff, RZ, 0xc0, !PT ;  /* 0x0000ffff08087812 */ /* 0x000fe400078ec0ff */
[----:B------:R-:W-:Y:S01]  /*b9300*/  LOP3.LUT R9, R9, 0xffff, RZ, 0xc0, !PT ;  /* 0x0000ffff09097812 */ /* 0x000fe200078ec0ff */
[----:B0-----:R-:W4:Y:S04]  /*b9310*/  LDL.LU R3, [R1+0x300] ;  /* 0x0003000001037983 */ /* 0x001f280000300800 */
[----:B------:R-:W4:Y:S01]  /*b9320*/  LDL.LU R29, [R1+0x2ec] ;  /* 0x0002ec00011d7983 */ /* 0x000f220000300800 */
[----:B------:R-:W-:-:S02]  /*b9330*/  LOP3.LUT R10, R10, 0xffff, RZ, 0xc0, !PT ;  /* 0x0000ffff0a0a7812 */ /* 0x000fc400078ec0ff */
[----:B------:R-:W-:Y:S02]  /*b9340*/  LOP3.LUT R11, R11, 0xffff, RZ, 0xc0, !PT ;  /* 0x0000ffff0b0b7812 */ /* 0x000fe400078ec0ff */
[----:B------:R-:W-:Y:S02]  /*b9350*/  LOP3.LUT R22, R22, 0xffff, RZ, 0xc0, !PT ;  /* 0x0000ffff16167812 */ /* 0x000fe400078ec0ff */
[----:B------:R-:W-:Y:S01]  /*b9360*/  PRMT R13, R8, 0x3340, R9 ;  /* 0x00003340080d7816 */ /* 0x000fe20000000009 */
[----:B------:R-:W4:Y:S01]  /*b9370*/  LDL.LU R27, [R1+0x1f0] ;  /* 0x0001f000011b7983 */ /* 0x000f220000300800 */
[----:B------:R-:W-:Y:S02]  /*b9380*/  PRMT R9, R10, 0x3340, R11 ;  /* 0x000033400a097816 */ /* 0x000fe4000000000b */
[----:B------:R-:W-:Y:S01]  /*b9390*/  PRMT R8, R21, 0x3340, R22 ;  /* 0x0000334015087816 */ /* 0x000fe20000000016 */
[----:B------:R-:W-:Y:S04]  /*b93a0*/  STL [R1+0xe0], R13 ;  /* 0x0000e00d01007387 */ /* 0x000fe80000100800 */
[----:B------:R-:W-:Y:S04]  /*b93b0*/  STL [R1+0xec], R9 ;  /* 0x0000ec0901007387 */ /* 0x000fe80000100800 */
[----:B------:R0:W-:Y:S01]  /*b93c0*/  STL [R1+0xdc], R8 ;  /* 0x0000dc0801007387 */ /* 0x0001e20000100800 */
[----:B------:R-:W-:-:S02]  /*b93d0*/  SHF.R.U32.HI R11, RZ, 0x8, R12 ;  /* 0x00000008ff0b7819 */ /* 0x000fc4000001160c */
[----:B------:R-:W-:Y:S02]  /*b93e0*/  SHF.R.U32.HI R21, RZ, 0x8, R24 ;  /* 0x00000008ff157819 */ /* 0x000fe40000011618 */
[----:B------:R-:W4:Y:S04]  /*b93f0*/  LDL R24, [R1+0x334] ;  /* 0x0003340001187983 */ /* 0x000f280000100800 */
[----:B------:R-:W4:Y:S01]  /*b9400*/  LDL.LU R14, [R1+0x330] ;  /* 0x00033000010e7983 */ /* 0x000f220000300800 */
[----:B------:R-:W-:-:S03]  /*b9410*/  SHF.R.U32.HI R22, RZ, 0x8, R28 ;  /* 0x00000008ff167819 */ /* 0x000fc6000001161c */
[----:B------:R-:W4:Y:S01]  /*b9420*/  LDL.LU R12, [R1+0x2e8] ;  /* 0x0002e800010c7983 */ /* 0x000f220000300800 */
[----:B------:R-:W-:-:S03]  /*b9430*/  SHF.R.U32.HI R10, RZ, 0x8, R7 ;  /* 0x00000008ff0a7819 */ /* 0x000fc60000011607 */
[----:B------:R-:W4:Y:S04]  /*b9440*/  LDL.LU R28, [R1+0x204] ;  /* 0x00020400011c7983 */ /* 0x000f280000300800 */
[----:B------:R-:W4:Y:S01]  /*b9450*/  LDL.LU R7, [R1+0x1fc] ;  /* 0x0001fc0001077983 */ /* 0x000f220000300800 */
[----:B0-----:R-:W-:-:S03]  /*b9460*/  SHF.R.U32.HI R8, RZ, 0x8, R6 ;  /* 0x00000008ff087819 */ /* 0x001fc60000011606 */
[----:B------:R-:W4:Y:S01]  /*b9470*/  LDL.LU R6, [R1+0x2c8] ;  /* 0x0002c80001067983 */ /* 0x000f220000300800 */
[----:B------:R-:W-:-:S03]  /*b9480*/  SHF.R.U32.HI R9, RZ, 0x8, R2 ;  /* 0x00000008ff097819 */ /* 0x000fc60000011602 */
[----:B------:R-:W4:Y:S01]  /*b9490*/  LDL.LU R2, [R1+0x2c4] ;  /* 0x0002c40001027983 */ /* 0x000f220000300800 */
[----:B------:R-:W-:Y:S02]  /*b94a0*/  LOP3.LUT R11, R11, 0xffff, RZ, 0xc0, !PT ;  /* 0x0000ffff0b0b7812 */ /* 0x000fe400078ec0ff */
[----:B------:R-:W-:Y:S02]  /*b94b0*/  LOP3.LUT R21, R21, 0xffff, RZ, 0xc0, !PT ;  /* 0x0000ffff15157812 */ /* 0x000fe400078ec0ff */
[----:B------:R-:W-:Y:S02]  /*b94c0*/  LOP3.LUT R10, R10, 0xffff, RZ, 0xc0, !PT ;  /* 0x0000ffff0a0a7812 */ /* 0x000fe400078ec0ff */
[----:B------:R-:W-:Y:S02]  /*b94d0*/  PRMT R13, R11, 0x3340, R21 ;  /* 0x000033400b0d7816 */ /* 0x000fe40000000015 */
[----:B------:R-:W-:Y:S02]  /*b94e0*/  PRMT R11, R10, 0x3340, R1 ;  /* 0x000033400a0b7816 */ /* 0x000fe40000000001 */
[----:B------:R-:W-:-:S02]  /*b94f0*/  LOP3.LUT R22, R22, 0xffff, RZ, 0xc0, !PT ;  /* 0x0000ffff16167812 */ /* 0x000fc400078ec0ff */
[----:B------:R-:W-:Y:S02]  /*b9500*/  LOP3.LUT R8, R8, 0xffff, RZ, 0xc0, !PT ;  /* 0x0000ffff08087812 */ /* 0x000fe400078ec0ff */
[----:B------:R-:W-:Y:S01]  /*b9510*/  LOP3.LUT R9, R9, 0xffff, RZ, 0xc0, !PT ;  /* 0x0000ffff09097812 */ /* 0x000fe200078ec0ff */
[----:B------:R-:W-:Y:S04]  /*b9520*/  STL [R1+0xd8], R13 ;  /* 0x0000d80d01007387 */ /* 0x000fe80000100800 */
[----:B------:R3:W-:Y:S01]  /*b9530*/  STL [R1+0x94], R11 ;  /* 0x0000940b01007387 */ /* 0x0007e20000100800 */
[----:B------:R-:W-:Y:S02]  /*b9540*/  PRMT R21, R22, 0x3340, R1 ;  /* 0x0000334016157816 */ /* 0x000fe40000000001 */
[----:B------:R-:W-:-:S05]  /*b9550*/  PRMT R8, R8, 0x3340, R9 ;  /* 0x0000334008087816 */ /* 0x000fca0000000009 */
[----:B------:R0:W-:Y:S01]  /*b9560*/  STL [R1+0xd4], R8 ;  /* 0x0000d40801007387 */ /* 0x0001e20000100800 */
[----:B--2---:R-:W-:Y:S02]  /*b9570*/  SHF.R.U32.HI R10, RZ, 0x8, R5 ;  /* 0x00000008ff0a7819 */ /* 0x004fe40000011605 */
[----:B---3--:R-:W-:Y:S02]  /*b9580*/  SHF.R.U32.HI R11, RZ, 0x8, R4 ;  /* 0x00000008ff0b7819 */ /* 0x008fe40000011604 */
[----:B------:R-:W-:Y:S02]  /*b9590*/  LOP3.LUT R10, R10, 0xffff, RZ, 0xc0, !PT ;  /* 0x0000ffff0a0a7812 */ /* 0x000fe400078ec0ff */
[----:B------:R-:W-:Y:S02]  /*b95a0*/  LOP3.LUT R11, R11, 0xffff, RZ, 0xc0, !PT ;  /* 0x0000ffff0b0b7812 */ /* 0x000fe400078ec0ff */
[----:B----4-:R-:W-:Y:S02]  /*b95b0*/  SHF.R.U32.HI R22, RZ, 0x8, R3 ;  /* 0x00000008ff167819 */ /* 0x010fe40000011603 */
[----:B------:R-:W-:-:S02]  /*b95c0*/  SHF.R.U32.HI R9, RZ, 0x8, R29 ;  /* 0x00000008ff097819 */ /* 0x000fc4000001161d */
[----:B------:R-:W-:Y:S02]  /*b95d0*/  PRMT R5, R10, 0x3340, R11 ;  /* 0x000033400a057816 */ /* 0x000fe4000000000b */
[----:B------:R-:W-:Y:S02]  /*b95e0*/  LOP3.LUT R22, R22, 0xffff, RZ, 0xc0, !PT ;  /* 0x0000ffff16167812 */ /* 0x000fe400078ec0ff */
[----:B------:R-:W-:Y:S02]  /*b95f0*/  LOP3.LUT R9, R9, 0xffff, RZ, 0xc0, !PT ;  /* 0x0000ffff09097812 */ /* 0x000fe400078ec0ff */
[--C-:B------:R-:W-:Y:S02]  /*b9600*/  PRMT R4, R22, 0x3340, R1.reuse ;  /* 0x0000334016047816 */ /* 0x100fe40000000001 */
[----:B------:R-:W-:Y:S01]  /*b9610*/  PRMT R3, R9, 0x3340, R1 ;  /* 0x0000334009037816 */ /* 0x000fe20000000001 */
[----:B------:R1:W-:Y:S04]  /*b9620*/  STL [R1+0xd0], R5 ;  /* 0x0000d00501007387 */ /* 0x0003e80000100800 */
[----:B------:R-:W2:Y:S04]  /*b9630*/  LDL.LU R13, [R1+0x36c] ;  /* 0x00036c00010d7983 */ /* 0x000ea80000300800 */
[----:B------:R3:W-:Y:S01]  /*b9640*/  STL [R1+0x88], R4 ;  /* 0x0000880401007387 */ /* 0x0007e20000100800 */
[----:B0-----:R-:W-:-:S03]  /*b9650*/  SHF.R.U32.HI R8, RZ, 0x8, R27 ;  /* 0x00000008ff087819 */ /* 0x001fc6000001161b */
[----:B-1----:R-:W4:Y:S04]  /*b9660*/  LDL.LU R5, [R1+0x340] ;  /* 0x0003400001057983 */ /* 0x002f280000300800 */
[----:B------:R0:W-:Y:S04]  /*b9670*/  STL [R1+0x8c], R3 ;  /* 0x00008c0301007387 */ /* 0x0001e80000100800 */
[----:B---3--:R-:W3:Y:S01]  /*b9680*/  LDL.LU R4, [R1+0x32c] ;  /* 0x00032c0001047983 */ /* 0x008ee20000300800 */
[----:B------:R-:W-:-:S03]  /*b9690*/  LOP3.LUT R8, R8, 0xffff, RZ, 0xc0, !PT ;  /* 0x0000ffff08087812 */ /* 0x000fc600078ec0ff */
[----:B0-----:R-:W3:Y:S04]  /*b96a0*/  LDL.LU R3, [R1+0x354] ;  /* 0x0003540001037983 */ /* 0x001ee80000300800 */
[----:B------:R-:W3:Y:S01]  /*b96b0*/  LDL.LU R29, [R1+0x33c] ;  /* 0x00033c00011d7983 */ /* 0x000ee20000300800 */
[----:B------:R-:W-:Y:S02]  /*b96c0*/  SHF.R.U32.HI R22, RZ, 0x8, R28 ;  /* 0x00000008ff167819 */ /* 0x000fe4000001161c */
[----:B------:R-:W-:Y:S02]  /*b96d0*/  SHF.R.U32.HI R10, RZ, 0x8, R7 ;  /* 0x00000008ff0a7819 */ /* 0x000fe40000011607 */
[----:B------:R-:W-:Y:S01]  /*b96e0*/  PRMT R8, R8, 0x3340, R1 ;  /* 0x0000334008087816 */ /* 0x000fe20000000001 */
[----:B------:R-:W3:Y:S01]  /*b96f0*/  LDL.LU R27, [R1+0x328] ;  /* 0x00032800011b7983 */ /* 0x000ee20000300800 */
[----:B------:R-:W-:-:S02]  /*b9700*/  LOP3.LUT R22, R22, 0xffff, RZ, 0xc0, !PT ;  /* 0x0000ffff16167812 */ /* 0x000fc400078ec0ff */
[----:B------:R-:W-:Y:S01]  /*b9710*/  LOP3.LUT R10, R10, 0xffff, RZ, 0xc0, !PT ;  /* 0x0000ffff0a0a7812 */ /* 0x000fe200078ec0ff */
[----:B------:R0:W-:Y:S01]  /*b9720*/  STL [R1+0x90], R8 ;  /* 0x0000900801007387 */ /* 0x0001e20000100800 */
[----:B------:R-:W-:-:S03]  /*b9730*/  SHF.R.U32.HI R23, RZ, 0x8, R14 ;  /* 0x00000008ff177819 */ /* 0x000fc6000001160e */
[----:B------:R-:W3:Y:S01]  /*b9740*/  LDL.LU R14, [R1+0x358] ;  /* 0x00035800010e7983 */ /* 0x000ee20000300800 */
[----:B------:R-:W-:-:S03]  /*b9750*/  SHF.R.U32.HI R11, RZ, 0x8, R12 ;  /* 0x00000008ff0b7819 */ /* 0x000fc6000001160c */
[----:B------:R-:W3:Y:S01]  /*b9760*/  LDL.LU R12, [R1+0x258] ;  /* 0x00025800010c7983 */ /* 0x000ee20000300800 */
[----:B0-----:R-:W-:Y:S02]  /*b9770*/  SHF.R.U32.HI R8, RZ, 0x8, R2 ;  /* 0x00000008ff087819 */ /* 0x001fe40000011602 */
[----:B------:R-:W-:Y:S02]  /*b9780*/  PRMT R2, R22, 0x3340, R10 ;  /* 0x0000334016027816 */ /* 0x000fe4000000000a */
[----:B------:R-:W-:-:S03]  /*b9790*/  SHF.R.U32.HI R9, RZ, 0x8, R6 ;  /* 0x00000008ff097819 */ /* 0x000fc60000011606 */
[----:B------:R0:W-:Y:S04]  /*b97a0*/  STL [R1+0xc8], R2 ;  /* 0x0000c80201007387 */ /* 0x0001e80000100800 */
[----:B------:R-:W3:Y:S04]  /*b97b0*/  LDL R28, [R1+0x234] ;  /* 0x00023400011c7983 */ /* 0x000ee80000100800 */
[----:B------:R-:W3:Y:S04]  /*b97c0*/  LDL.LU R7, [R1+0x278] ;  /* 0x0002780001077983 */ /* 0x000ee80000300800 */
[----:B------:R-:W3:Y:S04]  /*b97d0*/  LDL.LU R6, [R1+0x250] ;  /* 0x0002500001067983 */ /* 0x000ee80000300800 */
[----:B0-----:R-:W3:Y:S01]  /*b97e0*/  LDL.LU R2, [R1+0x22c] ;  /* 0x00022c0001027983 */ /* 0x001ee20000300800 */
[----:B------:R-:W-:-:S02]  /*b97f0*/  SHF.R.U32.HI R24, RZ, 0x8, R24 ;  /* 0x00000008ff187819 */ /* 0x000fc40000011618 */
[----:B------:R-:W-:Y:S02]  /*b9800*/  LOP3.LUT R23, R23, 0xffff, RZ, 0xc0, !PT ;  /* 0x0000ffff17177812 */ /* 0x000fe400078ec0ff */
[----:B------:R-:W-:Y:S02]  /*b9810*/  LOP3.LUT R11, R11, 0xffff, RZ, 0xc0, !PT ;  /* 0x0000ffff0b0b7812 */ /* 0x000fe400078ec0ff */
[----:B------:R-:W-:Y:S02]  /*b9820*/  LOP3.LUT R9, R9, 0xffff, RZ, 0xc0, !PT ;  /* 0x0000ffff09097812 */ /* 0x000fe400078ec0ff */
[----:B------:R-:W-:Y:S02]  /*b9830*/  LOP3.LUT R24, R24, 0xffff, RZ, 0xc0, !PT ;  /* 0x0000ffff18187812 */ /* 0x000fe400078ec0ff */
[----:B------:R-:W-:Y:S02]  /*b9840*/  LOP3.LUT R8, R8, 0xffff, RZ, 0xc0, !PT ;  /* 0x0000ffff08087812 */ /* 0x000fe400078ec0ff */
[----:B------:R-:W-:-:S02]  /*b9850*/  PRMT R9, R11, 0x3340, R9 ;  /* 0x000033400b097816 */ /* 0x000fc40000000009 */
[----:B------:R-:W-:Y:S02]  /*b9860*/  PRMT R10, R24, 0x3340, R23 ;  /* 0x00003340180a7816 */ /* 0x000fe40000000017 */
[----:B------:R-:W-:-:S03]  /*b9870*/  PRMT R8, R8, 0x3340, R1 ;  /* 0x0000334008087816 */ /* 0x000fc60000000001 */
[----:B------:R-:W-:Y:S04]  /*b9880*/  STL [R1+0xc4], R10 ;  /* 0x0000c40a01007387 */ /* 0x000fe80000100800 */
[----:B------:R4:W-:Y:S04]  /*b9890*/  STL [R1+0xc0], R9 ;  /* 0x0000c00901007387 */ /* 0x0009e80000100800 */
[----:B------:R0:W-:Y:S01]  /*b98a0*/  STL [R1+0x24], R8 ;  /* 0x0000240801007387 */ /* 0x0001e20000100800 */
[----:B--2---:R-:W-:-:S03]  /*b98b0*/  SHF.R.U32.HI R23, RZ, 0x8, R13 ;  /* 0x00000008ff177819 */ /* 0x004fc6000001160d */
[----:B------:R-:W2:Y:S01]  /*b98c0*/  LDL.LU R13, [R1+0x27c] ;  /* 0x00027c00010d7983 */ /* 0x000ea20000300800 */
[----:B----4-:R-:W-:Y:S02]  /*b98d0*/  SHF.R.U32.HI R9, RZ, 0x8, R5 ;  /* 0x00000008ff097819 */ /* 0x010fe40000011605 */
[----:B---3--:R-:W-:Y:S01]  /*b98e0*/  SHF.R.U32.HI R10, RZ, 0x8, R4 ;  /* 0x00000008ff0a7819 */ /* 0x008fe20000011604 */
[----:B------:R-:W3:Y:S04]  /*b98f0*/  LDL.LU R5, [R1+0x220] ;  /* 0x0002200001057983 */ /* 0x000ee80000300800 */
[----:B------:R-:W4:Y:S01]  /*b9900*/  LDL.LU R4, [R1+0x218] ;  /* 0x0002180001047983 */ /* 0x000f220000300800 */
[----:B0-----:R-:W-:-:S03]  /*b9910*/  SHF.R.U32.HI R8, RZ, 0x8, R3 ;  /* 0x00000008ff087819 */ /* 0x001fc60000011603 */
[----:B------:R-:W4:Y:S01]  /*b9920*/  LDL.LU R3, [R1+0x60] ;  /* 0x0000600001037983 */ /* 0x000f220000300800 */
[----:B------:R-:W-:-:S03]  /*b9930*/  SHF.R.U32.HI R11, RZ, 0x8, R29 ;  /* 0x00000008ff0b7819 */ /* 0x000fc6000001161d */
[----:B------:R-:W4:Y:S01]  /*b9940*/  LDL.LU R29, [R1+0x210] ;  /* 0x00021000011d7983 */ /* 0x000f220000300800 */
[----:B------:R-:W-:-:S03]  /*b9950*/  SHF.R.U32.HI R22, RZ, 0x8, R27 ;  /* 0x00000008ff167819 */ /* 0x000fc6000001161b */
[----:B------:R-:W4:Y:S01]  /*b9960*/  LDL.LU R27, [R1+0x1f4] ;  /* 0x0001f400011b7983 */ /* 0x000f220000300800 */
[----:B------:R-:W-:Y:S02]  /*b9970*/  LOP3.LUT R23, R23, 0xffff, RZ, 0xc0, !PT ;  /* 0x0000ffff17177812 */ /* 0x000fe400078ec0ff */
[----:B------:R-:W-:Y:S02]  /*b9980*/  LOP3.LUT R9, R9, 0xffff, RZ, 0xc0, !PT ;  /* 0x0000ffff09097812 */ /* 0x000fe400078ec0ff */
[----:B------:R-:W-:Y:S02]  /*b9990*/  LOP3.LUT R10, R10, 0xffff, RZ, 0xc0, !PT ;  /* 0x0000ffff0a0a7812 */ /* 0x000fe400078ec0ff */
[----:B------:R-:W-:Y:S02]  /*b99a0*/  LOP3.LUT R8, R8, 0xffff, RZ, 0xc0, !PT ;  /* 0x0000ffff08087812 */ /* 0x000fe400078ec0ff */
[----:B------:R-:W-:Y:S02]  /*b99b0*/  LOP3.LUT R11, R11, 0xffff, RZ, 0xc0, !PT ;  /* 0x0000ffff0b0b7812 */ /* 0x000fe400078ec0ff */
[----:B------:R-:W-:-:S02]  /*b99c0*/  LOP3.LUT R22, R22, 0xffff, RZ, 0xc0, !PT ;  /* 0x0000ffff16167812 */ /* 0x000fc400078ec0ff */
[----:B------:R-:W-:Y:S02]  /*b99d0*/  PRMT R15, R23, 0x3340, R1 ;  /* 0x00003340170f7816 */ /* 0x000fe40000000001 */
[----:B------:R-:W-:Y:S02]  /*b99e0*/  SHF.R.U32.HI R23, RZ, 0x8, R14 ;  /* 0x00000008ff177819 */ /* 0x000fe4000001160e */
[----:B------:R-:W-:Y:S02]  /*b99f0*/  PRMT R10, R9, 0x3340, R10 ;  /* 0x00003340090a7816 */ /* 0x000fe4000000000a */
[----:B------:R-:W-:Y:S02]  /*b9a00*/  PRMT R9, R8, 0x3340, R11 ;  /* 0x0000334008097816 */ /* 0x000fe4000000000b */
[----:B------:R-:W-:Y:S02]  /*b9a10*/  PRMT R8, R22, 0x3340, R1 ;  /* 0x0000334016087816 */ /* 0x000fe40000000001 */
[----:B------:R-:W-:Y:S01]  /*b9a20*/  LOP3.LUT R23, R23, 0xffff, RZ, 0xc0, !PT ;  /* 0x0000ffff17177812 */ /* 0x000fe200078ec0ff */
[----:B------:R-:W-:Y:S04]  /*b9a30*/  STL [R1+0x68], R15 ;  /* 0x0000680f01007387 */ /* 0x000fe80000100800 */
[----:B------:R-:W-:Y:S04]  /*b9a40*/  STL [R1+0xa4], R10 ;  /* 0x0000a40a01007387 */ /* 0x000fe80000100800 */
[----:B------:R0:W-:Y:S04]  /*b9a50*/  STL [R1+0xa0], R9 ;  /* 0x0000a00901007387 */ /* 0x0001e80000100800 */
[----:B------:R1:W-:Y:S01]  /*b9a60*/  STL [R1+0x6c], R8 ;  /* 0x00006c0801007387 */ /* 0x0003e20000100800 */
[----:B0-----:R-:W-:-:S03]  /*b9a70*/  SHF.R.U32.HI R9, RZ, 0x8, R12 ;  /* 0x00000008ff097819 */ /* 0x001fc6000001160c */
[----:B------:R-:W4:Y:S01]  /*b9a80*/  LDL.LU R12, [R1+0x274] ;  /* 0x00027400010c7983 */ /* 0x000f220000300800 */
[----:B------:R-:W-:Y:S02]  /*b9a90*/  SHF.R.U32.HI R22, RZ, 0x8, R2 ;  /* 0x00000008ff167819 */ /* 0x000fe40000011602 */
[----:B------:R-:W-:Y:S02]  /*b9aa0*/  PRMT R2, R23, 0x3340, R1 ;  /* 0x0000334017027816 */ /* 0x000fe40000000001 */
[----:B------:R-:W-:Y:S02]  /*b9ab0*/  SHF.R.U32.HI R10, RZ, 0x8, R28 ;  /* 0x00000008ff0a7819 */ /* 0x000fe4000001161c */
[----:B-1----:R-:W-:Y:S01]  /*b9ac0*/  SHF.R.U32.HI R8, RZ, 0x8, R7 ;  /* 0x00000008ff087819 */ /* 0x002fe20000011607 */
[----:B------:R-:W4:Y:S04]  /*b9ad0*/  LDL.LU R28, [R1+0x214] ;  /* 0x00021400011c7983 */ /* 0x000f280000300800 */
[----:B------:R0:W-:Y:S01]  /*b9ae0*/  STL [R1+0x30], R2 ;  /* 0x0000300201007387 */ /* 0x0001e20000100800 */
[----:B------:R-:W-:-:S03]  /*b9af0*/  SHF.R.U32.HI R11, RZ, 0x8, R6 ;  /* 0x00000008ff0b7819 */ /* 0x000fc60000011606 */
[----:B------:R-:W4:Y:S04]  /*b9b00*/  LDL.LU R7, [R1+0x260] ;  /* 0x0002600001077983 */ /* 0x000f280000300800 */
[----:B------:R-:W4:Y:S04]  /*b9b10*/  LDL.LU R6, [R1+0x254] ;  /* 0x0002540001067983 */ /* 0x000f280000300800 */
[----:B0-----:R-:W4:Y:S01]  /*b9b20*/  LDL.LU R2, [R1+0x18] ;  /* 0x0000180001027983 */ /* 0x001f220000300800 */
[----:B------:R-:W-:Y:S02]  /*b9b30*/  LOP3.LUT R9, R9, 0xffff, RZ, 0xc0, !PT ;  /* 0x0000ffff09097812 */ /* 0x000fe400078ec0ff */
[----:B------:R-:W-:-:S02]  /*b9b40*/  LOP3.LUT R10, R10, 0xffff, RZ, 0xc0, !PT ;  /* 0x0000ffff0a0a7812 */ /* 0x000fc400078ec0ff */
[----:B------:R-:W-:Y:S02]  /*b9b50*/  LOP3.LUT R8, R8, 0xffff, RZ, 0xc0, !PT ;  /* 0x0000ffff08087812 */ /* 0x000fe400078ec0ff */
[----:B------:R-:W-:Y:S02]  /*b9b60*/  LOP3.LUT R11, R11, 0xffff, RZ, 0xc0, !PT ;  /* 0x0000ffff0b0b7812 */ /* 0x000fe400078ec0ff */
[----:B------:R-:W-:Y:S02]  /*b9b70*/  LOP3.LUT R22, R22, 0xffff, RZ, 0xc0, !PT ;  /* 0x0000ffff16167812 */ /* 0x000fe400078ec0ff */
[----:B------:R-:W-:Y:S02]  /*b9b80*/  PRMT R10, R9, 0x3340, R10 ;  /* 0x00003340090a7816 */ /* 0x000fe4000000000a */
[----:B------:R-:W-:Y:S02]  /*b9b90*/  PRMT R9, R8, 0x3340, R11 ;  /* 0x0000334008097816 */ /* 0x000fe4000000000b */
[----:B------:R-:W-:Y:S01]  /*b9ba0*/  PRMT R8, R22, 0x3340, R1 ;  /* 0x0000334016087816 */ /* 0x000fe20000000001 */
[----:B------:R3:W-:Y:S04]  /*b9bb0*/  STL [R1+0x9c], R10 ;  /* 0x00009c0a01007387 */ /* 0x0007e80000100800 */
[----:B------:R-:W-:Y:S04]  /*b9bc0*/  STL [R1+0x98], R9 ;  /* 0x0000980901007387 */ /* 0x000fe80000100800 */
[----:B------:R0:W-:Y:S04]  /*b9bd0*/  STL [R1+0x54], R8 ;  /* 0x0000540801007387 */ /* 0x0001e80000100800 */
[----:B------:R-:W4:Y:S01]  /*b9be0*/  LDL R14, [R1+0x2f4] ;  /* 0x0002f400010e7983 */ /* 0x000f220000100800 */
[----:B--2---:R-:W-:-:S03]  /*b9bf0*/  SHF.R.U32.HI R23, RZ, 0x8, R13 ;  /* 0x00000008ff177819 */ /* 0x004fc6000001160d */
[----:B------:R-:W2:Y:S01]  /*b9c00*/  LDL.LU R13, [R1+0x2f0] ;  /* 0x0002f000010d7983 */ /* 0x000ea20000300800 */
[----:B---3--:R-:W-:Y:S02]  /*b9c10*/  SHF.R.U32.HI R10, RZ, 0x8, R5 ;  /* 0x00000008ff0a7819 */ /* 0x008fe40000011605 */
[----:B----4-:R-:W-:Y:S01]  /*b9c20*/  SHF.R.U32.HI R11, RZ, 0x8, R4 ;  /* 0x00000008ff0b7819 */ /* 0x010fe20000011604 */
[----:B------:R-:W3:Y:S04]  /*b9c30*/  LDL.LU R5, [R1+0x2cc] ;  /* 0x0002cc0001057983 */ /* 0x000ee80000300800 */
[----:B------:R-:W4:Y:S01]  /*b9c40*/  LDL.LU R4, [R1+0x230] ;  /* 0x0002300001047983 */ /* 0x000f220000300800 */
[----:B------:R-:W-:-:S03]  /*b9c50*/  SHF.R.U32.HI R22, RZ, 0x8, R3 ;  /* 0x00000008ff167819 */ /* 0x000fc60000011603 */
[----:B------:R-:W2:Y:S01]  /*b9c60*/  LDL.LU R3, [R1+0x5c] ;  /* 0x00005c0001037983 */ /* 0x000ea20000300800 */
[----:B0-----:R-:W-:-:S03]  /*b9c70*/  SHF.R.U32.HI R8, RZ, 0x8, R29 ;  /* 0x00000008ff087819 */ /* 0x001fc6000001161d */
[----:B------:R-:W2:Y:S01]  /*b9c80*/  LDL.LU R29, [R1+0x238] ;  /* 0x00023800011d7983 */ /* 0x000ea20000300800 */
[----:B------:R-:W-:-:S03]  /*b9c90*/  SHF.R.U32.HI R9, RZ, 0x8, R27 ;  /* 0x00000008ff097819 */ /* 0x000fc6000001161b */
[----:B------:R-:W2:Y:S01]  /*b9ca0*/  LDL.LU R27, [R1+0x20c] ;  /* 0x00020c00011b7983 */ /* 0x000ea20000300800 */
[----:B------:R-:W-:Y:S02]  /*b9cb0*/  LOP3.LUT R22, R22, 0xffff, RZ, 0xc0, !PT ;  /* 0x0000ffff16167812 */ /* 0x000fe400078ec0ff */
[----:B------:R-:W-:Y:S02]  /*b9cc0*/  LOP3.LUT R23, R23, 0xffff, RZ, 0xc0, !PT ;  /* 0x0000ffff17177812 */ /* 0x000fe400078ec0ff */
[----:B------:R-:W-:Y:S02]  /*b9cd0*/  LOP3.LUT R8, R8, 0xffff, RZ, 0xc0, !PT ;  /* 0x0000ffff08087812 */ /* 0x000fe400078ec0ff */
[----:B------:R-:W-:Y:S02]  /*b9ce0*/  LOP3.LUT R9, R9, 0xffff, RZ, 0xc0, !PT ;  /* 0x0000ffff09097812 */ /* 0x000fe400078ec0ff */
[----:B------:R-:W-:Y:S02]  /*b9cf0*/  PRMT R15, R22, 0x3340, R1 ;  /* 0x00003340160f7816 */ /* 0x000fe40000000001 */
[----:B------:R-:W-:-:S02]  /*b9d00*/  LOP3.LUT R10, R10, 0xffff, RZ, 0xc0, !PT ;  /* 0x0000ffff0a0a7812 */ /* 0x000fc400078ec0ff */
[----:B------:R-:W-:Y:S02]  /*b9d10*/  LOP3.LUT R11, R11, 0xffff, RZ, 0xc0, !PT ;  /* 0x0000ffff0b0b7812 */ /* 0x000fe400078ec0ff */
[----:B------:R-:W-:Y:S02]  /*b9d20*/  PRMT R16, R23, 0x3340, R1 ;  /* 0x0000334017107816 */ /* 0x000fe40000000001 */
[----:B------:R-:W-:Y:S02]  /*b9d30*/  PRMT R9, R8, 0x3340, R9 ;  /* 0x0000334008097816 */ /* 0x000fe40000000009 */
[----:B------:R-:W-:Y:S01]  /*b9d40*/  PRMT R8, R10, 0x3340, R11 ;  /* 0x000033400a087816 */ /* 0x000fe2000000000b */
[----:B------:R-:W-:Y:S04]  /*b9d50*/  STL [R1+0x44], R16 ;  /* 0x0000441001007387 */ /* 0x000fe80000100800 */
[----:B------:R-:W-:Y:S04]  /*b9d60*/  STL [R1+0x58], R15 ;  /* 0x0000580f01007387 */ /* 0x000fe80000100800 */
[----:B------:R0:W-:Y:S01]  /*b9d70*/  STL [R1+0x7c], R9 ;  /* 0x00007c0901007387 */ /* 0x0001e20000100800 */
[----:B------:R-:W-:-:S04]  /*b9d80*/  SHF.R.U32.HI R22, RZ, 0x8, R12 ;  /* 0x00000008ff167819 */ /* 0x000fc8000001160c */
[----:B------:R-:W-:Y:S01]  /*b9d90*/  LOP3.LUT R22, R22, 0xffff, RZ, 0xc0, !PT ;  /* 0x0000ffff16167812 */ /* 0x000fe200078ec0ff */
[----:B------:R1:W-:Y:S01]  /*b9da0*/  STL [R1+0x78], R8 ;  /* 0x0000780801007387 */ /* 0x0003e20000100800 */
[----:B------:R-:W-:-:S03]  /*b9db0*/  SHF.R.U32.HI R11, RZ, 0x8, R28 ;  /* 0x00000008ff0b7819 */ /* 0x000fc6000001161c */
[----:B------:R-:W2:Y:S04]  /*b9dc0*/  LDL R12, [R1+0x374] ;  /* 0x00037400010c7983 */ /* 0x000ea80000100800 */
[----:B------:R-:W2:Y:S01]  /*b9dd0*/  LDL.LU R28, [R1+0x280] ;  /* 0x00028000011c7983 */ /* 0x000ea20000300800 */
[----:B0-----:R-:W-:Y:S02]  /*b9de0*/  SHF.R.U32.HI R9, RZ, 0x8, R6 ;  /* 0x00000008ff097819 */ /* 0x001fe40000011606 */
[----:B------:R-:W-:Y:S02]  /*b9df0*/  SHF.R.U32.HI R10, RZ, 0x8, R2 ;  /* 0x00000008ff0a7819 */ /* 0x000fe40000011602 */
[----:B------:R-:W-:Y:S02]  /*b9e00*/  PRMT R2, R22, 0x3340, R1 ;  /* 0x0000334016027816 */ /* 0x000fe40000000001 */
[----:B-1----:R-:W-:-:S03]  /*b9e10*/  SHF.R.U32.HI R8, RZ, 0x8, R7 ;  /* 0x00000008ff087819 */ /* 0x002fc60000011607 */
[----:B------:R0:W-:Y:S04]  /*b9e20*/  STL [R1+0x40], R2 ;  /* 0x0000400201007387 */ /* 0x0001e80000100800 */
[----:B------:R-:W2:Y:S04]  /*b9e30*/  LDL.LU R7, [R1+0x270] ;  /* 0x0002700001077983 */ /* 0x000ea80000300800 */
[----:B------:R-:W2:Y:S04]  /*b9e40*/  LDL.LU R6, [R1+0x2a8] ;  /* 0x0002a80001067983 */ /* 0x000ea80000300800 */
[----:B0-----:R-:W2:Y:S01]  /*b9e50*/  LDL R2, [R1+0x2a4] ;  /* 0x0002a40001027983 */ /* 0x001ea20000100800 */
[----:B------:R-:W-:-:S02]  /*b9e60*/  LOP3.LUT R11, R11, 0xffff, RZ, 0xc0, !PT ;  /* 0x0000ffff0b0b7812 */ /* 0x000fc400078ec0ff */
[----:B------:R-:W-:Y:S02]  /*b9e70*/  LOP3.LUT R8, R8, 0xffff, RZ, 0xc0, !PT ;  /* 0x0000ffff08087812 */ /* 0x000fe400078ec0ff */
[----:B------:R-:W-:Y:S02]  /*b9e80*/  LOP3.LUT R9, R9, 0xffff, RZ, 0xc0, !PT ;  /* 0x0000ffff09097812 */ /* 0x000fe400078ec0ff */
        /* <DEDUP_REMOVED lines=8> */
[----:B------:R-:W-:Y:S02]  /*b9f10*/  LOP3.LUT R23, R23, 0xffff, RZ, 0xc0, !PT ;  /* 0x0000ffff17177812 */ /* 0x000fe400078ec0ff */
[----:B---3--:R-:W-:Y:S02]  /*b9f20*/  SHF.R.U32.HI R8, RZ, 0x8, R5 ;  /* 0x00000008ff087819 */ /* 0x008fe40000011605 */
[----:B----4-:R-:W-:Y:S01]  /*b9f30*/  SHF.R.U32.HI R22, RZ, 0x8, R4 ;  /* 0x00000008ff167819 */ /* 0x010fe20000011604 */
[----:B------:R-:W3:Y:S04]  /*b9f40*/  LDL.LU R5, [R1+0x454] ;  /* 0x0004540001057983 */ /* 0x000ee80000300800 */
[----:B------:R-:W4:Y:S01]  /*b9f50*/  LDL.LU R4, [R1+0x348] ;  /* 0x0003480001047983 */ /* 0x000f220000300800 */
[----:B--2---:R-:W-:-:S03]  /*b9f60*/  SHF.R.U32.HI R9, RZ, 0x8, R3 ;  /* 0x00000008ff097819 */ /* 0x004fc60000011603 */
[----:B------:R-:W2:Y:S01]  /*b9f70*/  LDL.LU R3, [R1+0x344] ;  /* 0x0003440001037983 */ /* 0x000ea20000300800 */
[----:B------:R-:W-:-:S03]  /*b9f80*/  SHF.R.U32.HI R11, RZ, 0x8, R29 ;  /* 0x00000008ff0b7819 */ /* 0x000fc6000001161d */
[----:B------:R-:W2:Y:S01]  /*b9f90*/  LDL.LU R29, [R1+0x320] ;  /* 0x00032000011d7983 */ /* 0x000ea20000300800 */
[----:B------:R-:W-:-:S03]  /*b9fa0*/  SHF.R.U32.HI R24, RZ, 0x8, R27 ;  /* 0x00000008ff187819 */ /* 0x000fc6000001161b */
[----:B------:R-:W2:Y:S01]  /*b9fb0*/  LDL.LU R27, [R1+0x208] ;  /* 0x00020800011b7983 */ /* 0x000ea20000300800 */
[----:B------:R-:W-:Y:S02]  /*b9fc0*/  SHF.R.U32.HI R10, RZ, 0x8, R13 ;  /* 0x00000008ff0a7819 */ /* 0x000fe4000001160d */
[----:B------:R-:W-:Y:S02]  /*b9fd0*/  LOP3.LUT R22, R22, 0xffff, RZ, 0xc0, !PT ;  /* 0x0000ffff16167812 */ /* 0x000fe400078ec0ff */
[----:B------:R-:W-:Y:S02]  /*b9fe0*/  LOP3.LUT R9, R9, 0xffff, RZ, 0xc0, !PT ;  /* 0x0000ffff09097812 */ /* 0x000fe400078ec0ff */
[----:B------:R-:W-:Y:S02]  /*b9ff0*/  LOP3.LUT R11, R11, 0xffff, RZ, 0xc0, !PT ;  /* 0x0000ffff0b0b7812 */ /* 0x000fe400078ec0ff */
[----:B------:R-:W-:Y:S02]  /*ba000*/  LOP3.LUT R24, R24, 0xffff, RZ, 0xc0, !PT ;  /* 0x0000ffff18187812 */ /* 0x000fe400078ec0ff */
[----:B------:R-:W-:-:S02]  /*ba010*/  LOP3.LUT R10, R10, 0xffff, RZ, 0xc0, !PT ;  /* 0x0000ffff0a0a7812 */ /* 0x000fc400078ec0ff */
[----:B------:R-:W-:Y:S02]  /*ba020*/  LOP3.LUT R8, R8, 0xffff, RZ, 0xc0, !PT ;  /* 0x0000ffff08087812 */ /* 0x000fe400078ec0ff */
[----:B------:R-:W-:Y:S02]  /*ba030*/  PRMT R13, R22, 0x3340, R9 ;  /* 0x00003340160d7816 */ /* 0x000fe40000000009 */
[----:B------:R-:W-:Y:S02]  /*ba040*/  PRMT R11, R11, 0x3340, R24 ;  /* 0x000033400b0b7816 */ /* 0x000fe40000000018 */
[----:B------:R-:W-:Y:S02]  /*ba050*/  PRMT R9, R23, 0x3340, R10 ;  /* 0x0000334017097816 */ /* 0x000fe4000000000a */
[----:B------:R-:W-:Y:S01]  /*ba060*/  PRMT R8, R8, 0x3340, R1 ;  /* 0x0000334008087816 */ /* 0x000fe20000000001 */
[----:B------:R-:W-:Y:S04]  /*ba070*/  STL [R1+0x64], R13 ;  /* 0x0000640d01007387 */ /* 0x000fe80000100800 */
[----:B------:R-:W-:Y:S04]  /*ba080*/  STL [R1+0x60], R11 ;  /* 0x0000600b01007387 */ /* 0x000fe80000100800 */
[----:B------:R0:W-:Y:S04]  /*ba090*/  STL [R1+0x5c], R9 ;  /* 0x00005c0901007387 */ /* 0x0001e80000100800 */
[----:B------:R1:W-:Y:S01]  /*ba0a0*/  STL [R1+0x14], R8 ;  /* 0x0000140801007387 */ /* 0x0003e20000100800 */
[----:B0-----:R-:W-:-:S03]  /*ba0b0*/  SHF.R.U32.HI R9, RZ, 0x8, R2 ;  /* 0x00000008ff097819 */ /* 0x001fc60000011602 */
[----:B------:R-:W2:Y:S01]  /*ba0c0*/  LDL.LU R2, [R1+0x4bc] ;  /* 0x0004bc0001027983 */ /* 0x000ea20000300800 */
[----:B------:R-:W-:Y:S02]  /*ba0d0*/  SHF.R.U32.HI R11, RZ, 0x8, R28 ;  /* 0x00000008ff0b7819 */ /* 0x000fe4000001161c */
[----:B------:R-:W-:Y:S02]  /*ba0e0*/  SHF.R.U32.HI R10, RZ, 0x8, R7 ;  /* 0x00000008ff0a7819 */ /* 0x000fe40000011607 */
[----:B------:R-:W-:Y:S02]  /*ba0f0*/  SHF.R.U32.HI R22, RZ, 0x8, R12 ;  /* 0x00000008ff167819 */ /* 0x000fe4000001160c */
[----:B------:R-:W-:Y:S02]  /*ba100*/  LOP3.LUT R11, R11, 0xffff, RZ, 0xc0, !PT ;  /* 0x0000ffff0b0b7812 */ /* 0x000fe400078ec0ff */
[----:B-1----:R-:W-:Y:S02]  /*ba110*/  SHF.R.U32.HI R8, RZ, 0x8, R6 ;  /* 0x00000008ff087819 */ /* 0x002fe40000011606 */
[----:B------:R-:W-:-:S02]  /*ba120*/  LOP3.LUT R10, R10, 0xffff, RZ, 0xc0, !PT ;  /* 0x0000ffff0a0a7812 */ /* 0x000fc400078ec0ff */
[----:B------:R-:W-:Y:S02]  /*ba130*/  LOP3.LUT R22, R22, 0xffff, RZ, 0xc0, !PT ;  /* 0x0000ffff16167812 */ /* 0x000fe400078ec0ff */
[--C-:B------:R-:W-:Y:S02]  /*ba140*/  PRMT R6, R11, 0x3340, R1.reuse ;  /* 0x000033400b067816 */ /* 0x100fe40000000001 */
[----:B------:R-:W-:Y:S02]  /*ba150*/  LOP3.LUT R8, R8, 0xffff, RZ, 0xc0, !PT ;  /* 0x0000ffff08087812 */ /* 0x000fe400078ec0ff */
[----:B------:R-:W-:Y:S02]  /*ba160*/  LOP3.LUT R9, R9, 0xffff, RZ, 0xc0, !PT ;  /* 0x0000ffff09097812 */ /* 0x000fe400078ec0ff */
[--C-:B------:R-:W-:Y:S02]  /*ba170*/  PRMT R7, R10, 0x3340, R1.reuse ;  /* 0x000033400a077816 */ /* 0x100fe40000000001 */
[----:B------:R-:W-:Y:S01]  /*ba180*/  PRMT R22, R22, 0x3340, R1 ;  /* 0x0000334016167816 */ /* 0x000fe20000000001 */
[----:B------:R0:W-:Y:S04]  /*ba190*/  STL [R1+0x10], R6 ;  /* 0x0000100601007387 */ /* 0x0001e80000100800 */
[----:B------:R1:W-:Y:S04]  /*ba1a0*/  STL [R1+0x28], R7 ;  /* 0x0000280701007387 */ /* 0x0003e80000100800 */
[----:B------:R-:W-:Y:S01]  /*ba1b0*/  STL [R1+0x4968], R22 ;  /* 0x0049681601007387 */ /* 0x000fe20000100800 */
[----:B0-----:R-:W-:-:S05]  /*ba1c0*/  PRMT R6, R8, 0x3340, R9 ;  /* 0x0000334008067816 */ /* 0x001fca0000000009 */
[----:B------:R-:W-:Y:S04]  /*ba1d0*/  STL [R1+0x50], R6 ;  /* 0x0000500601007387 */ /* 0x000fe80000100800 */
[----:B------:R-:W2:Y:S04]  /*ba1e0*/  LDL.LU R17, [R1+0x2b0] ;  /* 0x0002b00001117983 */ /* 0x000ea80000300800 */
[----:B------:R-:W2:Y:S04]  /*ba1f0*/  LDL.LU R16, [R1+0x26c] ;  /* 0x00026c0001107983 */ /* 0x000ea80000300800 */
[----:B------:R-:W2:Y:S04]  /*ba200*/  LDL.LU R15, [R1+0x30c] ;  /* 0x00030c00010f7983 */ /* 0x000ea80000300800 */
[----:B------:R-:W2:Y:S04]  /*ba210*/  LDL.LU R26, [R1+0x2fc] ;  /* 0x0002fc00011a7983 */ /* 0x000ea80000300800 */
[----:B------:R-:W2:Y:S04]  /*ba220*/  LDL.LU R14, [R1+0x2f8] ;  /* 0x0002f800010e7983 */ /* 0x000ea80000300800 */
[----:B------:R-:W2:Y:S04]  /*ba230*/  LDL.LU R13, [R1+0x44c] ;  /* 0x00044c00010d7983 */ /* 0x000ea80000300800 */
[----:B-1----:R-:W2:Y:S01]  /*ba240*/  LDL.LU R7, [R1+0x448] ;  /* 0x0004480001077983 */ /* 0x002ea20000300800 */
[----:B----4-:R-:W-:-:S02]  /*ba250*/  SHF.R.U32.HI R9, RZ, 0x8, R4 ;  /* 0x00000008ff097819 */ /* 0x010fc40000011604 */
[----:B---3--:R-:W-:Y:S02]  /*ba260*/  SHF.R.U32.HI R24, RZ, 0x8, R5 ;  /* 0x00000008ff187819 */ /* 0x008fe40000011605 */
[----:B------:R-:W-:Y:S02]  /*ba270*/  LOP3.LUT R9, R9, 0xffff, RZ, 0xc0, !PT ;  /* 0x0000ffff09097812 */ /* 0x000fe400078ec0ff */
[----:B--2---:R-:W-:Y:S02]  /*ba280*/  SHF.R.U32.HI R10, RZ, 0x8, R3 ;  /* 0x00000008ff0a7819 */ /* 0x004fe40000011603 */
[----:B------:R-:W-:Y:S02]  /*ba290*/  SHF.R.U32.HI R23, RZ, 0x8, R29 ;  /* 0x00000008ff177819 */ /* 0x000fe4000001161d */
[----:B------:R-:W-:Y:S02]  /*ba2a0*/  LOP3.LUT R10, R10, 0xffff, RZ, 0xc0, !PT ;  /* 0x0000ffff0a0a7812 */ /* 0x000fe400078ec0ff */
[----:B------:R-:W-:-:S02]  /*ba2b0*/  SHF.R.U32.HI R8, RZ, 0x8, R27 ;  /* 0x00000008ff087819 */ /* 0x000fc4000001161b */
[----:B------:R-:W-:Y:S02]  /*ba2c0*/  LOP3.LUT R23, R23, 0xffff, RZ, 0xc0, !PT ;  /* 0x0000ffff17177812 */ /* 0x000fe400078ec0ff */
[----:B------:R-:W-:Y:S02]  /*ba2d0*/  LOP3.LUT R24, R24, 0xffff, RZ, 0xc0, !PT ;  /* 0x0000ffff18187812 */ /* 0x000fe400078ec0ff */
[----:B------:R-:W-:Y:S02]  /*ba2e0*/  PRMT R3, R9, 0x3340, R10 ;  /* 0x0000334009037816 */ /* 0x000fe4000000000a */
[----:B------:R-:W-:Y:S02]  /*ba2f0*/  LOP3.LUT R8, R8, 0xffff, RZ, 0xc0, !PT ;  /* 0x0000ffff08087812 */ /* 0x000fe400078ec0ff */
[--C-:B------:R-:W-:Y:S02]  /*ba300*/  PRMT R23, R23, 0x3340, R1.reuse ;  /* 0x0000334017177816 */ /* 0x100fe40000000001 */
[--C-:B------:R-:W-:Y:S01]  /*ba310*/  PRMT R24, R24, 0x3340, R1.reuse ;  /* 0x0000334018187816 */ /* 0x100fe20000000001 */
[----:B------:R0:W-:Y:S04]  /*ba320*/  STL [R1+0x2c], R3 ;  /* 0x00002c0301007387 */ /* 0x0001e80000100800 */
[----:B------:R-:W2:Y:S04]  /*ba330*/  LDL.LU R5, [R1+0x424] ;  /* 0x0004240001057983 */ /* 0x000ea80000300800 */
[----:B------:R-:W3:Y:S04]  /*ba340*/  LDL.LU R27, [R1+0x524] ;  /* 0x00052400011b7983 */ /* 0x000ee80000300800 */
[----:B------:R-:W4:Y:S04]  /*ba350*/  LDL.LU R28, [R1+0x534] ;  /* 0x00053400011c7983 */ /* 0x000f280000300800 */
[----:B------:R-:W-:Y:S04]  /*ba360*/  STL [R1+0x4964], R23 ;  /* 0x0049641701007387 */ /* 0x000fe80000100800 */
[----:B------:R-:W-:Y:S04]  /*ba370*/  STL [R1+0x4960], R24 ;  /* 0x0049601801007387 */ /* 0x000fe80000100800 */
[----:B------:R-:W4:Y:S01]  /*ba380*/  LDL.LU R29, [R1+0x548] ;  /* 0x00054800011d7983 */ /* 0x000f220000300800 */
[----:B0-----:R-:W-:-:S05]  /*ba390*/  PRMT R3, R8, 0x3340, R1 ;  /* 0x0000334008037816 */ /* 0x001fca0000000001 */
[----:B------:R0:W-:Y:S04]  /*ba3a0*/  STL [R1+0x18], R3 ;  /* 0x0000180301007387 */ /* 0x0001e80000100800 */
[----:B0-----:R-:W4:Y:S04]  /*ba3b0*/  LDL.LU R3, [R1+0x42c] ;  /* 0x00042c0001037983 */ /* 0x001f280000300800 */
[----:B------:R-:W4:Y:S04]  /*ba3c0*/  LDL.LU R12, [R1+0x380] ;  /* 0x00038000010c7983 */ /* 0x000f280000300800 */
[----:B------:R-:W4:Y:S04]  /*ba3d0*/  LDL.LU R6, [R1+0x3a4] ;  /* 0x0003a40001067983 */ /* 0x000f280000300800 */
[----:B------:R-:W4:Y:S01]  /*ba3e0*/  LDL.LU R4, [R1+0x378] ;  /* 0x0003780001047983 */ /* 0x000f220000300800 */
[----:B------:R-:W-:-:S03]  /*ba3f0*/  SHF.R.U32.HI R25, RZ, 0x8, R2 ;  /* 0x00000008ff197819 */ /* 0x000fc60000011602 */
[----:B------:R-:W4:Y:S01]  /*ba400*/  LDL.LU R2, [R1+0x388] ;  /* 0x0003880001027983 */ /* 0x000f220000300800 */
[----:B------:R-:W-:-:S04]  /*ba410*/  LOP3.LUT R25, R25, 0xffff, RZ, 0xc0, !PT ;  /* 0x0000ffff19197812 */ /* 0x000fc800078ec0ff */
[----:B------:R-:W-:-:S05]  /*ba420*/  PRMT R25, R25, 0x3340, R1 ;  /* 0x0000334019197816 */ /* 0x000fca0000000001 */
[----:B------:R-:W-:Y:S01]  /*ba430*/  STL [R1+0x4954], R25 ;  /* 0x0049541901007387 */ /* 0x000fe20000100800 */
[----:B------:R-:W-:Y:S02]  /*ba440*/  SHF.R.U32.HI R10, RZ, 0x8, R17 ;  /* 0x00000008ff0a7819 */ /* 0x000fe40000011611 */
[----:B------:R-:W-:Y:S02]  /*ba450*/  SHF.R.U32.HI R9, RZ, 0x8, R16 ;  /* 0x00000008ff097819 */ /* 0x000fe40000011610 */
[----:B------:R-:W-:Y:S02]  /*ba460*/  SHF.R.U32.HI R8, RZ, 0x8, R26 ;  /* 0x00000008ff087819 */ /* 0x000fe4000001161a */
[----:B------:R-:W-:Y:S02]  /*ba470*/  SHF.R.U32.HI R26, RZ, 0x8, R14 ;  /* 0x00000008ff1a7819 */ /* 0x000fe4000001160e */
[----:B------:R-:W-:Y:S02]  /*ba480*/  LOP3.LUT R10, R10, 0xffff, RZ, 0xc0, !PT ;  /* 0x0000ffff0a0a7812 */ /* 0x000fe400078ec0ff */
[----:B------:R-:W-:-:S02]  /*ba490*/  LOP3.LUT R9, R9, 0xffff, RZ, 0xc0, !PT ;  /* 0x0000ffff09097812 */ /* 0x000fc400078ec0ff */
[----:B------:R-:W-:Y:S02]  /*ba4a0*/  SHF.R.U32.HI R11, RZ, 0x8, R15 ;  /* 0x00000008ff0b7819 */ /* 0x000fe4000001160f */
[----:B------:R-:W-:Y:S02]  /*ba4b0*/  LOP3.LUT R26, R26, 0xffff, RZ, 0xc0, !PT ;  /* 0x0000ffff1a1a7812 */ /* 0x000fe400078ec0ff */
[----:B------:R-:W-:Y:S02]  /*ba4c0*/  LOP3.LUT R8, R8, 0xffff, RZ, 0xc0, !PT ;  /* 0x0000ffff08087812 */ /* 0x000fe400078ec0ff */
[----:B------:R-:W-:Y:S02]  /*ba4d0*/  PRMT R9, R10, 0x3340, R9 ;  /* 0x000033400a097816 */ /* 0x000fe40000000009 */
[----:B------:R-:W-:Y:S02]  /*ba4e0*/  LOP3.LUT R11, R11, 0xffff, RZ, 0xc0, !PT ;  /* 0x0000ffff0b0b7812 */ /* 0x000fe400078ec0ff */
[----:B------:R-:W-:-:S02]  /*ba4f0*/  PRMT R26, R26, 0x3340, R1 ;  /* 0x000033401a1a7816 */ /* 0x000fc40000000001 */
[----:B------:R-:W-:Y:S01]  /*ba500*/  LOP3.LUT R7, R7, 0xffff, RZ, 0xc0, !PT ;  /* 0x0000ffff07077812 */ /* 0x000fe200078ec0ff */
[----:B------:R0:W-:Y:S01]  /*ba510*/  STL [R1+0x20], R9 ;  /* 0x0000200901007387 */ /* 0x0001e20000100800 */
[----:B------:R-:W-:-:S03]  /*ba520*/  PRMT R8, R11, 0x3340, R8 ;  /* 0x000033400b087816 */ /* 0x000fc60000000008 */
[----:B------:R-:W-:Y:S04]  /*ba530*/  STL [R1+0x4950], R26 ;  /* 0x0049501a01007387 */ /* 0x000fe80000100800 */
[----:B------:R1:W-:Y:S01]  /*ba540*/  STL [R1+0x1c], R8 ;  /* 0x00001c0801007387 */ /* 0x0003e20000100800 */
[----:B0-----:R-:W-:-:S05]  /*ba550*/  LOP3.LUT R9, R13, 0xffff, RZ, 0xc0, !PT ;  /* 0x0000ffff0d097812 */ /* 0x001fca00078ec0ff */
[----:B------:R0:W-:Y:S04]  /*ba560*/  STL [R1+0x34], R9 ;  /* 0x0000340901007387 */ /* 0x0001e80000100800 */
[----:B------:R0:W-:Y:S01]  /*ba570*/  STL [R1+0x38], R7 ;  /* 0x0000380701007387 */ /* 0x0001e20000100800 */
[----:B--2---:R-:W-:-:S05]  /*ba580*/  LOP3.LUT R5, R5, 0xffff, RZ, 0xc0, !PT ;  /* 0x0000ffff05057812 */ /* 0x004fca00078ec0ff */
[----:B------:R2:W-:Y:S01]  /*ba590*/  STL [R1+0x3c], R5 ;  /* 0x00003c0501007387 */ /* 0x0005e20000100800 */
[----:B---3--:R-:W-:Y:S02]  /*ba5a0*/  SHF.R.U32.HI R27, RZ, 0x8, R27 ;  /* 0x00000008ff1b7819 */ /* 0x008fe4000001161b */
[----:B----4-:R-:W-:Y:S02]  /*ba5b0*/  SHF.R.U32.HI R28, RZ, 0x8, R28 ;  /* 0x00000008ff1c7819 */ /* 0x010fe4000001161c */
[----:B------:R-:W-:Y:S02]  /*ba5c0*/  LOP3.LUT R3, R3, 0xffff, RZ, 0xc0, !PT ;  /* 0x0000ffff03037812 */ /* 0x000fe400078ec0ff */
[----:B-1----:R-:W-:Y:S02]  /*ba5d0*/  PRMT R8, R12, 0x4210, R9 ;  /* 0x000042100c087816 */ /* 0x002fe40000000009 */
[----:B0-----:R-:W-:Y:S01]  /*ba5e0*/  PRMT R9, R6, 0x4210, R7 ;  /* 0x0000421006097816 */ /* 0x001fe20000000007 */
[----:B------:R0:W-:Y:S04]  /*ba5f0*/  STL [R1+0x70], R3 ;  /* 0x0000700301007387 */ /* 0x0001e80000100800 */
[----:B------:R-:W3:Y:S04]  /*ba600*/  LDL.LU R20, [R1+0x160] ;  /* 0x0001600001147983 */ /* 0x000ee80000300800 */
[----:B------:R-:W4:Y:S04]  /*ba610*/  LDL.LU R13, [R1+0x138] ;  /* 0x00013800010d7983 */ /* 0x000f280000300800 */
[----:B------:R-:W4:Y:S04]  /*ba620*/  LDL.LU R12, [R1+0x1d0] ;  /* 0x0001d000010c7983 */ /* 0x000f280000300800 */
[----:B------:R-:W3:Y:S01]  /*ba630*/  LDL.LU R7, [R1+0x12c] ;  /* 0x00012c0001077983 */ /* 0x000ee20000300800 */
[----:B------:R-:W-:-:S03]  /*ba640*/  PRMT R10, R4, 0x4210, R5 ;  /* 0x00004210040a7816 */ /* 0x000fc60000000005 */
[----:B------:R-:W3:Y:S04]  /*ba650*/  LDL.LU R6, [R1+0x1c8] ;  /* 0x0001c80001067983 */ /* 0x000ee80000300800 */
[----:B--2---:R-:W2:Y:S04]  /*ba660*/  LDL.LU R5, [R1+0x128] ;  /* 0x0001280001057983 */ /* 0x004ea80000300800 */
[----:B------:R-:W2:Y:S04]  /*ba670*/  LDL.LU R4, [R1+0x1b4] ;  /* 0x0001b40001047983 */ /* 0x000ea80000300800 */
[----:B------:R-:W4:Y:S04]  /*ba680*/  LDL.LU R19, [R1+0x120] ;  /* 0x0001200001137983 */ /* 0x000f280000300800 */
[----:B------:R-:W4:Y:S04]  /*ba690*/  LDL.LU R18, [R1+0x1b0] ;  /* 0x0001b00001127983 */ /* 0x000f280000300800 */
[----:B------:R-:W4:Y:S04]  /*ba6a0*/  LDL.LU R17, [R1+0x104] ;  /* 0x0001040001117983 */ /* 0x000f280000300800 */
[----:B------:R-:W4:Y:S01]  /*ba6b0*/  LDL.LU R16, [R1+0x190] ;  /* 0x0001900001107983 */ /* 0x000f220000300800 */
[----:B------:R-:W-:-:S02]  /*ba6c0*/  SHF.R.U32.HI R29, RZ, 0x8, R29 ;  /* 0x00000008ff1d7819 */ /* 0x000fc4000001161d */
[----:B------:R-:W-:Y:S01]  /*ba6d0*/  LOP3.LUT R27, R27, 0xffff, RZ, 0xc0, !PT ;  /* 0x0000ffff1b1b7812 */ /* 0x000fe200078ec0ff */
[----:B------:R-:W4:Y:S04]  /*ba6e0*/  LDL.LU R15, [R1+0xb4] ;  /* 0x0000b400010f7983 */ /* 0x000f280000300800 */
[----:B------:R-:W4:Y:S01]  /*ba6f0*/  LDL.LU R14, [R1+0xbc] ;  /* 0x0000bc00010e7983 */ /* 0x000f220000300800 */
[----:B------:R-:W-:Y:S02]  /*ba700*/  LOP3.LUT R28, R28, 0xffff, RZ, 0xc0, !PT ;  /* 0x0000ffff1c1c7812 */ /* 0x000fe400078ec0ff */
[----:B------:R-:W-:Y:S02]  /*ba710*/  LOP3.LUT R29, R29, 0xffff, RZ, 0xc0, !PT ;  /* 0x0000ffff1d1d7812 */ /* 0x000fe400078ec0ff */
[----:B------:R-:W-:-:S02]  /*ba720*/  PRMT R11, R2, 0x4210, R3 ;  /* 0x00004210020b7816 */ /* 0x000fc40000000003 */
[----:B0-----:R-:W4:Y:S04]  /*ba730*/  LDL.LU R3, [R1+0x188] ;  /* 0x0001880001037983 */ /* 0x001f280000300800 */
[----:B------:R-:W4:Y:S04]  /*ba740*/  LDL.LU R2, [R1+0xc] ;  /* 0x00000c0001027983 */ /* 0x000f280000300800 */
[----:B------:R-:W4:Y:S01]  /*ba750*/  LDL.LU R26, [R1+0x170] ;  /* 0x00017000011a7983 */ /* 0x000f220000300800 */
[----:B------:R-:W-:-:S03]  /*ba760*/  PRMT R27, R27, 0x3340, R1 ;  /* 0x000033401b1b7816 */ /* 0x000fc60000000001 */
[----:B------:R-:W4:Y:S04]  /*ba770*/  LDL.LU R25, [R1+0x16c] ;  /* 0x00016c0001197983 */ /* 0x000f280000300800 */
[----:B------:R-:W4:Y:S01]  /*ba780*/  LDL.LU R24, [R1+0x11c] ;  /* 0x00011c0001187983 */ /* 0x000f220000300800 */
[----:B------:R-:W-:-:S03]  /*ba790*/  PRMT R28, R28, 0x3340, R1 ;  /* 0x000033401c1c7816 */ /* 0x000fc60000000001 */
[----:B------:R-:W4:Y:S04]  /*ba7a0*/  LDL.LU R23, [R1+0x168] ;  /* 0x0001680001177983 */ /* 0x000f280000300800 */
[----:B------:R-:W4:Y:S01]  /*ba7b0*/  LDL.LU R22, [R1+0x164] ;  /* 0x0001640001167983 */ /* 0x000f220000300800 */
[----:B------:R-:W-:-:S03]  /*ba7c0*/  PRMT R29, R29, 0x3340, R1 ;  /* 0x000033401d1d7816 */ /* 0x000fc60000000001 */
[----:B------:R0:W-:Y:S04]  /*ba7d0*/  STL [R1+0x4958], R27 ;  /* 0x0049581b01007387 */ /* 0x0001e80000100800 */
[----:B------:R-:W-:Y:S01]  /*ba7e0*/  STSM.16.M88.4 [R0], R8 ;  /* 0x0000000800007844 */ /* 0x000fe20000000200 */
[----:B------:R-:W-:Y:S06]  /*ba7f0*/  BAR.SYNC.DEFER_BLOCKING 0x0 ;  /* 0x0000000000007b1d */ /* 0x000fec0000010000 */
[----:B0-----:R-:W4:Y:S04]  /*ba800*/  LDL.LU R27, [R1+0x4] ;  /* 0x00000400011b7983 */ /* 0x001f280000300800 */
[----:B------:R0:W-:Y:S04]  /*ba810*/  STL [R1+0x495c], R28 ;  /* 0x00495c1c01007387 */ /* 0x0001e80000100800 */
[----:B0-----:R-:W4:Y:S04]  /*ba820*/  LDL.LU R28, [R1+0x178] ;  /* 0x00017800011c7983 */ /* 0x001f280000300800 */
[----:B------:R0:W-:Y:S04]  /*ba830*/  STL [R1+0x496c], R29 ;  /* 0x00496c1d01007387 */ /* 0x0001e80000100800 */
[----:B0-----:R-:W4:Y:S04]  /*ba840*/  LDL.LU R29, [R1+0x8] ;  /* 0x00000800011d7983 */ /* 0x001f280000300800 */
[----:B------:R-:W4:Y:S04]  /*ba850*/  LDL.LU R8, [R1+0x1d4] ;  /* 0x0001d40001087983 */ /* 0x000f280000300800 */
[----:B------:R-:W4:Y:S04]  /*ba860*/  LDL.LU R9, [R1+0x18c] ;  /* 0x00018c0001097983 */ /* 0x000f280000300800 */
[----:B------:R-:W4:Y:S04]  /*ba870*/  LDL.LU R10, [R1] ;  /* 0x00000000010a7983 */ /* 0x000f280000300800 */
[----:B------:R-:W4:Y:S04]  /*ba880*/  LDL.LU R11, [R1+0x17c] ;  /* 0x00017c00010b7983 */ /* 0x000f280000300800 */
[----:B------:R0:W-:Y:S04]  /*ba890*/  STL [R1+0x4970], R0 ;  /* 0x0049700001007387 */ /* 0x0001e80000100800 */
[----:B0-----:R-:W4:Y:S01]  /*ba8a0*/  LDL.LU R0, [R1+0x180] ;  /* 0x0001800001007983 */ /* 0x001f220000300800 */
[----:B---3--:R-:W-:-:S02]  /*ba8b0*/  PRMT R6, R6, 0x5410, R7 ;  /* 0x0000541006067816 */ /* 0x008fc40000000007 */
[----:B--2---:R-:W-:Y:S02]  /*ba8c0*/  PRMT R5, R4, 0x5410, R5 ;  /* 0x0000541004057816 */ /* 0x004fe40000000005 */
[----:B----4-:R-:W-:Y:S02]  /*ba8d0*/  PRMT R18, R18, 0x5410, R19 ;  /* 0x0000541012127816 */ /* 0x010fe40000000013 */
[----:B------:R-:W-:Y:S02]  /*ba8e0*/  PRMT R16, R16, 0x5410, R17 ;  /* 0x0000541010107816 */ /* 0x000fe40000000011 */
[----:B------:R-:W-:Y:S02]  /*ba8f0*/  PRMT R3, R3, 0x5410, R14 ;  /* 0x0000541003037816 */ /* 0x000fe4000000000e */
[----:B------:R-:W-:Y:S02]  /*ba900*/  PRMT R8, R8, 0x5410, R20 ;  /* 0x0000541008087816 */ /* 0x000fe40000000014 */
[----:B------:R-:W2:Y:S04]  /*ba910*/  LDL.LU R20, [R1+0x49c8] ;  /* 0x0049c80001147983 */ /* 0x000ea80000300800 */
[----:B------:R0:W-:Y:S02]  /*ba920*/  STL [R1+0x218], R8 ;  /* 0x0002180801007387 */ /* 0x0001e40000100800 */
[----:B0-----:R-:W-:-:S05]  /*ba930*/  PRMT R8, R12, 0x5410, R13 ;  /* 0x000054100c087816 */ /* 0x001fca000000000d */
[----:B------:R-:W-:Y:S04]  /*ba940*/  STL [R1+0x220], R8 ;  /* 0x0002200801007387 */ /* 0x000fe80000100800 */
[----:B------:R-:W3:Y:S04]  /*ba950*/  LDL.LU R13, [R1+0x110] ;  /* 0x00011000010d7983 */ /* 0x000ee80000300800 */
[----:B------:R-:W-:Y:S04]  /*ba960*/  STL [R1+0x21c], R6 ;  /* 0x00021c0601007387 */ /* 0x000fe80000100800 */
[----:B------:R-:W3:Y:S04]  /*ba970*/  LDL.LU R4, [R1+0x15c] ;  /* 0x00015c0001047983 */ /* 0x000ee80000300800 */
[----:B------:R0:W-:Y:S04]  /*ba980*/  STL [R1+0x214], R5 ;  /* 0x0002140501007387 */ /* 0x0001e80000100800 */
[----:B------:R-:W4:Y:S04]  /*ba990*/  LDL.LU R12, [R1+0x158] ;  /* 0x00015800010c7983 */ /* 0x000f280000300800 */
[----:B------:R-:W2:Y:S01]  /*ba9a0*/  LDL.LU R7, [R1+0x100] ;  /* 0x0001000001077983 */ /* 0x000ea20000300800 */
[----:B------:R-:W-:-:S03]  /*ba9b0*/  PRMT R9, R9, 0x5410, R15 ;  /* 0x0000541009097816 */ /* 0x000fc6000000000f */
[----:B0-----:R-:W2:Y:S04]  /*ba9c0*/  LDL.LU R5, [R1+0x154] ;  /* 0x0001540001057983 */ /* 0x001ea80000300800 */
[----:B------:R-:W4:Y:S04]  /*ba9d0*/  LDL.LU R6, [R1+0x150] ;  /* 0x0001500001067983 */ /* 0x000f280000300800 */
[----:B------:R-:W4:Y:S04]  /*ba9e0*/  LDL.LU R8, [R1+0x13c] ;  /* 0x00013c0001087983 */ /* 0x000f280000300800 */
[----:B------:R-:W4:Y:S04]  /*ba9f0*/  LDL.LU R19, [R1+0x49c4] ;  /* 0x0049c40001137983 */ /* 0x000f280000300800 */
        /* <DEDUP_REMOVED lines=8> */
[----:B0-----:R-:W4:Y:S04]  /*baa80*/  LDL.LU R9, [R1+0x140] ;  /* 0x0001400001097983 */ /* 0x001f280000300800 */
[----:B------:R-:W4:Y:S04]  /*baa90*/  LDL.LU R14, [R1+0x49b0] ;  /* 0x0049b000010e7983 */ /* 0x000f280000300800 */
[----:B------:R0:W-:Y:S04]  /*baaa0*/  STL [R1+0x208], R3 ;  /* 0x0002080301007387 */ /* 0x0001e80000100800 */
[----:B0-----:R-:W2:Y:S04]  /*baab0*/  LDL.LU R3, [R1+0x49ac] ;  /* 0x0049ac0001037983 */ /* 0x001ea80000300800 */
[----:B------:R-:W4:Y:S04]  /*baac0*/  LDL.LU R2, [R1+0x49a8] ;  /* 0x0049a80001027983 */ /* 0x000f280000300800 */
[----:B------:R0:W-:Y:S01]  /*baad0*/  STL [R1+0x204], R0 ;  /* 0x0002040001007387 */ /* 0x0001e20000100800 */
[----:B------:R-:W-:-:S02]  /*baae0*/  PRMT R28, R28, 0x5410, R29 ;  /* 0x000054101c1c7816 */ /* 0x000fc4000000001d */
[----:B0-----:R-:W-:Y:S02]  /*baaf0*/  PRMT R0, R11, 0x5410, R10 ;  /* 0x000054100b007816 */ /* 0x001fe4000000000a */
[----:B------:R-:W-:Y:S01]  /*bab00*/  PRMT R11, R26, 0x5410, R27 ;  /* 0x000054101a0b7816 */ /* 0x000fe2000000001b */
[----:B------:R-:W2:Y:S04]  /*bab10*/  LDL.LU R10, [R1+0x130] ;  /* 0x00013000010a7983 */ /* 0x000ea80000300800 */
[----:B------:R4:W-:Y:S04]  /*bab20*/  STL [R1+0x1f0], R0 ;  /* 0x0001f00001007387 */ /* 0x0009e80000100800 */
[----:B------:R-:W-:Y:S01]  /*bab30*/  STL [R1+0x1f8], R28 ;  /* 0x0001f81c01007387 */ /* 0x000fe20000100800 */
[----:B---3--:R-:W-:-:S02]  /*bab40*/  PRMT R4, R4, 0x5410, R13 ;  /* 0x0000541004047816 */ /* 0x008fc4000000000d */
[----:B----4-:R-:W-:Y:S02]  /*bab50*/  PRMT R0, R25, 0x5410, R2 ;  /* 0x0000541019007816 */ /* 0x010fe40000000002 */
[----:B------:R-:W3:Y:S04]  /*bab60*/  LDL.LU R2, [R1+0x144] ;  /* 0x0001440001027983 */ /* 0x000ee80000300800 */
[----:B------:R0:W-:Y:S01]  /*bab70*/  STL [R1+0x1f4], R11 ;  /* 0x0001f40b01007387 */ /* 0x0001e20000100800 */
[----:B--2---:R-:W-:-:S03]  /*bab80*/  PRMT R22, R22, 0x5410, R3 ;  /* 0x0000541016167816 */ /* 0x004fc60000000003 */
[----:B0-----:R-:W2:Y:S04]  /*bab90*/  LDL.LU R11, [R1+0x134] ;  /* 0x00013400010b7983 */ /* 0x001ea80000300800 */
[----:B------:R0:W-:Y:S04]  /*baba0*/  STL [R1+0x1d0], R0 ;  /* 0x0001d00001007387 */ /* 0x0001e80000100800 */
[----:B------:R-:W4:Y:S01]  /*babb0*/  LDL.LU R3, [R1+0x10c] ;  /* 0x00010c0001037983 */ /* 0x000f220000300800 */
[----:B0-----:R-:W-:-:S05]  /*babc0*/  PRMT R0, R23, 0x5410, R24 ;  /* 0x0000541017007816 */ /* 0x001fca0000000018 */
[----:B------:R0:W-:Y:S04]  /*babd0*/  STL [R1+0x1d8], R0 ;  /* 0x0001d80001007387 */ /* 0x0001e80000100800 */
[----:B0-----:R-:W4:Y:S04]  /*babe0*/  LDL.LU R0, [R1+0xf8] ;  /* 0x0000f80001007983 */ /* 0x001f280000300800 */
        /* <DEDUP_REMOVED lines=9> */
[----:B------:R-:W2:Y:S04]  /*bac80*/  LDL.LU R13, [R1+0x49a4] ;  /* 0x0049a400010d7983 */ /* 0x000ea80000300800 */
[----:B------:R0:W-:Y:S04]  /*bac90*/  STL [R1+0x1d4], R4 ;  /* 0x0001d40401007387 */ /* 0x0001e80000100800 */
[----:B0-----:R-:W3:Y:S01]  /*baca0*/  LDL.LU R4, [R1+0x49a0] ;  /* 0x0049a00001047983 */ /* 0x001ee20000300800 */
[----:B------:R-:W-:-:S02]  /*bacb0*/  PRMT R5, R5, 0x5410, R7 ;  /* 0x0000541005057816 */ /* 0x000fc40000000007 */
[----:B---3--:R-:W-:Y:S02]  /*bacc0*/  PRMT R4, R12, 0x5410, R4 ;  /* 0x000054100c047816 */ /* 0x008fe40000000004 */
[----:B------:R-:W3:Y:S04]  /*bacd0*/  LDL.LU R12, [R1+0x499c] ;  /* 0x00499c00010c7983 */ /* 0x000ee80000300800 */
[----:B------:R0:W-:Y:S04]  /*bace0*/  STL [R1+0x1b0], R4 ;  /* 0x0001b00401007387 */ /* 0x0001e80000100800 */
[----:B0-----:R-:W4:Y:S04]  /*bacf0*/  LDL.LU R4, [R1+0x148] ;  /* 0x0001480001047983 */ /* 0x001f280000300800 */
[----:B------:R-:W2:Y:S04]  /*bad00*/  LDL.LU R7, [R1+0x4998] ;  /* 0x0049980001077983 */ /* 0x000ea80000300800 */
[----:B------:R0:W-:Y:S04]  /*bad10*/  STL [R1+0x1b8], R5 ;  /* 0x0001b80501007387 */ /* 0x0001e80000100800 */
[----:B0-----:R-:W3:Y:S02]  /*bad20*/  LDL.LU R5, [R1+0x4994] ;  /* 0x0049940001057983 */ /* 0x001ee40000300800 */
[----:B---3--:R-:W-:-:S02]  /*bad30*/  PRMT R5, R6, 0x5410, R5 ;  /* 0x0000541006057816 */ /* 0x008fc40000000005 */
[----:B------:R-:W4:Y:S01]  /*bad40*/  LDL.LU R6, [R1+0x4990] ;  /* 0x0049900001067983 */ /* 0x000f220000300800 */
[----:B--2---:R-:W-:Y:S02]  /*bad50*/  PRMT R2, R2, 0x5410, R7 ;  /* 0x0000541002027816 */ /* 0x004fe40000000007 */
[----:B------:R-:W-:Y:S01]  /*bad60*/  PRMT R8, R8, 0x5410, R12 ;  /* 0x0000541008087816 */ /* 0x000fe2000000000c */
[----:B------:R-:W-:Y:S01]  /*bad70*/  STL [R1+0x194], R5 ;  /* 0x0001940501007387 */ /* 0x000fe20000100800 */
[----:B------:R-:W-:Y:S02]  /*bad80*/  PRMT R9, R9, 0x5410, R13 ;  /* 0x0000541009097816 */ /* 0x000fe4000000000d */
[----:B------:R-:W-:Y:S02]  /*bad90*/  PRMT R10, R10, 0x5410, R14 ;  /* 0x000054100a0a7816 */ /* 0x000fe4000000000e */
[----:B------:R-:W-:Y:S02]  /*bada0*/  PRMT R11, R11, 0x5410, R15 ;  /* 0x000054100b0b7816 */ /* 0x000fe4000000000f */
[----:B----4-:R-:W-:-:S05]  /*badb0*/  PRMT R4, R4, 0x5410, R6 ;  /* 0x0000541004047816 */ /* 0x010fca0000000006 */
[----:B------:R-:W-:Y:S04]  /*badc0*/  STL [R1+0x18c], R4 ;  /* 0x00018c0401007387 */ /* 0x000fe80000100800 */
[----:B------:R-:W2:Y:S04]  /*badd0*/  LDL.LU R12, [R1+0x108] ;  /* 0x00010800010c7983 */ /* 0x000ea80000300800 */
[----:B------:R-:W-:Y:S04]  /*bade0*/  STL [R1+0x190], R2 ;  /* 0x0001900201007387 */ /* 0x000fe80000100800 */
[----:B------:R0:W-:Y:S04]  /*badf0*/  STL [R1+0x4974], R8 ;  /* 0x0049740801007387 */ /* 0x0001e80000100800 */
[----:B0-----:R-:W3:Y:S04]  /*bae00*/  LDL.LU R8, [R1+0xcc] ;  /* 0x0000cc0001087983 */ /* 0x001ee80000300800 */
[----:B------:R-:W4:Y:S04]  /*bae10*/  LDL.LU R13, [R1+0x118] ;  /* 0x00011800010d7983 */ /* 0x000f280000300800 */
[----:B------:R0:W-:Y:S04]  /*bae20*/  STL [R1+0x4978], R9 ;  /* 0x0049780901007387 */ /* 0x0001e80000100800 */
[----:B0-----:R-:W2:Y:S04]  /*bae30*/  LDL.LU R9, [R1+0xfc] ;  /* 0x0000fc0001097983 */ /* 0x001ea80000300800 */
[----:B------:R-:W4:Y:S04]  /*bae40*/  LDL.LU R14, [R1+0x114] ;  /* 0x00011400010e7983 */ /* 0x000f280000300800 */
[----:B------:R0:W-:Y:S04]  /*bae50*/  STL [R1+0x497c], R10 ;  /* 0x00497c0a01007387 */ /* 0x0001e80000100800 */
[----:B0-----:R-:W2:Y:S04]  /*bae60*/  LDL.LU R10, [R1+0xa8] ;  /* 0x0000a800010a7983 */ /* 0x001ea80000300800 */
[----:B------:R-:W4:Y:S04]  /*bae70*/  LDL.LU R15, [R1+0x124] ;  /* 0x00012400010f7983 */ /* 0x000f280000300800 */
[----:B------:R-:W2:Y:S04]  /*bae80*/  LDL.LU R7, [R1+0x80] ;  /* 0x0000800001077983 */ /* 0x000ea80000300800 */
[----:B------:R-:W2:Y:S04]  /*bae90*/  LDL.LU R6, [R1+0xe0] ;  /* 0x0000e00001067983 */ /* 0x000ea80000300800 */
[----:B------:R-:W2:Y:S04]  /*baea0*/  LDL.LU R2, [R1+0xd8] ;  /* 0x0000d80001027983 */ /* 0x000ea80000300800 */
[----:B------:R-:W2:Y:S04]  /*baeb0*/  LDL.LU R5, [R1+0x94] ;  /* 0x0000940001057983 */ /* 0x000ea80000300800 */
[----:B------:R-:W2:Y:S04]  /*baec0*/  LDL.LU R4, [R1+0xdc] ;  /* 0x0000dc0001047983 */ /* 0x000ea80000300800 */
[----:B------:R4:W-:Y:S01]  /*baed0*/  STL [R1+0x4980], R11 ;  /* 0x0049800b01007387 */ /* 0x0009e20000100800 */
[----:B------:R-:W-:-:S02]  /*baee0*/  PRMT R3, R3, 0x5410, R20 ;  /* 0x0000541003037816 */ /* 0x000fc40000000014 */
[----:B---3--:R-:W-:Y:S02]  /*baef0*/  PRMT R0, R0, 0x5410, R8 ;  /* 0x0000541000007816 */ /* 0x008fe40000000008 */
[----:B------:R-:W-:Y:S02]  /*baf00*/  PRMT R8, R26, 0x5410, R27 ;  /* 0x000054101a087816 */ /* 0x000fe4000000001b */
[----:B----4-:R-:W-:Y:S02]  /*baf10*/  PRMT R11, R15, 0x5410, R16 ;  /* 0x000054100f0b7816 */ /* 0x010fe40000000010 */
[----:B--2---:R-:W-:-:S03]  /*baf20*/  PRMT R9, R9, 0x5410, R10 ;  /* 0x0000541009097816 */ /* 0x004fc6000000000a */
[----:B------:R-:W-:Y:S04]  /*baf30*/  STL [R1+0x188], R11 ;  /* 0x0001880b01007387 */ /* 0x000fe80000100800 */
[----:B------:R0:W-:Y:S04]  /*baf40*/  STL [R1+0x4984], R3 ;  /* 0x0049840301007387 */ /* 0x0001e80000100800 */
[----:B------:R-:W-:Y:S04]  /*baf50*/  STL [R1+0x180], R9 ;  /* 0x0001800901007387 */ /* 0x000fe80000100800 */
[----:B------:R1:W-:Y:S01]  /*baf60*/  STL [R1+0x184], R0 ;  /* 0x0001840001007387 */ /* 0x0003e20000100800 */
[----:B0-----:R-:W-:-:S02]  /*baf70*/  PRMT R3, R28, 0x5410, R29 ;  /* 0x000054101c037816 */ /* 0x001fc4000000001d */
[----:B-1----:R-:W-:-:S03]  /*baf80*/  PRMT R0, R24, 0x5410, R25 ;  /* 0x0000541018007816 */ /* 0x002fc60000000019 */
[----:B------:R0:W-:Y:S04]  /*baf90*/  STL [R1+0xb4], R3 ;  /* 0x0000b40301007387 */ /* 0x0001e80000100800 */
[----:B------:R1:W-:Y:S01]  /*bafa0*/  STL [R1+0xb8], R8 ;  /* 0x0000b80801007387 */ /* 0x0003e20000100800 */
[----:B0-----:R-:W-:-:S03]  /*bafb0*/  PRMT R3, R22, 0x5410, R23 ;  /* 0x0000541016037816 */ /* 0x001fc60000000017 */
[----:B-1----:R-:W2:Y:S04]  /*bafc0*/  LDL.LU R8, [R1+0x88] ;  /* 0x0000880001087983 */ /* 0x002ea80000300800 */
[----:B------:R0:W-:Y:S04]  /*bafd0*/  STL [R1+0xbc], R0 ;  /* 0x0000bc0001007387 */ /* 0x0001e80000100800 */
[----:B0-----:R-:W2:Y:S04]  /*bafe0*/  LDL.LU R0, [R1+0xd0] ;  /* 0x0000d00001007983 */ /* 0x001ea80000300800 */
[----:B------:R0:W-:Y:S04]  /*baff0*/  STL [R1+0xb0], R3 ;  /* 0x0000b00301007387 */ /* 0x0001e80000100800 */
[----:B------:R-:W3:Y:S04]  /*bb000*/  LDL.LU R29, [R1+0x8c] ;  /* 0x00008c00011d7983 */ /* 0x000ee80000300800 */
[----:B------:R-:W3:Y:S04]  /*bb010*/  LDL.LU R24, [R1+0xd4] ;  /* 0x0000d40001187983 */ /* 0x000ee80000300800 */
[----:B------:R-:W4:Y:S04]  /*bb020*/  LDL.LU R23, [R1+0x90] ;  /* 0x0000900001177983 */ /* 0x000f280000300800 */
[----:B------:R-:W4:Y:S04]  /*bb030*/  LDL.LU R22, [R1+0xc8] ;  /* 0x0000c80001167983 */ /* 0x000f280000300800 */
[----:B0-----:R-:W2:Y:S04]  /*bb040*/  LDL.LU R3, [R1+0x68] ;  /* 0x0000680001037983 */ /* 0x001ea80000300800 */
[----:B--2---:R0:W-:Y:S04]  /*bb050*/  STL [R1+0x4988], R3 ;  /* 0x0049880301007387 */ /* 0x0041e80000100800 */
[----:B0-----:R-:W2:Y:S04]  /*bb060*/  LDL.LU R3, [R1+0xc0] ;  /* 0x0000c00001037983 */ /* 0x001ea80000300800 */
[----:B------:R-:W3:Y:S01]  /*bb070*/  LDL.LU R11, [R1+0xc4] ;  /* 0x0000c400010b7983 */ /* 0x000ee20000300800 */
[----:B------:R-:W-:-:S02]  /*bb080*/  PRMT R6, R6, 0x5410, R7 ;  /* 0x0000541006067816 */ /* 0x000fc40000000007 */
[----:B------:R-:W-:Y:S02]  /*bb090*/  PRMT R12, R12, 0x5410, R19 ;  /* 0x000054100c0c7816 */ /* 0x000fe40000000013 */
[----:B------:R-:W-:Y:S02]  /*bb0a0*/  PRMT R13, R13, 0x5410, R18 ;  /* 0x000054100d0d7816 */ /* 0x000fe40000000012 */
[----:B------:R-:W-:Y:S02]  /*bb0b0*/  PRMT R14, R14, 0x5410, R17 ;  /* 0x000054100e0e7816 */ /* 0x000fe40000000011 */
[----:B------:R-:W-:Y:S01]  /*bb0c0*/  PRMT R15, R4, 0x5410, R5 ;  /* 0x00005410040f7816 */ /* 0x000fe20000000005 */
[----:B---3--:R0:W-:Y:S04]  /*bb0d0*/  STL [R1+0x498c], R11 ;  /* 0x00498c0b01007387 */ /* 0x0081e80000100800 */
[----:B0-----:R-:W2:Y:S04]  /*bb0e0*/  LDL.LU R11, [R1+0x24] ;  /* 0x00002400010b7983 */ /* 0x001ea80000300800 */
        /* <DEDUP_REMOVED lines=15> */
[----:B------:R0:W-:Y:S01]  /*bb1e0*/  STL.64 [R1+0x4948], R14 ;  /* 0x0049480e01007387 */ /* 0x0001e20000100a00 */
[----:B----4-:R-:W-:-:S02]  /*bb1f0*/  PRMT R22, R22, 0x5410, R23 ;  /* 0x0000541016167816 */ /* 0x010fc40000000017 */
[----:B------:R-:W-:Y:S02]  /*bb200*/  PRMT R20, R0, 0x5410, R8 ;  /* 0x0000541000147816 */ /* 0x000fe40000000008 */
[----:B------:R-:W-:Y:S02]  /*bb210*/  PRMT R2, R2, 0x5410, R21 ;  /* 0x0000541002027816 */ /* 0x000fe40000000015 */
[----:B------:R-:W-:Y:S01]  /*bb220*/  PRMT R21, R24, 0x5410, R29 ;  /* 0x0000541018157816 */ /* 0x000fe2000000001d */
[----:B0-----:R-:W4:Y:S04]  /*bb230*/  LDL.LU R14, [R1+0xa0] ;  /* 0x0000a000010e7983 */ /* 0x001f280000300800 */
[----:B------:R-:W4:Y:S04]  /*bb240*/  LDL.LU R15, [R1+0x40] ;  /* 0x00004000010f7983 */ /* 0x000f280000300800 */
[----:B------:R0:W-:Y:S04]  /*bb250*/  STL.64 [R1+0x4940], R12 ;  /* 0x0049400c01007387 */ /* 0x0001e80000100a00 */
[----:B0-----:R-:W4:Y:S04]  /*bb260*/  LDL.LU R12, [R1+0x6c] ;  /* 0x00006c00010c7983 */ /* 0x001f280000300800 */
[----:B------:R-:W4:Y:S04]  /*bb270*/  LDL.LU R13, [R1+0x44] ;  /* 0x00004400010d7983 */ /* 0x000f280000300800 */
[----:B------:R-:W4:Y:S04]  /*bb280*/  LDL.LU R8, [R1+0x10] ;  /* 0x0000100001087983 */ /* 0x000f280000300800 */
[----:B------:R-:W4:Y:S04]  /*bb290*/  LDL.LU R0, [R1+0x60] ;  /* 0x0000600001007983 */ /* 0x000f280000300800 */
[----:B------:R0:W-:Y:S04]  /*bb2a0*/  STL [R1+0x80], R22 ;  /* 0x0000801601007387 */ /* 0x0001e80000100800 */
[----:B------:R-:W4:Y:S04]  /*bb2b0*/  LDL.LU R29, [R1+0x28] ;  /* 0x00002800011d7983 */ /* 0x000f280000300800 */
[----:B0-----:R-:W4:Y:S04]  /*bb2c0*/  LDL.LU R22, [R1+0x50] ;  /* 0x0000500001167983 */ /* 0x001f280000300800 */
[----:B------:R-:W4:Y:S04]  /*bb2d0*/  LDL.LU R23, [R1+0xec] ;  /* 0x0000ec0001177983 */ /* 0x000f280000300800 */
[----:B------:R-:W4:Y:S01]  /*bb2e0*/  LDL.LU R24, [R1+0x2c] ;  /* 0x00002c0001187983 */ /* 0x000f220000300800 */
[----:B--2---:R-:W-:-:S03]  /*bb2f0*/  PRMT R3, R3, 0x5410, R11 ;  /* 0x0000541003037816 */ /* 0x004fc6000000000b */
[----:B------:R-:W2:Y:S04]  /*bb300*/  LDL.LU R11, [R1+0x498c] ;  /* 0x00498c00010b7983 */ /* 0x000ea80000300800 */
[----:B------:R0:W-:Y:S04]  /*bb310*/  STL [R1], R3 ;  /* 0x0000000301007387 */ /* 0x0001e80000100800 */
[----:B0-----:R-:W2:Y:S01]  /*bb320*/  LDL.LU R3, [R1+0x4988] ;  /* 0x0049880001037983 */ /* 0x001ea20000300800 */
[----:B---3--:R-:W-:Y:S02]  /*bb330*/  PRMT R9, R9, 0x5410, R10 ;  /* 0x0000541009097816 */ /* 0x008fe4000000000a */
[----:B------:R-:W-:-:S02]  /*bb340*/  PRMT R6, R6, 0x5410, R7 ;  /* 0x0000541006067816 */ /* 0x000fc40000000007 */
[----:B----4-:R-:W-:Y:S02]  /*bb350*/  PRMT R12, R14, 0x5410, R12 ;  /* 0x000054100e0c7816 */ /* 0x010fe4000000000c */
[----:B------:R-:W-:Y:S02]  /*bb360*/  PRMT R14, R27, 0x5410, R28 ;  /* 0x000054101b0e7816 */ /* 0x000fe4000000001c */
[----:B------:R-:W-:Y:S02]  /*bb370*/  PRMT R19, R19, 0x5410, R13 ;  /* 0x0000541013137816 */ /* 0x000fe4000000000d */
[----:B------:R-:W-:Y:S02]  /*bb380*/  PRMT R18, R18, 0x5410, R15 ;  /* 0x0000541012127816 */ /* 0x000fe4000000000f */
[----:B------:R-:W-:Y:S02]  /*bb390*/  PRMT R15, R16, 0x5410, R17 ;  /* 0x00005410100f7816 */ /* 0x000fe40000000011 */
[----:B------:R-:W-:-:S02]  /*bb3a0*/  PRMT R0, R0, 0x5410, R8 ;  /* 0x0000541000007816 */ /* 0x000fc40000000008 */
[----:B------:R-:W-:Y:S02]  /*bb3b0*/  PRMT R22, R22, 0x5410, R29 ;  /* 0x0000541016167816 */ /* 0x000fe4000000001d */
[----:B--2---:R-:W-:Y:S02]  /*bb3c0*/  PRMT R11, R11, 0x5410, R3 ;  /* 0x000054100b0b7816 */ /* 0x004fe40000000003 */
[----:B------:R-:W2:Y:S04]  /*bb3d0*/  LDL.LU R3, [R1+0x4984] ;  /* 0x0049840001037983 */ /* 0x000ea80000300800 */
[----:B------:R0:W-:Y:S04]  /*bb3e0*/  STL [R1+0x4], R11 ;  /* 0x0000040b01007387 */ /* 0x0001e80000100800 */
[----:B0-----:R-:W3:Y:S04]  /*bb3f0*/  LDL.LU R11, [R1+0x4980] ;  /* 0x00498000010b7983 */ /* 0x001ee80000300800 */
[----:B------:R0:W-:Y:S04]  /*bb400*/  STL [R1+0x8], R12 ;  /* 0x0000080c01007387 */ /* 0x0001e80000100800 */
[----:B------:R-:W4:Y:S04]  /*bb410*/  LDL.LU R28, [R1+0x14c] ;  /* 0x00014c00011c7983 */ /* 0x000f280000300800 */
[----:B------:R1:W-:Y:S04]  /*bb420*/  STL [R1+0xc], R14 ;  /* 0x00000c0e01007387 */ /* 0x0003e80000100800 */
[----:B------:R-:W2:Y:S01]  /*bb430*/  LDL.LU R27, [R1+0x18] ;  /* 0x00001800011b7983 */ /* 0x000ea20000300800 */
[----:B0-----:R-:W-:-:S05]  /*bb440*/  PRMT R12, R25, 0x5410, R26 ;  /* 0x00005410190c7816 */ /* 0x001fca000000001a */
[----:B------:R0:W-:Y:S04]  /*bb450*/  STL [R1+0x54], R12 ;  /* 0x0000540c01007387 */ /* 0x0001e80000100800 */
[----:B------:R-:W2:Y:S04]  /*bb460*/  LDL.LU R25, [R1+0x20] ;  /* 0x0000200001197983 */ /* 0x000ea80000300800 */
[----:B------:R-:W3:Y:S04]  /*bb470*/  LDL.LU R26, [R1+0x174] ;  /* 0x00017400011a7983 */ /* 0x000ee80000300800 */
[----:B-1----:R-:W3:Y:S04]  /*bb480*/  LDL.LU R14, [R1+0x34] ;  /* 0x00003400010e7983 */ /* 0x002ee80000300800 */
[----:B0-----:R-:W3:Y:S04]  /*bb490*/  LDL.LU R12, [R1+0x38] ;  /* 0x00003800010c7983 */ /* 0x001ee80000300800 */
[----:B------:R-:W3:Y:S04]  /*bb4a0*/  LDL.LU R13, [R1+0x3c] ;  /* 0x00003c00010d7983 */ /* 0x000ee80000300800 */
[----:B------:R0:W-:Y:S04]  /*bb4b0*/  STL [R1+0x30], R19 ;  /* 0x0000301301007387 */ /* 0x0001e80000100800 */
[----:B0-----:R-:W3:Y:S04]  /*bb4c0*/  LDL.LU R19, [R1+0x3c8] ;  /* 0x0003c80001137983 */ /* 0x001ee80000300800 */
[----:B------:R-:W3:Y:S04]  /*bb4d0*/  LDL.LU R10, [R1+0x497c] ;  /* 0x00497c00010a7983 */ /* 0x000ee80000300800 */
[----:B------:R0:W-:Y:S04]  /*bb4e0*/  STL [R1+0x58], R9 ;  /* 0x0000580901007387 */ /* 0x0001e80000100800 */
[----:B0-----:R-:W3:Y:S04]  /*bb4f0*/  LDL.LU R9, [R1+0x4978] ;  /* 0x0049780001097983 */ /* 0x001ee80000300800 */
[----:B------:R0:W-:Y:S04]  /*bb500*/  STL [R1+0x24], R18 ;  /* 0x0000241201007387 */ /* 0x0001e80000100800 */
[----:B0-----:R-:W3:Y:S04]  /*bb510*/  LDL.LU R18, [R1+0x3c4] ;  /* 0x0003c40001127983 */ /* 0x001ee80000300800 */
[----:B------:R-:W-:Y:S04]  /*bb520*/  STL [R1+0x44], R15 ;  /* 0x0000440f01007387 */ /* 0x000fe80000100800 */
[----:B------:R-:W3:Y:S04]  /*bb530*/  LDL.LU R17, [R1+0x3b4] ;  /* 0x0003b40001117983 */ /* 0x000ee80000300800 */
[----:B------:R0:W-:Y:S04]  /*bb540*/  STL [R1+0x40], R6 ;  /* 0x0000400601007387 */ /* 0x0001e80000100800 */
[----:B------:R-:W3:Y:S01]  /*bb550*/  LDL.LU R16, [R1+0x3b0] ;  /* 0x0003b00001107983 */ /* 0x000ee20000300800 */
[----:B0-----:R-:W-:-:S03]  /*bb560*/  PRMT R6, R4, 0x5410, R5 ;  /* 0x0000541004067816 */ /* 0x001fc60000000005 */
[----:B------:R-:W3:Y:S04]  /*bb570*/  LDL.LU R4, [R1+0x3d8] ;  /* 0x0003d80001047983 */ /* 0x000ee80000300800 */
[----:B------:R-:W3:Y:S04]  /*bb580*/  LDL.LU R5, [R1+0x3e8] ;  /* 0x0003e80001057983 */ /* 0x000ee80000300800 */
[----:B------:R0:W-:Y:S04]  /*bb590*/  STL [R1+0x14], R6 ;  /* 0x0000140601007387 */ /* 0x0001e80000100800 */
[----:B0-----:R-:W3:Y:S04]  /*bb5a0*/  LDL.LU R6, [R1+0x3d4] ;  /* 0x0003d40001067983 */ /* 0x001ee80000300800 */
[----:B------:R-:W3:Y:S04]  /*bb5b0*/  LDL.LU R7, [R1+0x3dc] ;  /* 0x0003dc0001077983 */ /* 0x000ee80000300800 */
[----:B------:R-:W3:Y:S04]  /*bb5c0*/  LDL.LU R15, [R1+0x70] ;  /* 0x00007000010f7983 */ /* 0x000ee80000300800 */
[----:B------:R-:W3:Y:S04]  /*bb5d0*/  LDL.LU R8, [R1+0x4974] ;  /* 0x0049740001087983 */ /* 0x000ee80000300800 */
[----:B------:R0:W-:Y:S04]  /*bb5e0*/  STL [R1+0x10], R0 ;  /* 0x0000100001007387 */ /* 0x0001e80000100800 */
[----:B0-----:R-:W3:Y:S04]  /*bb5f0*/  LDL.LU R0, [R1+0x4970] ;  /* 0x0049700001007983 */ /* 0x001ee80000300800 */
[----:B------:R-:W3:Y:S04]  /*bb600*/  LDL.LU R29, [R1+0x496c] ;  /* 0x00496c00011d7983 */ /* 0x000ee80000300800 */
[----:B------:R0:W-:Y:S04]  /*bb610*/  STL [R1+0x28], R22 ;  /* 0x0000281601007387 */ /* 0x0001e80000100800 */
[----:B0-----:R-:W4:Y:S02]  /*bb620*/  LDL.LU R22, [R1+0x4968] ;  /* 0x0049680001167983 */ /* 0x001f240000300800 */
[----:B----4-:R-:W-:-:S02]  /*bb630*/  PRMT R22, R23, 0x5410, R22 ;  /* 0x0000541017167816 */ /* 0x010fc40000000016 */
[----:B------:R-:W4:Y:S01]  /*bb640*/  LDL.LU R23, [R1+0x4964] ;  /* 0x0049640001177983 */ /* 0x000f220000300800 */
[----:B--2---:R-:W-:Y:S02]  /*bb650*/  PRMT R25, R25, 0x5410, R27 ;  /* 0x0000541019197816 */ /* 0x004fe4000000001b */
[----:B----4-:R-:W-:Y:S02]  /*bb660*/  PRMT R23, R24, 0x5410, R23 ;  /* 0x0000541018177816 */ /* 0x010fe40000000017 */
[----:B------:R-:W2:Y:S04]  /*bb670*/  LDL.LU R24, [R1+0x4960] ;  /* 0x0049600001187983 */ /* 0x000ea80000300800 */
[----:B------:R0:W-:Y:S04]  /*bb680*/  STL.64 [R1+0x4938], R22 ;  /* 0x0049381601007387 */ /* 0x0001e80000100a00 */
[----:B0-----:R-:W4:Y:S04]  /*bb690*/  LDL.LU R22, [R1+0x1e0] ;  /* 0x0001e00001167983 */ /* 0x001f280000300800 */
[----:B------:R-:W4:Y:S04]  /*bb6a0*/  LDL.LU R23, [R1+0x1e8] ;  /* 0x0001e80001177983 */ /* 0x000f280000300800 */
[----:B------:R0:W-:Y:S04]  /*bb6b0*/  STL.64 [R1+0x4930], R20 ;  /* 0x0049301401007387 */ /* 0x0001e80000100a00 */
[----:B0-----:R-:W4:Y:S04]  /*bb6c0*/  LDL.LU R20, [R1+0x1c] ;  /* 0x00001c0001147983 */ /* 0x001f280000300800 */
[----:B------:R-:W4:Y:S01]  /*bb6d0*/  LDL.LU R21, [R1+0x1c4] ;  /* 0x0001c40001157983 */ /* 0x000f220000300800 */
[----:B--2---:R-:W-:-:S03]  /*bb6e0*/  PRMT R24, R28, 0x5410, R24 ;  /* 0x000054101c187816 */ /* 0x004fc60000000018 */
[----:B------:R-:W2:Y:S04]  /*bb6f0*/  LDL.LU R28, [R1+0x495c] ;  /* 0x00495c00011c7983 */ /* 0x000ea80000300800 */
[----:B------:R-:W4:Y:S04]  /*bb700*/  LDL.LU R27, [R1+0x4958] ;  /* 0x00495800011b7983 */ /* 0x000f280000300800 */
[----:B------:R0:W-:Y:S04]  /*bb710*/  STL [R1+0x20], R25 ;  /* 0x0000201901007387 */ /* 0x0001e80000100800 */
[----:B0-----:R-:W2:Y:S01]  /*bb720*/  LDL.LU R25, [R1+0x4954] ;  /* 0x0049540001197983 */ /* 0x001ea20000300800 */
[----:B---3--:R-:W-:-:S02]  /*bb730*/  PRMT R8, R8, 0x5210, R14 ;  /* 0x0000521008087816 */ /* 0x008fc4000000000e */
[----:B------:R-:W0:Y:S01]  /*bb740*/  S2R R14, SR_TID.X ;  /* 0x00000000000e7919 */ /* 0x000e220000002100 */
[----:B------:R-:W-:Y:S02]  /*bb750*/  PRMT R9, R9, 0x5210, R12 ;  /* 0x0000521009097816 */ /* 0x000fe4000000000c */
[----:B------:R-:W-:Y:S02]  /*bb760*/  PRMT R10, R10, 0x5210, R13 ;  /* 0x000052100a0a7816 */ /* 0x000fe4000000000d */
[----:B------:R-:W-:Y:S02]  /*bb770*/  PRMT R11, R11, 0x5210, R15 ;  /* 0x000052100b0b7816 */ /* 0x000fe4000000000f */
[----:B------:R-:W-:Y:S02]  /*bb780*/  LOP3.LUT R19, R19, 0xffff, RZ, 0xc0, !PT ;  /* 0x0000ffff13137812 */ /* 0x000fe400078ec0ff */
[----:B------:R-:W-:Y:S02]  /*bb790*/  LOP3.LUT R18, R18, 0xffff, RZ, 0xc0, !PT ;  /* 0x0000ffff12127812 */ /* 0x000fe400078ec0ff */
[----:B------:R-:W-:-:S02]  /*bb7a0*/  LOP3.LUT R17, R17, 0xffff, RZ, 0xc0, !PT ;  /* 0x0000ffff11117812 */ /* 0x000fc400078ec0ff */
[----:B------:R-:W-:Y:S02]  /*bb7b0*/  LOP3.LUT R16, R16, 0xffff, RZ, 0xc0, !PT ;  /* 0x0000ffff10107812 */ /* 0x000fe400078ec0ff */
[----:B------:R-:W-:Y:S02]  /*bb7c0*/  PRMT R4, R4, 0x4210, R19 ;  /* 0x0000421004047816 */ /* 0x000fe40000000013 */
[----:B------:R-:W-:Y:S02]  /*bb7d0*/  PRMT R5, R5, 0x4210, R18 ;  /* 0x0000421005057816 */ /* 0x000fe40000000012 */
[----:B------:R-:W-:Y:S02]  /*bb7e0*/  PRMT R6, R6, 0x4210, R17 ;  /* 0x0000421006067816 */ /* 0x000fe40000000011 */
[----:B------:R-:W-:Y:S02]  /*bb7f0*/  PRMT R7, R7, 0x4210, R16 ;  /* 0x0000421007077816 */ /* 0x000fe40000000010 */
[----:B--2---:R-:W-:-:S02]  /*bb800*/  PRMT R25, R26, 0x5410, R25 ;  /* 0x000054101a197816 */ /* 0x004fc40000000019 */
[----:B------:R-:W2:Y:S04]  /*bb810*/  LDL.LU R26, [R1+0x4950] ;  /* 0x00495000011a7983 */ /* 0x000ea80000300800 */
[----:B------:R0:W-:Y:S02]  /*bb820*/  STL [R1+0x18], R25 ;  /* 0x0000181901007387 */ /* 0x0001e40000100800 */
[----:B0-----:R-:W-:-:S04]  /*bb830*/  LOP3.LUT R25, R14, 0x3f, RZ, 0xc0, !PT ;  /* 0x0000003f0e197812 */ /* 0x001fc800078ec0ff */
[----:B------:R-:W-:Y:S02]  /*bb840*/  LEA R25, R25, UR4, 0x4 ;  /* 0x0000000419197c11 */ /* 0x000fe4000f8e20ff */
[----:B----4-:R-:W-:Y:S02]  /*bb850*/  PRMT R27, R21, 0x5410, R27 ;  /* 0x00005410151b7816 */ /* 0x010fe4000000001b */
[----:B------:R-:W-:Y:S02]  /*bb860*/  PRMT R28, R22, 0x5410, R28 ;  /* 0x00005410161c7816 */ /* 0x000fe4000000001c */
[----:B------:R-:W-:Y:S01]  /*bb870*/  PRMT R29, R23, 0x5410, R29 ;  /* 0x00005410171d7816 */ /* 0x000fe2000000001d */
[----:B------:R-:W-:Y:S01]  /*bb880*/  ULDC UR4, c[0x0][0x244] ;  /* 0x0000910000047ab9 */ /* 0x000fe20000000800 */
[----:B------:R-:W0:Y:S01]  /*bb890*/  LDS.128 R12, [R25] ;  /* 0x00000000190c7984 */ /* 0x000e220000000c00 */
[----:B------:R-:W-:Y:S06]  /*bb8a0*/  BAR.SYNC.DEFER_BLOCKING 0x0 ;  /* 0x0000000000007b1d */ /* 0x000fec0000010000 */
[----:B------:R1:W-:Y:S02]  /*bb8b0*/  STSM.16.M88.4 [R0], R4 ;  /* 0x0000000400007844 */ /* 0x0003e40000000200 */
[----:B------:R-:W-:Y:S01]  /*bb8c0*/  BAR.SYNC.DEFER_BLOCKING 0x0 ;  /* 0x0000000000007b1d */ /* 0x000fe20000010000 */
[----:B--2---:R-:W-:-:S05]  /*bb8d0*/  PRMT R26, R20, 0x5410, R26 ;  /* 0x00005410141a7816 */ /* 0x004fca000000001a */
[----:B------:R-:W2:Y:S04]  /*bb8e0*/  LDL.LU R20, [R1+0x3b8] ;  /* 0x0003b80001147983 */ /* 0x000ea80000300800 */
[----:B------:R-:W3:Y:S04]  /*bb8f0*/  LDL.LU R21, [R1+0x39c] ;  /* 0x00039c0001157983 */ /* 0x000ee80000300800 */
[----:B------:R-:W4:Y:S04]  /*bb900*/  LDL.LU R22, [R1+0x398] ;  /* 0x0003980001167983 */ /* 0x000f280000300800 */
[----:B------:R-:W4:Y:S04]  /*bb910*/  LDL.LU R23, [R1+0x394] ;  /* 0x0003940001177983 */ /* 0x000f280000300800 */
[----:B0-----:R-:W-:Y:S04]  /*bb920*/  STL.64 [R1+0x170], R12 ;  /* 0x0001700c01007387 */ /* 0x001fe80000100a00 */
[----:B------:R-:W-:Y:S04]  /*bb930*/  STL.64 [R1+0x178], R14 ;  /* 0x0001780e01007387 */ /* 0x000fe80000100a00 */
[----:B------:R-:W0:Y:S04]  /*bb940*/  LDS.128 R12, [R25] ;  /* 0x00000000190c7984 */ /* 0x000e280000000c00 */
[----:B-1----:R-:W2:Y:S04]  /*bb950*/  LDL.LU R4, [R1+0x498] ;  /* 0x0004980001047983 */ /* 0x002ea80000300800 */
[----:B------:R-:W3:Y:S04]  /*bb960*/  LDL.LU R5, [R1+0x494] ;  /* 0x0004940001057983 */ /* 0x000ee80000300800 */
[----:B------:R-:W4:Y:S04]  /*bb970*/  LDL.LU R6, [R1+0x488] ;  /* 0x0004880001067983 */ /* 0x000f280000300800 */
[----:B------:R-:W4:Y:S01]  /*bb980*/  LDL.LU R7, [R1+0x484] ;  /* 0x0004840001077983 */ /* 0x000f220000300800 */
[----:B------:R-:W-:Y:S06]  /*bb990*/  BAR.SYNC.DEFER_BLOCKING 0x0 ;  /* 0x0000000000007b1d */ /* 0x000fec0000010000 */
[----:B0-----:R-:W-:Y:S04]  /*bb9a0*/  STL.64 [R1+0x160], R12 ;  /* 0x0001600c01007387 */ /* 0x001fe80000100a00 */
[----:B------:R0:W-:Y:S04]  /*bb9b0*/  STL.64 [R1+0x168], R14 ;  /* 0x0001680e01007387 */ /* 0x0001e80000100a00 */
[----:B0-----:R-:W2:Y:S04]  /*bb9c0*/  LDL.LU.64 R14, [R1+0x4948] ;  /* 0x00494800010e7983 */ /* 0x001ea80000300a00 */
[----:B------:R-:W4:Y:S04]  /*bb9d0*/  LDL.LU.64 R12, [R1+0x4940] ;  /* 0x00494000010c7983 */ /* 0x000f280000300a00 */
[----:B------:R0:W-:Y:S01]  /*bb9e0*/  STSM.16.M88.4 [R0], R8 ;  /* 0x0000000800007844 */ /* 0x0001e20000000200 */
[----:B------:R-:W-:Y:S01]  /*bb9f0*/  BAR.SYNC.DEFER_BLOCKING 0x0 ;  /* 0x0000000000007b1d */ /* 0x000fe20000010000 */
[----:B0-----:R-:W-:-:S02]  /*bba00*/  PRMT R11, R3, 0x5210, R16 ;  /* 0x00005210030b7816 */ /* 0x001fc40000000010 */
[----:B---3--:R-:W-:-:S04]  /*bba10*/  LOP3.LUT R3, R5, 0xffff, RZ, 0xc0, !PT ;  /* 0x0000ffff05037812 */ /* 0x008fc800078ec0ff */
[----:B------:R-:W-:Y:S02]  /*bba20*/  PRMT R5, R21, 0x4210, R3 ;  /* 0x0000421015057816 */ /* 0x000fe40000000003 */
[----:B--2---:R-:W-:Y:S02]  /*bba30*/  PRMT R8, R14, 0x5210, R19 ;  /* 0x000052100e087816 */ /* 0x004fe40000000013 */
[----:B----4-:R-:W-:Y:S02]  /*bba40*/  PRMT R9, R13, 0x5210, R18 ;  /* 0x000052100d097816 */ /* 0x010fe40000000012 */
[----:B------:R-:W-:Y:S02]  /*bba50*/  PRMT R10, R12, 0x5210, R17 ;  /* 0x000052100c0a7816 */ /* 0x000fe40000000011 */
[----:B------:R-:W-:Y:S02]  /*bba60*/  LOP3.LUT R12, R4, 0xffff, RZ, 0xc0, !PT ;  /* 0x0000ffff040c7812 */ /* 0x000fe400078ec0ff */
[----:B------:R-:W-:-:S02]  /*bba70*/  LOP3.LUT R13, R6, 0xffff, RZ, 0xc0, !PT ;  /* 0x0000ffff060d7812 */ /* 0x000fc400078ec0ff */
[----:B------:R-:W-:Y:S01]  /*bba80*/  LOP3.LUT R14, R7, 0xffff, RZ, 0xc0, !PT ;  /* 0x0000ffff070e7812 */ /* 0x000fe200078ec0ff */
[----:B------:R-:W2:Y:S01]  /*bba90*/  LDL.LU R17, [R1+0x3ec] ;  /* 0x0003ec0001117983 */ /* 0x000ea20000300800 */
[----:B------:R-:W-:Y:S02]  /*bbaa0*/  PRMT R4, R20, 0x4210, R12 ;  /* 0x0000421014047816 */ /* 0x000fe4000000000c */
[----:B------:R-:W-:Y:S02]  /*bbab0*/  PRMT R6, R22, 0x4210, R13 ;  /* 0x0000421016067816 */ /* 0x000fe4000000000d */
[----:B------:R-:W-:Y:S01]  /*bbac0*/  PRMT R7, R23, 0x4210, R14 ;  /* 0x0000421017077816 */ /* 0x000fe2000000000e */
[----:B------:R-:W3:Y:S04]  /*bbad0*/  LDL.LU R18, [R1+0x37c] ;  /* 0x00037c0001127983 */ /* 0x000ee80000300800 */
[----:B------:R-:W0:Y:S01]  /*bbae0*/  LDS.128 R20, [R25] ;  /* 0x0000000019147984 */ /* 0x000e220000000c00 */
[----:B------:R-:W-:Y:S06]  /*bbaf0*/  BAR.SYNC.DEFER_BLOCKING 0x0 ;  /* 0x0000000000007b1d */ /* 0x000fec0000010000 */
[----:B------:R1:W-:Y:S02]  /*bbb00*/  STSM.16.M88.4 [R0], R8 ;  /* 0x0000000800007844 */ /* 0x0003e40000000200 */
[----:B------:R-:W-:Y:S06]  /*bbb10*/  BAR.SYNC.DEFER_BLOCKING 0x0 ;  /* 0x0000000000007b1d */ /* 0x000fec0000010000 */
[----:B0-----:R-:W-:Y:S04]  /*bbb20*/  STL.64 [R1+0x140], R20 ;  /* 0x0001401401007387 */ /* 0x001fe80000100a00 */
[----:B------:R-:W-:Y:S04]  /*bbb30*/  STL.64 [R1+0x148], R22 ;  /* 0x0001481601007387 */ /* 0x000fe80000100a00 */
[----:B-1----:R-:W4:Y:S04]  /*bbb40*/  LDL R8, [R1+0x3cc] ;  /* 0x0003cc0001087983 */ /* 0x002f280000100800 */
[----:B------:R-:W3:Y:S04]  /*bbb50*/  LDL.LU R9, [R1+0x384] ;  /* 0x0003840001097983 */ /* 0x000ee80000300800 */
[----:B------:R-:W3:Y:S04]  /*bbb60*/  LDL R10, [R1+0x3ac] ;  /* 0x0003ac00010a7983 */ /* 0x000ee80000100800 */
[----:B------:R-:W3:Y:S04]  /*bbb70*/  LDL.LU R11, [R1+0x38c] ;  /* 0x00038c00010b7983 */ /* 0x000ee80000300800 */
[----:B------:R-:W0:Y:S01]  /*bbb80*/  LDS.128 R20, [R25] ;  /* 0x0000000019147984 */ /* 0x000e220000000c00 */
[----:B------:R-:W-:Y:S06]  /*bbb90*/  BAR.SYNC.DEFER_BLOCKING 0x0 ;  /* 0x0000000000007b1d */ /* 0x000fec0000010000 */
[----:B------:R1:W-:Y:S02]  /*bbba0*/  STSM.16.M88.4 [R0], R4 ;  /* 0x0000000400007844 */ /* 0x0003e40000000200 */
[----:B------:R-:W-:Y:S06]  /*bbbb0*/  BAR.SYNC.DEFER_BLOCKING 0x0 ;  /* 0x0000000000007b1d */ /* 0x000fec0000010000 */
[----:B0-----:R-:W-:Y:S04]  /*bbbc0*/  STL.64 [R1+0xe0], R20 ;  /* 0x0000e01401007387 */ /* 0x001fe80000100a00 */
[----:B------:R0:W-:Y:S01]  /*bbbd0*/  STL.64 [R1+0xe8], R22 ;  /* 0x0000e81601007387 */ /* 0x0001e20000100a00 */
[----:B-1----:R-:W-:-:S03]  /*bbbe0*/  PRMT R4, R2, 0x5210, R12 ;  /* 0x0000521002047816 */ /* 0x002fc6000000000c */
[----:B0-----:R-:W3:Y:S04]  /*bbbf0*/  LDL.LU.64 R22, [R1+0x4938] ;  /* 0x0049380001167983 */ /* 0x001ee80000300a00 */
[----:B------:R-:W4:Y:S04]  /*bbc00*/  LDL.LU.64 R20, [R1+0x4930] ;  /* 0x0049300001147983 */ /* 0x000f280000300a00 */
[----:B------:R-:W3:Y:S04]  /*bbc10*/  LDL.LU R16, [R1] ;  /* 0x0000000001107983 */ /* 0x000ee80000300800 */
[----:B------:R-:W3:Y:S04]  /*bbc20*/  LDL R19, [R1+0x4] ;  /* 0x0000040001137983 */ /* 0x000ee80000100800 */
[----:B------:R-:W3:Y:S04]  /*bbc30*/  LDL.LU R7, [R1+0x3d0] ;  /* 0x0003d00001077983 */ /* 0x000ee80000300800 */
[----:B------:R-:W3:Y:S01]  /*bbc40*/  LDL.LU R12, [R1+0x3f0] ;  /* 0x0003f000010c7983 */ /* 0x000ee20000300800 */
[----:B------:R-:W-:-:S02]  /*bbc50*/  PRMT R5, R15, 0x5210, R3 ;  /* 0x000052100f057816 */ /* 0x000fc40000000003 */
[----:B--2---:R-:W-:Y:S02]  /*bbc60*/  LOP3.LUT R3, R17, 0xffff, RZ, 0xc0, !PT ;  /* 0x0000ffff11037812 */ /* 0x004fe400078ec0ff */
[----:B----4-:R-:W-:Y:S02]  /*bbc70*/  PRMT R6, R20, 0x5210, R13 ;  /* 0x0000521014067816 */ /* 0x010fe4000000000d */
[----:B------:R-:W-:Y:S01]  /*bbc80*/  LOP3.LUT R13, R8, 0xffff, RZ, 0xc0, !PT ;  /* 0x0000ffff080d7812 */ /* 0x000fe200078ec0ff */
[----:B------:R-:W2:Y:S04]  /*bbc90*/  LDL.LU R20, [R1+0xc] ;  /* 0x00000c0001147983 */ /* 0x000ea80000300800 */
[----:B------:R-:W4:Y:S01]  /*bbca0*/  LDL.LU R17, [R1+0x4a0] ;  /* 0x0004a00001117983 */ /* 0x000f220000300800 */
[----:B---3--:R-:W-:-:S02]  /*bbcb0*/  LOP3.LUT R2, R12, 0xffff, RZ, 0xc0, !PT ;  /* 0x0000ffff0c027812 */ /* 0x008fc400078ec0ff */
[----:B------:R-:W-:Y:S01]  /*bbcc0*/  LOP3.LUT R12, R7, 0xffff, RZ, 0xc0, !PT ;  /* 0x0000ffff070c7812 */ /* 0x000fe200078ec0ff */
[----:B------:R-:W3:Y:S01]  /*bbcd0*/  LDL R15, [R1+0x49c] ;  /* 0x00049c00010f7983 */ /* 0x000ee20000100800 */
[----:B------:R-:W-:Y:S02]  /*bbce0*/  PRMT R8, R9, 0x4210, R2 ;  /* 0x0000421009087816 */ /* 0x000fe40000000002 */
[----:B------:R-:W-:Y:S02]  /*bbcf0*/  PRMT R9, R10, 0x4210, R3 ;  /* 0x000042100a097816 */ /* 0x000fe40000000003 */
[----:B------:R-:W-:Y:S02]  /*bbd00*/  PRMT R10, R18, 0x4210, R12 ;  /* 0x00004210120a7816 */ /* 0x000fe4000000000c */
[----:B------:R-:W2:Y:S01]  /*bbd10*/  LDL.LU R18, [R1+0x350] ;  /* 0x0003500001127983 */ /* 0x000ea20000300800 */
[----:B------:R-:W-:Y:S02]  /*bbd20*/  PRMT R7, R21, 0x5210, R14 ;  /* 0x0000521015077816 */ /* 0x000fe4000000000e */
[--C-:B------:R-:W-:Y:S01]  /*bbd30*/  PRMT R11, R11, 0x4210, R13.reuse ;  /* 0x000042100b0b7816 */ /* 0x100fe2000000000d */
[----:B--2---:R-:W-:Y:S04]  /*bbd40*/  STL.64 [R1+0x4928], R18 ;  /* 0x0049281201007387 */ /* 0x004fe80000100a00 */
[----:B----4-:R-:W-:Y:S04]  /*bbd50*/  STL.64 [R1+0x4920], R16 ;  /* 0x0049201001007387 */ /* 0x010fe80000100a00 */
[----:B------:R-:W0:Y:S04]  /*bbd60*/  LDS.128 R16, [R25] ;  /* 0x0000000019107984 */ /* 0x000e280000000c00 */
[----:B------:R-:W2:Y:S04]  /*bbd70*/  LDL.LU R14, [R1+0x8] ;  /* 0x00000800010e7983 */ /* 0x000ea80000300800 */
[----:B------:R-:W4:Y:S01]  /*bbd80*/  LDL.LU R21, [R1+0x4a4] ;  /* 0x0004a40001157983 */ /* 0x000f220000300800 */
[----:B------:R-:W-:Y:S06]  /*bbd90*/  BAR.SYNC.DEFER_BLOCKING 0x0 ;  /* 0x0000000000007b1d */ /* 0x000fec0000010000 */
[----:B0-----:R-:W-:Y:S04]  /*bbda0*/  STL.64 [R1+0x150], R16 ;  /* 0x0001501001007387 */ /* 0x001fe80000100a00 */
[----:B------:R0:W-:Y:S04]  /*bbdb0*/  STL.64 [R1+0x158], R18 ;  /* 0x0001581201007387 */ /* 0x0001e80000100a00 */
[----:B0-----:R-:W3:Y:S04]  /*bbdc0*/  LDL.LU.64 R18, [R1+0x4928] ;  /* 0x0049280001127983 */ /* 0x001ee80000300a00 */
[----:B------:R-:W4:Y:S04]  /*bbdd0*/  LDL.LU.64 R16, [R1+0x4920] ;  /* 0x0049200001107983 */ /* 0x000f280000300a00 */
[----:B------:R-:W-:Y:S01]  /*bbde0*/  STSM.16.M88.4 [R0], R8 ;  /* 0x0000000800007844 */ /* 0x000fe20000000200 */
[----:B------:R-:W-:Y:S06]  /*bbdf0*/  BAR.SYNC.DEFER_BLOCKING 0x0 ;  /* 0x0000000000007b1d */ /* 0x000fec0000010000 */
[----:B------:R-:W0:Y:S02]  /*bbe00*/  LDS.128 R8, [R25] ;  /* 0x0000000019087984 */ /* 0x000e240000000c00 */
[----:B------:R-:W-:Y:S06]  /*bbe10*/  BAR.SYNC.DEFER_BLOCKING 0x0 ;  /* 0x0000000000007b1d */ /* 0x000fec0000010000 */
[----:B------:R1:W-:Y:S02]  /*bbe20*/  STSM.16.M88.4 [R0], R4 ;  /* 0x0000000400007844 */ /* 0x0003e40000000200 */
[----:B------:R-:W-:Y:S06]  /*bbe30*/  BAR.SYNC.DEFER_BLOCKING 0x0 ;  /* 0x0000000000007b1d */ /* 0x000fec0000010000 */
[----:B0-----:R-:W-:Y:S04]  /*bbe40*/  STL.64 [R1+0x130], R8 ;  /* 0x0001300801007387 */ /* 0x001fe80000100a00 */
[----:B------:R0:W-:Y:S04]  /*bbe50*/  STL.64 [R1+0x138], R10 ;  /* 0x0001380a01007387 */ /* 0x0001e80000100a00 */
[----:B-1----:R-:W4:Y:S04]  /*bbe60*/  LDL.LU R4, [R1+0x4a8] ;  /* 0x0004a80001047983 */ /* 0x002f280000300800 */
[----:B------:R-:W4:Y:S04]  /*bbe70*/  LDL.LU R5, [R1+0x364] ;  /* 0x0003640001057983 */ /* 0x000f280000300800 */
[----:B------:R-:W4:Y:S04]  /*bbe80*/  LDL.LU R6, [R1+0x368] ;  /* 0x0003680001067983 */ /* 0x000f280000300800 */
[----:B------:R-:W4:Y:S01]  /*bbe90*/  LDL.LU R7, [R1+0x31c] ;  /* 0x00031c0001077983 */ /* 0x000f220000300800 */
[----:B0-----:R-:W-:-:S02]  /*bbea0*/  PRMT R11, R20, 0x5210, R13 ;  /* 0x00005210140b7816 */ /* 0x001fc4000000000d */
[----:B--2---:R-:W-:Y:S02]  /*bbeb0*/  PRMT R10, R14, 0x5210, R12 ;  /* 0x000052100e0a7816 */ /* 0x004fe4000000000c */
[----:B---3--:R-:W-:Y:S02]  /*bbec0*/  PRMT R9, R19, 0x5210, R3 ;  /* 0x0000521013097816 */ /* 0x008fe40000000003 */
[----:B----4-:R-:W-:Y:S02]  /*bbed0*/  PRMT R8, R16, 0x5210, R2 ;  /* 0x0000521010087816 */ /* 0x010fe40000000002 */
[----:B------:R-:W2:Y:S04]  /*bbee0*/  LDL.LU R16, [R1+0x30] ;  /* 0x0000300001107983 */ /* 0x000ea80000300800 */
[----:B------:R-:W3:Y:S04]  /*bbef0*/  LDL.LU R19, [R1+0x24] ;  /* 0x0000240001137983 */ /* 0x000ee80000300800 */
[----:B------:R-:W4:Y:S04]  /*bbf00*/  LDL.LU R14, [R1+0x3f8] ;  /* 0x0003f800010e7983 */ /* 0x000f280000300800 */
[----:B------:R-:W4:Y:S01]  /*bbf10*/  LDL.LU R20, [R1+0x35c] ;  /* 0x00035c0001147983 */ /* 0x000f220000300800 */
[----:B------:R-:W-:-:S03]  /*bbf20*/  LOP3.LUT R12, R17, 0xffff, RZ, 0xc0, !PT ;  /* 0x0000ffff110c7812 */ /* 0x000fc600078ec0ff */
[----:B------:R-:W2:Y:S01]  /*bbf30*/  LDL.LU R17, [R1+0x314] ;  /* 0x0003140001117983 */ /* 0x000ea20000300800 */
[----:B------:R-:W-:Y:S02]  /*bbf40*/  LOP3.LUT R3, R21, 0xffff, RZ, 0xc0, !PT ;  /* 0x0000ffff15037812 */ /* 0x000fe400078ec0ff */
[----:B------:R-:W-:Y:S02]  /*bbf50*/  LOP3.LUT R13, R15, 0xffff, RZ, 0xc0, !PT ;  /* 0x0000ffff0f0d7812 */ /* 0x000fe400078ec0ff */
[----:B------:R-:W-:-:S04]  /*bbf60*/  LOP3.LUT R2, R4, 0xffff, RZ, 0xc0, !PT ;  /* 0x0000ffff04027812 */ /* 0x000fc800078ec0ff */
[----:B------:R-:W-:Y:S02]  /*bbf70*/  PRMT R4, R5, 0x4210, R2 ;  /* 0x0000421005047816 */ /* 0x000fe40000000002 */
[----:B------:R-:W-:Y:S02]  /*bbf80*/  PRMT R5, R6, 0x4210, R3 ;  /* 0x0000421006057816 */ /* 0x000fe40000000003 */
[----:B------:R-:W-:Y:S02]  /*bbf90*/  PRMT R6, R7, 0x4210, R12 ;  /* 0x0000421007067816 */ /* 0x000fe4000000000c */
[----:B------:R-:W-:Y:S01]  /*bbfa0*/  PRMT R7, R18, 0x4210, R13 ;  /* 0x0000421012077816 */ /* 0x000fe2000000000d */
[----:B---3--:R-:W-:Y:S04]  /*bbfb0*/  STL [R1+0x4918], R19 ;  /* 0x0049181301007387 */ /* 0x008fe80000100800 */
[----:B--2---:R-:W-:Y:S04]  /*bbfc0*/  STL.64 [R1+0x4910], R16 ;  /* 0x0049101001007387 */ /* 0x004fe80000100a00 */
[----:B------:R-:W0:Y:S01]  /*bbfd0*/  LDS.128 R16, [R25] ;  /* 0x0000000019107984 */ /* 0x000e220000000c00 */
[----:B------:R-:W-:Y:S06]  /*bbfe0*/  BAR.SYNC.DEFER_BLOCKING 0x0 ;  /* 0x0000000000007b1d */ /* 0x000fec0000010000 */
[----:B------:R-:W2:Y:S04]  /*bbff0*/  LDL.LU R21, [R1+0x310] ;  /* 0x0003100001157983 */ /* 0x000ea80000300800 */
[----:B------:R-:W3:Y:S04]  /*bc000*/  LDL.LU R15, [R1+0x14] ;  /* 0x00001400010f7983 */ /* 0x000ee80000300800 */
[----:B------:R1:W-:Y:S01]  /*bc010*/  STSM.16.M88.4 [R0], R8 ;  /* 0x0000000800007844 */ /* 0x0003e20000000200 */
[----:B------:R-:W-:Y:S06]  /*bc020*/  BAR.SYNC.DEFER_BLOCKING 0x0 ;  /* 0x0000000000007b1d */ /* 0x000fec0000010000 */
[----:B0-----:R-:W-:Y:S04]  /*bc030*/  STL.64 [R1+0xa0], R16 ;  /* 0x0000a01001007387 */ /* 0x001fe80000100a00 */
[----:B------:R-:W-:Y:S04]  /*bc040*/  STL.64 [R1+0xa8], R18 ;  /* 0x0000a81201007387 */ /* 0x000fe80000100a00 */
[----:B-1----:R-:W2:Y:S04]  /*bc050*/  LDL.LU R8, [R1+0x408] ;  /* 0x0004080001087983 */ /* 0x002ea80000300800 */
[----:B------:R-:W4:Y:S04]  /*bc060*/  LDL.LU R9, [R1+0x404] ;  /* 0x0004040001097983 */ /* 0x000f280000300800 */
[----:B------:R-:W3:Y:S04]  /*bc070*/  LDL.LU R10, [R1+0x3fc] ;  /* 0x0003fc00010a7983 */ /* 0x000ee80000300800 */
[----:B------:R-:W3:Y:S04]  /*bc080*/  LDL.LU R11, [R1+0x360] ;  /* 0x00036000010b7983 */ /* 0x000ee80000300800 */
[----:B------:R-:W0:Y:S01]  /*bc090*/  LDS.128 R16, [R25] ;  /* 0x0000000019107984 */ /* 0x000e220000000c00 */
[----:B------:R-:W-:Y:S06]  /*bc0a0*/  BAR.SYNC.DEFER_BLOCKING 0x0 ;  /* 0x0000000000007b1d */ /* 0x000fec0000010000 */
[----:B0-----:R-:W-:Y:S04]  /*bc0b0*/  STL.64 [R1+0x110], R16 ;  /* 0x0001101001007387 */ /* 0x001fe80000100a00 */
[----:B------:R0:W-:Y:S04]  /*bc0c0*/  STL.64 [R1+0x118], R18 ;  /* 0x0001181201007387 */ /* 0x0001e80000100a00 */
[----:B0-----:R-:W2:Y:S04]  /*bc0d0*/  LDL.LU R19, [R1+0x4918] ;  /* 0x0049180001137983 */ /* 0x001ea80000300800 */
[----:B------:R-:W4:Y:S04]  /*bc0e0*/  LDL.LU.64 R16, [R1+0x4910] ;  /* 0x0049100001107983 */ /* 0x000f280000300a00 */
[----:B------:R-:W3:Y:S04]  /*bc0f0*/  LDL.LU R18, [R1+0x58] ;  /* 0x0000580001127983 */ /* 0x000ee80000300800 */
[----:B------:R0:W-:Y:S01]  /*bc100*/  STSM.16.M88.4 [R0], R4 ;  /* 0x0000000400007844 */ /* 0x0001e20000000200 */
[----:B------:R-:W-:Y:S06]  /*bc110*/  BAR.SYNC.DEFER_BLOCKING 0x0 ;  /* 0x0000000000007b1d */ /* 0x000fec0000010000 */
[----:B0-----:R-:W3:Y:S01]  /*bc120*/  LDL.LU R7, [R1+0x54] ;  /* 0x0000540001077983 */ /* 0x001ee20000300800 */
[----:B----4-:R-:W-:-:S02]  /*bc130*/  PRMT R5, R16, 0x5210, R3 ;  /* 0x0000521010057816 */ /* 0x010fc40000000003 */
[----:B------:R-:W-:Y:S02]  /*bc140*/  LOP3.LUT R3, R9, 0xffff, RZ, 0xc0, !PT ;  /* 0x0000ffff09037812 */ /* 0x000fe400078ec0ff */
[----:B--2---:R-:W-:Y:S01]  /*bc150*/  PRMT R6, R19, 0x5210, R12 ;  /* 0x0000521013067816 */ /* 0x004fe2000000000c */
[----:B------:R-:W2:Y:S04]  /*bc160*/  LDL.LU R16, [R1+0x44] ;  /* 0x0000440001107983 */ /* 0x000ea80000300800 */
[----:B------:R-:W4:Y:S01]  /*bc170*/  LDL.LU R19, [R1+0x40] ;  /* 0x0000400001137983 */ /* 0x000f220000300800 */
[----:B------:R-:W-:-:S03]  /*bc180*/  PRMT R9, R20, 0x4210, R3 ;  /* 0x0000421014097816 */ /* 0x000fc60000000003 */
[----:B------:R-:W2:Y:S01]  /*bc190*/  LDL.LU R20, [R1+0x4b0] ;  /* 0x0004b00001147983 */ /* 0x000ea20000300800 */
[----:B------:R-:W-:-:S03]  /*bc1a0*/  LOP3.LUT R14, R14, 0xffff, RZ, 0xc0, !PT ;  /* 0x0000ffff0e0e7812 */ /* 0x000fc600078ec0ff */
[----:B------:R-:W-:Y:S01]  /*bc1b0*/  STL.64 [R1+0x4908], R22 ;  /* 0x0049081601007387 */ /* 0x000fe20000100a00 */
[----:B---3--:R-:W-:Y:S02]  /*bc1c0*/  PRMT R4, R7, 0x5210, R2 ;  /* 0x0000521007047816 */ /* 0x008fe40000000002 */
[----:B------:R-:W-:-:S04]  /*bc1d0*/  LOP3.LUT R2, R8, 0xffff, RZ, 0xc0, !PT ;  /* 0x0000ffff08027812 */ /* 0x000fc800078ec0ff */
[----:B------:R-:W-:Y:S02]  /*bc1e0*/  PRMT R8, R11, 0x4210, R2 ;  /* 0x000042100b087816 */ /* 0x000fe40000000002 */
[----:B------:R-:W-:Y:S02]  /*bc1f0*/  PRMT R11, R21, 0x4210, R14 ;  /* 0x00004210150b7816 */ /* 0x000fe4000000000e */
[----:B------:R-:W-:-:S04]  /*bc200*/  LOP3.LUT R12, R10, 0xffff, RZ, 0xc0, !PT ;  /* 0x0000ffff0a0c7812 */ /* 0x000fc800078ec0ff */
[----:B------:R-:W-:Y:S02]  /*bc210*/  PRMT R10, R17, 0x4210, R12 ;  /* 0x00004210110a7816 */ /* 0x000fe4000000000c */
[----:B------:R-:W-:Y:S01]  /*bc220*/  PRMT R7, R15, 0x5210, R13 ;  /* 0x000052100f077816 */ /* 0x000fe2000000000d */
[----:B--2---:R-:W-:Y:S04]  /*bc230*/  STL [R1+0x4900], R20 ;  /* 0x0049001401007387 */ /* 0x004fe80000100800 */
        /* <DEDUP_REMOVED lines=9> */
[----:B------:R-:W2:Y:S04]  /*bc2d0*/  LDL.LU R9, [R1+0x3c0] ;  /* 0x0003c00001097983 */ /* 0x000ea80000300800 */
[----:B------:R-:W2:Y:S04]  /*bc2e0*/  LDL.LU R10, [R1+0x3bc] ;  /* 0x0003bc00010a7983 */ /* 0x000ea80000300800 */
[----:B------:R-:W2:Y:S04]  /*bc2f0*/  LDL.LU R11, [R1+0x3a0] ;  /* 0x0003a000010b7983 */ /* 0x000ea80000300800 */
[----:B------:R-:W0:Y:S01]  /*bc300*/  LDS.128 R20, [R25] ;  /* 0x0000000019147984 */ /* 0x000e220000000c00 */
[----:B------:R-:W-:Y:S06]  /*bc310*/  BAR.SYNC.DEFER_BLOCKING 0x0 ;  /* 0x0000000000007b1d */ /* 0x000fec0000010000 */
[----:B------:R1:W-:Y:S02]  /*bc320*/  STSM.16.M88.4 [R0], R4 ;  /* 0x0000000400007844 */ /* 0x0003e40000000200 */
[----:B------:R-:W-:Y:S06]  /*bc330*/  BAR.SYNC.DEFER_BLOCKING 0x0 ;  /* 0x0000000000007b1d */ /* 0x000fec0000010000 */
[----:B0-----:R-:W-:Y:S04]  /*bc340*/  STL.64 [R1+0x100], R20 ;  /* 0x0001001401007387 */ /* 0x001fe80000100a00 */
[----:B------:R0:W-:Y:S01]  /*bc350*/  STL.64 [R1+0x108], R22 ;  /* 0x0001081601007387 */ /* 0x0001e20000100a00 */
[----:B-1----:R-:W-:-:S02]  /*bc360*/  PRMT R4, R18, 0x5210, R2 ;  /* 0x0000521012047816 */ /* 0x002fc40000000002 */
[----:B------:R-:W-:Y:S02]  /*bc370*/  PRMT R5, R16, 0x5210, R3 ;  /* 0x0000521010057816 */ /* 0x000fe40000000003 */
[----:B----4-:R-:W-:Y:S01]  /*bc380*/  PRMT R6, R19, 0x5210, R12 ;  /* 0x0000521013067816 */ /* 0x010fe2000000000c */
[----:B0-----:R-:W4:Y:S04]  /*bc390*/  LDL.LU.64 R22, [R1+0x4908] ;  /* 0x0049080001167983 */ /* 0x001f280000300a00 */
        /* <DEDUP_REMOVED lines=8> */
[----:B---3--:R-:W-:-:S02]  /*bc420*/  LOP3.LUT R13, R13, 0xffff, RZ, 0xc0, !PT ;  /* 0x0000ffff0d0d7812 */ /* 0x008fc400078ec0ff */
[----:B--2---:R-:W-:Y:S02]  /*bc430*/  LOP3.LUT R3, R8, 0xffff, RZ, 0xc0, !PT ;  /* 0x0000ffff08037812 */ /* 0x004fe400078ec0ff */
[----:B----4-:R-:W-:Y:S02]  /*bc440*/  LOP3.LUT R12, R20, 0xffff, RZ, 0xc0, !PT ;  /* 0x0000ffff140c7812 */ /* 0x010fe400078ec0ff */
[----:B------:R-:W-:-:S04]  /*bc450*/  LOP3.LUT R2, R2, 0xffff, RZ, 0xc0, !PT ;  /* 0x0000ffff02027812 */ /* 0x000fc800078ec0ff */
[----:B------:R-:W-:Y:S02]  /*bc460*/  PRMT R8, R9, 0x4210, R2 ;  /* 0x0000421009087816 */ /* 0x000fe40000000002 */
[----:B------:R-:W-:Y:S01]  /*bc470*/  PRMT R9, R10, 0x4210, R3 ;  /* 0x000042100a097816 */ /* 0x000fe20000000003 */
[----:B------:R-:W-:Y:S01]  /*bc480*/  STL.64 [R1+0x48f8], R18 ;  /* 0x0048f81201007387 */ /* 0x000fe20000100a00 */
[----:B------:R-:W-:-:S03]  /*bc490*/  PRMT R10, R11, 0x4210, R12 ;  /* 0x000042100b0a7816 */ /* 0x000fc6000000000c */
[----:B------:R-:W-:Y:S01]  /*bc4a0*/  STL [R1+0x48f0], R16 ;  /* 0x0048f01001007387 */ /* 0x000fe20000100800 */
[----:B------:R-:W-:-:S03]  /*bc4b0*/  PRMT R11, R17, 0x4210, R13 ;  /* 0x00004210110b7816 */ /* 0x000fc6000000000d */
[----:B------:R-:W0:Y:S01]  /*bc4c0*/  LDS.128 R16, [R25] ;  /* 0x0000000019107984 */ /* 0x000e220000000c00 */
[----:B------:R-:W-:Y:S01]  /*bc4d0*/  BAR.SYNC.DEFER_BLOCKING 0x0 ;  /* 0x0000000000007b1d */ /* 0x000fe20000010000 */
[----:B------:R-:W-:-:S05]  /*bc4e0*/  PRMT R7, R7, 0x5210, R14 ;  /* 0x0000521007077816 */ /* 0x000fca000000000e */
[----:B------:R-:W2:Y:S04]  /*bc4f0*/  LDL.LU R14, [R1+0x40c] ;  /* 0x00040c00010e7983 */ /* 0x000ea80000300800 */
[----:B------:R-:W3:Y:S04]  /*bc500*/  LDL.LU R20, [R1+0x370] ;  /* 0x0003700001147983 */ /* 0x000ee80000300800 */
[----:B------:R1:W-:Y:S01]  /*bc510*/  STSM.16.M88.4 [R0], R4 ;  /* 0x0000000400007844 */ /* 0x0003e20000000200 */
[----:B------:R-:W-:Y:S06]  /*bc520*/  BAR.SYNC.DEFER_BLOCKING 0x0 ;  /* 0x0000000000007b1d */ /* 0x000fec0000010000 */
[----:B0-----:R-:W-:Y:S04]  /*bc530*/  STL.64 [R1+0x90], R16 ;  /* 0x0000901001007387 */ /* 0x001fe80000100a00 */
[----:B------:R-:W-:Y:S04]  /*bc540*/  STL.64 [R1+0x98], R18 ;  /* 0x0000981201007387 */ /* 0x000fe80000100a00 */
[----:B-1----:R-:W4:Y:S04]  /*bc550*/  LDL.LU R6, [R1+0x80] ;  /* 0x0000800001067983 */ /* 0x002f280000300800 */
[----:B------:R-:W2:Y:S04]  /*bc560*/  LDL.LU R7, [R1+0x410] ;  /* 0x0004100001077983 */ /* 0x000ea80000300800 */
[----:B------:R-:W0:Y:S01]  /*bc570*/  LDS.128 R16, [R25] ;  /* 0x0000000019107984 */ /* 0x000e220000000c00 */
[----:B------:R-:W-:Y:S06]  /*bc580*/  BAR.SYNC.DEFER_BLOCKING 0x0 ;  /* 0x0000000000007b1d */ /* 0x000fec0000010000 */
[----:B------:R-:W-:Y:S01]  /*bc590*/  STSM.16.M88.4 [R0], R8 ;  /* 0x0000000800007844 */ /* 0x000fe20000000200 */
[----:B------:R-:W-:Y:S01]  /*bc5a0*/  PRMT R4, R15, 0x5210, R2 ;  /* 0x000052100f047816 */ /* 0x000fe20000000002 */
[----:B------:R-:W-:Y:S06]  /*bc5b0*/  BAR.SYNC.DEFER_BLOCKING 0x0 ;  /* 0x0000000000007b1d */ /* 0x000fec0000010000 */
[----:B0-----:R-:W-:Y:S04]  /*bc5c0*/  STL.64 [R1+0xf0], R16 ;  /* 0x0000f01001007387 */ /* 0x001fe80000100a00 */
[----:B------:R0:W-:Y:S04]  /*bc5d0*/  STL.64 [R1+0xf8], R18 ;  /* 0x0000f81201007387 */ /* 0x0001e80000100a00 */
[----:B0-----:R-:W3:Y:S04]  /*bc5e0*/  LDL.LU.64 R18, [R1+0x48f8] ;  /* 0x0048f80001127983 */ /* 0x001ee80000300a00 */
[----:B------:R-:W2:Y:S04]  /*bc5f0*/  LDL.LU R16, [R1+0x48f0] ;  /* 0x0048f00001107983 */ /* 0x000ea80000300800 */
[----:B------:R-:W2:Y:S04]  /*bc600*/  LDL.LU R17, [R1+0xb4] ;  /* 0x0000b40001117983 */ /* 0x000ea80000300800 */
[----:B------:R-:W2:Y:S04]  /*bc610*/  LDL.LU R10, [R1+0x418] ;  /* 0x00041800010a7983 */ /* 0x000ea80000300800 */
[----:B------:R-:W2:Y:S04]  /*bc620*/  LDL R11, [R1+0x414] ;  /* 0x00041400010b7983 */ /* 0x000ea80000100800 */
[----:B------:R-:W2:Y:S01]  /*bc630*/  LDL.LU R15, [R1+0xb8] ;  /* 0x0000b800010f7983 */ /* 0x000ea20000300800 */
[----:B----4-:R-:W-:-:S02]  /*bc640*/  PRMT R6, R6, 0x5210, R12 ;  /* 0x0000521006067816 */ /* 0x010fc4000000000c */
[----:B---3--:R-:W-:Y:S02]  /*bc650*/  PRMT R5, R18, 0x5210, R3 ;  /* 0x0000521012057816 */ /* 0x008fe40000000003 */
[----:B--2---:R-:W-:Y:S01]  /*bc660*/  LOP3.LUT R3, R7, 0xffff, RZ, 0xc0, !PT ;  /* 0x0000ffff07037812 */ /* 0x004fe200078ec0ff */
[----:B------:R-:W2:Y:S01]  /*bc670*/  LDL.LU R18, [R1+0xbc] ;  /* 0x0000bc0001127983 */ /* 0x000ea20000300800 */
[----:B------:R-:W-:Y:S02]  /*bc680*/  LOP3.LUT R12, R11, 0xffff, RZ, 0xc0, !PT ;  /* 0x0000ffff0b0c7812 */ /* 0x000fe400078ec0ff */
[----:B------:R-:W-:Y:S02]  /*bc690*/  LOP3.LUT R2, R10, 0xffff, RZ, 0xc0, !PT ;  /* 0x0000ffff0a027812 */ /* 0x000fe400078ec0ff */
[----:B------:R-:W-:Y:S02]  /*bc6a0*/  PRMT R10, R19, 0x4210, R3 ;  /* 0x00004210130a7816 */ /* 0x000fe40000000003 */
[----:B------:R-:W-:-:S02]  /*bc6b0*/  PRMT R9, R16, 0x4210, R12 ;  /* 0x0000421010097816 */ /* 0x000fc4000000000c */
[----:B------:R-:W3:Y:S04]  /*bc6c0*/  LDL.LU R16, [R1+0x43c] ;  /* 0x00043c0001107983 */ /* 0x000ee80000300800 */
[----:B------:R-:W2:Y:S01]  /*bc6d0*/  LDL.LU R19, [R1+0x390] ;  /* 0x0003900001137983 */ /* 0x000ea20000300800 */
[----:B------:R-:W-:Y:S02]  /*bc6e0*/  LOP3.LUT R14, R14, 0xffff, RZ, 0xc0, !PT ;  /* 0x0000ffff0e0e7812 */ /* 0x000fe400078ec0ff */
[----:B------:R-:W-:Y:S02]  /*bc6f0*/  PRMT R8, R21, 0x4210, R2 ;  /* 0x0000421015087816 */ /* 0x000fe40000000002 */
[----:B------:R-:W-:Y:S02]  /*bc700*/  PRMT R11, R20, 0x4210, R14 ;  /* 0x00004210140b7816 */ /* 0x000fe4000000000e */
[----:B------:R-:W-:Y:S01]  /*bc710*/  PRMT R7, R22, 0x5210, R13 ;  /* 0x0000521016077816 */ /* 0x000fe2000000000d */
[----:B--2---:R-:W-:Y:S04]  /*bc720*/  STL.64 [R1+0x48e8], R18 ;  /* 0x0048e81201007387 */ /* 0x004fe80000100a00 */
[----:B---3--:R-:W-:Y:S04]  /*bc730*/  STL.64 [R1+0x48e0], R16 ;  /* 0x0048e01001007387 */ /* 0x008fe80000100a00 */
[----:B------:R-:W0:Y:S01]  /*bc740*/  LDS.128 R16, [R25] ;  /* 0x0000000019107984 */ /* 0x000e220000000c00 */
[----:B------:R-:W-:Y:S06]  /*bc750*/  BAR.SYNC.DEFER_BLOCKING 0x0 ;  /* 0x0000000000007b1d */ /* 0x000fec0000010000 */
[----:B------:R-:W2:Y:S04]  /*bc760*/  LDL.LU R13, [R1+0x4d0] ;  /* 0x0004d000010d7983 */ /* 0x000ea80000300800 */
[----:B------:R1:W-:Y:S01]  /*bc770*/  STSM.16.M88.4 [R0], R8 ;  /* 0x0000000800007844 */ /* 0x0003e20000000200 */
[----:B------:R-:W-:Y:S06]  /*bc780*/  BAR.SYNC.DEFER_BLOCKING 0x0 ;  /* 0x0000000000007b1d */ /* 0x000fec0000010000 */
[----:B0-----:R-:W-:Y:S04]  /*bc790*/  STL.64 [R1+0xd0], R16 ;  /* 0x0000d01001007387 */ /* 0x001fe80000100a00 */
[----:B------:R-:W-:Y:S04]  /*bc7a0*/  STL.64 [R1+0xd8], R18 ;  /* 0x0000d81201007387 */ /* 0x000fe80000100a00 */
[----:B-1----:R-:W3:Y:S04]  /*bc7b0*/  LDL R8, [R1+0x4dc] ;  /* 0x0004dc0001087983 */ /* 0x002ee80000100800 */
[----:B------:R-:W4:Y:S04]  /*bc7c0*/  LDL.LU R9, [R1+0x4d4] ;  /* 0x0004d40001097983 */ /* 0x000f280000300800 */
[----:B------:R-:W2:Y:S04]  /*bc7d0*/  LDL.LU R10, [R1+0x444] ;  /* 0x00044400010a7983 */ /* 0x000ea80000300800 */
[----:B------:R-:W2:Y:S04]  /*bc7e0*/  LDL.LU R11, [R1+0x440] ;  /* 0x00044000010b7983 */ /* 0x000ea80000300800 */
[----:B------:R-:W0:Y:S01]  /*bc7f0*/  LDS.128 R16, [R25] ;  /* 0x0000000019107984 */ /* 0x000e220000000c00 */
[----:B------:R-:W-:Y:S06]  /*bc800*/  BAR.SYNC.DEFER_BLOCKING 0x0 ;  /* 0x0000000000007b1d */ /* 0x000fec0000010000 */
[----:B0-----:R-:W-:Y:S04]  /*bc810*/  STL.64 [R1+0xc0], R16 ;  /* 0x0000c01001007387 */ /* 0x001fe80000100a00 */
[----:B------:R0:W-:Y:S04]  /*bc820*/  STL.64 [R1+0xc8], R18 ;  /* 0x0000c81201007387 */ /* 0x0001e80000100a00 */
[----:B0-----:R-:W3:Y:S04]  /*bc830*/  LDL.LU.64 R18, [R1+0x48e8] ;  /* 0x0048e80001127983 */ /* 0x001ee80000300a00 */
[----:B------:R-:W4:Y:S04]  /*bc840*/  LDL.LU.64 R16, [R1+0x48e0] ;  /* 0x0048e00001107983 */ /* 0x000f280000300a00 */
[----:B------:R0:W-:Y:S01]  /*bc850*/  STSM.16.M88.4 [R0], R4 ;  /* 0x0000000400007844 */ /* 0x0001e20000000200 */
[----:B------:R-:W-:Y:S06]  /*bc860*/  BAR.SYNC.DEFER_BLOCKING 0x0 ;  /* 0x0000000000007b1d */ /* 0x000fec0000010000 */
[----:B0-----:R-:W2:Y:S01]  /*bc870*/  LDL.LU R7, [R1+0x28] ;  /* 0x0000280001077983 */ /* 0x001ea20000300800 */
[----:B----4-:R-:W-:-:S03]  /*bc880*/  PRMT R4, R17, 0x5210, R2 ;  /* 0x0000521011047816 */ /* 0x010fc60000000002 */
[----:B------:R-:W4:Y:S04]  /*bc890*/  LDL.LU R2, [R1+0x4e4] ;  /* 0x0004e40001027983 */ /* 0x000f280000300800 */
[----:B------:R-:W4:Y:S04]  /*bc8a0*/  LDL.LU R17, [R1+0x188] ;  /* 0x0001880001117983 */ /* 0x000f280000300800 */
[----:B------:R-:W4:Y:S04]  /*bc8b0*/  LDL.LU R22, [R1+0x41c] ;  /* 0x00041c0001167983 */ /* 0x000f280000300800 */
[----:B------:R-:W4:Y:S04]  /*bc8c0*/  LDL.LU R21, [R1+0x470] ;  /* 0x0004700001157983 */ /* 0x000f280000300800 */
[----:B------:R-:W4:Y:S01]  /*bc8d0*/  LDL.LU R20, [R1+0x46c] ;  /* 0x00046c0001147983 */ /* 0x000f220000300800 */
[----:B------:R-:W-:-:S02]  /*bc8e0*/  PRMT R6, R15, 0x5210, R3 ;  /* 0x000052100f067816 */ /* 0x000fc40000000003 */
[----:B---3--:R-:W-:Y:S02]  /*bc8f0*/  PRMT R5, R18, 0x5210, R12 ;  /* 0x0000521012057816 */ /* 0x008fe4000000000c */
[----:B--2---:R-:W-:Y:S02]  /*bc900*/  PRMT R7, R7, 0x5210, R14 ;  /* 0x0000521007077816 */ /* 0x004fe4000000000e */
[----:B------:R-:W-:Y:S02]  /*bc910*/  LOP3.LUT R3, R8, 0xffff, RZ, 0xc0, !PT ;  /* 0x0000ffff08037812 */ /* 0x000fe400078ec0ff */
[----:B------:R-:W-:Y:S02]  /*bc920*/  LOP3.LUT R12, R9, 0xffff, RZ, 0xc0, !PT ;  /* 0x0000ffff090c7812 */ /* 0x000fe400078ec0ff */
[----:B------:R-:W-:Y:S02]  /*bc930*/  LOP3.LUT R13, R13, 0xffff, RZ, 0xc0, !PT ;  /* 0x0000ffff0d0d7812 */ /* 0x000fe400078ec0ff */
[----:B------:R-:W-:-:S02]  /*bc940*/  PRMT R9, R11, 0x4210, R3 ;  /* 0x000042100b097816 */ /* 0x000fc40000000003 */
[----:B------:R-:W-:Y:S01]  /*bc950*/  PRMT R11, R19, 0x4210, R13 ;  /* 0x00004210130b7816 */ /* 0x000fe2000000000d */
[----:B----4-:R-:W-:Y:S04]  /*bc960*/  STL.64 [R1+0x48d8], R22 ;  /* 0x0048d81601007387 */ /* 0x010fe80000100a00 */
[----:B------:R-:W-:Y:S04]  /*bc970*/  STL.64 [R1+0x48d0], R20 ;  /* 0x0048d01401007387 */ /* 0x000fe80000100a00 */
[----:B------:R-:W0:Y:S01]  /*bc980*/  LDS.128 R20, [R25] ;  /* 0x0000000019147984 */ /* 0x000e220000000c00 */
[----:B------:R-:W-:Y:S06]  /*bc990*/  BAR.SYNC.DEFER_BLOCKING 0x0 ;  /* 0x0000000000007b1d */ /* 0x000fec0000010000 */
[----:B------:R-:W2:Y:S04]  /*bc9a0*/  LDL.LU R15, [R1+0x468] ;  /* 0x00046800010f7983 */ /* 0x000ea80000300800 */
[----:B------:R-:W3:Y:S04]  /*bc9b0*/  LDL.LU R18, [R1+0x464] ;  /* 0x0004640001127983 */ /* 0x000ee80000300800 */
[----:B------:R-:W4:Y:S04]  /*bc9c0*/  LDL.LU R14, [R1+0x420] ;  /* 0x00042000010e7983 */ /* 0x000f280000300800 */
[----:B------:R1:W-:Y:S01]  /*bc9d0*/  STSM.16.M88.4 [R0], R4 ;  /* 0x0000000400007844 */ /* 0x0003e20000000200 */
[----:B------:R-:W-:Y:S06]  /*bc9e0*/  BAR.SYNC.DEFER_BLOCKING 0x0 ;  /* 0x0000000000007b1d */ /* 0x000fec0000010000 */
[----:B0-----:R-:W-:Y:S04]  /*bc9f0*/  STL.64 [R1+0x80], R20 ;  /* 0x0000801401007387 */ /* 0x001fe80000100a00 */
[----:B------:R-:W-:Y:S01]  /*bca00*/  STL.64 [R1+0x88], R22 ;  /* 0x0000881601007387 */ /* 0x000fe20000100a00 */
[----:B------:R-:W-:-:S03]  /*bca10*/  LOP3.LUT R2, R2, 0xffff, RZ, 0xc0, !PT ;  /* 0x0000ffff02027812 */ /* 0x000fc600078ec0ff */
[----:B-1----:R-:W2:Y:S04]  /*bca20*/  LDL.LU R5, [R1+0x180] ;  /* 0x0001800001057983 */ /* 0x002ea80000300800 */
[----:B------:R-:W3:Y:S04]  /*bca30*/  LDL.LU R6, [R1+0x184] ;  /* 0x0001840001067983 */ /* 0x000ee80000300800 */
[----:B------:R-:W3:Y:S04]  /*bca40*/  LDL.LU R7, [R1+0x428] ;  /* 0x0004280001077983 */ /* 0x000ee80000300800 */
[----:B------:R-:W0:Y:S01]  /*bca50*/  LDS.128 R20, [R25] ;  /* 0x0000000019147984 */ /* 0x000e220000000c00 */
[----:B------:R-:W-:Y:S01]  /*bca60*/  BAR.SYNC.DEFER_BLOCKING 0x0 ;  /* 0x0000000000007b1d */ /* 0x000fe20000010000 */
[----:B------:R-:W-:-:S02]  /*bca70*/  PRMT R8, R10, 0x4210, R2 ;  /* 0x000042100a087816 */ /* 0x000fc40000000002 */
[----:B------:R-:W-:-:S05]  /*bca80*/  PRMT R10, R16, 0x4210, R12 ;  /* 0x00004210100a7816 */ /* 0x000fca000000000c */
[----:B------:R-:W-:Y:S01]  /*bca90*/  STSM.16.M88.4 [R0], R8 ;  /* 0x0000000800007844 */ /* 0x000fe20000000200 */
[----:B------:R-:W-:Y:S01]  /*bcaa0*/  PRMT R4, R17, 0x5210, R2 ;  /* 0x0000521011047816 */ /* 0x000fe20000000002 */
[----:B------:R-:W-:Y:S06]  /*bcab0*/  BAR.SYNC.DEFER_BLOCKING 0x0 ;  /* 0x0000000000007b1d */ /* 0x000fec0000010000 */
[----:B0-----:R-:W-:Y:S04]  /*bcac0*/  STL.64 [R1+0xb0], R20 ;  /* 0x0000b01401007387 */ /* 0x001fe80000100a00 */
[----:B------:R0:W-:Y:S04]  /*bcad0*/  STL.64 [R1+0xb8], R22 ;  /* 0x0000b81601007387 */ /* 0x0001e80000100a00 */
[----:B0-----:R-:W3:Y:S04]  /*bcae0*/  LDL.LU.64 R22, [R1+0x48d8] ;  /* 0x0048d80001167983 */ /* 0x001ee80000300a00 */
[----:B------:R-:W3:Y:S04]  /*bcaf0*/  LDL.LU.64 R20, [R1+0x48d0] ;  /* 0x0048d00001147983 */ /* 0x000ee80000300a00 */
[----:B------:R-:W3:Y:S04]  /*bcb00*/  LDL.LU R19, [R1+0x194] ;  /* 0x0001940001137983 */ /* 0x000ee80000300800 */
[----:B------:R-:W3:Y:S04]  /*bcb10*/  LDL.LU R11, [R1+0x430] ;  /* 0x00043000010b7983 */ /* 0x000ee80000300800 */
[----:B------:R-:W3:Y:S04]  /*bcb20*/  LDL.LU R16, [R1+0x18c] ;  /* 0x00018c0001107983 */ /* 0x000ee80000300800 */
[----:B------:R-:W3:Y:S01]  /*bcb30*/  LDL.LU R17, [R1+0x190] ;  /* 0x0001900001117983 */ /* 0x000ee20000300800 */
[----:B--2---:R-:W-:-:S02]  /*bcb40*/  PRMT R5, R5, 0x5210, R3 ;  /* 0x0000521005057816 */ /* 0x004fc40000000003 */
[----:B----4-:R-:W-:Y:S02]  /*bcb50*/  LOP3.LUT R3, R14, 0xffff, RZ, 0xc0, !PT ;  /* 0x0000ffff0e037812 */ /* 0x010fe400078ec0ff */
[----:B---3--:R-:W-:Y:S02]  /*bcb60*/  LOP3.LUT R14, R22, 0xffff, RZ, 0xc0, !PT ;  /* 0x0000ffff160e7812 */ /* 0x008fe400078ec0ff */
[----:B------:R-:W2:Y:S01]  /*bcb70*/  LDL.LU R22, [R1+0x4cc] ;  /* 0x0004cc0001167983 */ /* 0x000ea20000300800 */
[----:B------:R-:W-:Y:S02]  /*bcb80*/  LOP3.LUT R2, R11, 0xffff, RZ, 0xc0, !PT ;  /* 0x0000ffff0b027812 */ /* 0x000fe400078ec0ff */
[----:B------:R-:W-:Y:S02]  /*bcb90*/  PRMT R11, R18, 0x4210, R14 ;  /* 0x00004210120b7816 */ /* 0x000fe4000000000e */
[----:B------:R-:W-:Y:S02]  /*bcba0*/  PRMT R8, R21, 0x4210, R2 ;  /* 0x0000421015087816 */ /* 0x000fe40000000002 */
[----:B------:R-:W3:Y:S04]  /*bcbb0*/  LDL.LU R21, [R1+0x4b8] ;  /* 0x0004b80001157983 */ /* 0x000ee80000300800 */
[----:B------:R-:W4:Y:S01]  /*bcbc0*/  LDL.LU R18, [R1+0x4b4] ;  /* 0x0004b40001127983 */ /* 0x000f220000300800 */
[----:B------:R-:W-:-:S02]  /*bcbd0*/  PRMT R6, R6, 0x5210, R12 ;  /* 0x0000521006067816 */ /* 0x000fc4000000000c */
[----:B------:R-:W-:Y:S02]  /*bcbe0*/  LOP3.LUT R12, R7, 0xffff, RZ, 0xc0, !PT ;  /* 0x0000ffff070c7812 */ /* 0x000fe400078ec0ff */
[----:B------:R-:W-:Y:S02]  /*bcbf0*/  PRMT R10, R15, 0x4210, R3 ;  /* 0x000042100f0a7816 */ /* 0x000fe40000000003 */
[----:B------:R-:W-:Y:S02]  /*bcc00*/  PRMT R9, R20, 0x4210, R12 ;  /* 0x0000421014097816 */ /* 0x000fe4000000000c */
[----:B------:R-:W-:Y:S01]  /*bcc10*/  PRMT R7, R23, 0x5210, R13 ;  /* 0x0000521017077816 */ /* 0x000fe2000000000d */
[----:B----4-:R-:W-:Y:S04]  /*bcc20*/  STL.64 [R1+0x48c8], R18 ;  /* 0x0048c81201007387 */ /* 0x010fe80000100a00 */
[----:B------:R-:W-:Y:S04]  /*bcc30*/  STL.64 [R1+0x48c0], R16 ;  /* 0x0048c01001007387 */ /* 0x000fe80000100a00 */
[----:B------:R-:W0:Y:S01]  /*bcc40*/  LDS.128 R16, [R25] ;  /* 0x0000000019107984 */ /* 0x000e220000000c00 */
[----:B------:R-:W-:Y:S06]  /*bcc50*/  BAR.SYNC.DEFER_BLOCKING 0x0 ;  /* 0x0000000000007b1d */ /* 0x000fec0000010000 */
[----:B------:R-:W4:Y:S04]  /*bcc60*/  LDL.LU R13, [R1+0x4ec] ;  /* 0x0004ec00010d7983 */ /* 0x000f280000300800 */
[----:B------:R1:W-:Y:S01]  /*bcc70*/  STSM.16.M88.4 [R0], R8 ;  /* 0x0000000800007844 */ /* 0x0003e20000000200 */
[----:B------:R-:W-:Y:S06]  /*bcc80*/  BAR.SYNC.DEFER_BLOCKING 0x0 ;  /* 0x0000000000007b1d */ /* 0x000fec0000010000 */
[----:B0-----:R-:W-:Y:S04]  /*bcc90*/  STL.64 [R1+0x50], R16 ;  /* 0x0000501001007387 */ /* 0x001fe80000100a00 */
[----:B------:R-:W-:Y:S04]  /*bcca0*/  STL.64 [R1+0x58], R18 ;  /* 0x0000581201007387 */ /* 0x000fe80000100a00 */
[----:B-1----:R-:W2:Y:S04]  /*bccb0*/  LDL.LU R8, [R1+0x4f8] ;  /* 0x0004f80001087983 */ /* 0x002ea80000300800 */
[----:B------:R-:W3:Y:S04]  /*bccc0*/  LDL.LU R9, [R1+0x4f4] ;  /* 0x0004f40001097983 */ /* 0x000ee80000300800 */
[----:B------:R-:W2:Y:S04]  /*bccd0*/  LDL.LU R10, [R1+0x4f0] ;  /* 0x0004f000010a7983 */ /* 0x000ea80000300800 */
[----:B------:R-:W2:Y:S04]  /*bcce0*/  LDL.LU R11, [R1+0x4c0] ;  /* 0x0004c000010b7983 */ /* 0x000ea80000300800 */
[----:B------:R-:W0:Y:S01]  /*bccf0*/  LDS.128 R16, [R25] ;  /* 0x0000000019107984 */ /* 0x000e220000000c00 */
[----:B------:R-:W-:Y:S06]  /*bcd00*/  BAR.SYNC.DEFER_BLOCKING 0x0 ;  /* 0x0000000000007b1d */ /* 0x000fec0000010000 */
[----:B0-----:R-:W-:Y:S04]  /*bcd10*/  STL.64 [R1+0x70], R16 ;  /* 0x0000701001007387 */ /* 0x001fe80000100a00 */
[----:B------:R0:W-:Y:S04]  /*bcd20*/  STL.64 [R1+0x78], R18 ;  /* 0x0000781201007387 */ /* 0x0001e80000100a00 */
[----:B0-----:R-:W4:Y:S04]  /*bcd30*/  LDL.LU.64 R18, [R1+0x48c8] ;  /* 0x0048c80001127983 */ /* 0x001f280000300a00 */
[----:B------:R-:W3:Y:S04]  /*bcd40*/  LDL.LU.64 R16, [R1+0x48c0] ;  /* 0x0048c00001107983 */ /* 0x000ee80000300a00 */
[----:B------:R4:W-:Y:S01]  /*bcd50*/  STSM.16.M88.4 [R0], R4 ;  /* 0x0000000400007844 */ /* 0x0009e20000000200 */
[----:B------:R-:W-:Y:S01]  /*bcd60*/  BAR.SYNC.DEFER_BLOCKING 0x0 ;  /* 0x0000000000007b1d */ /* 0x000fe20000010000 */
[----:B----4-:R-:W-:-:S05]  /*bcd70*/  PRMT R4, R19, 0x5210, R2 ;  /* 0x0000521013047816 */ /* 0x010fca0000000002 */
[----:B------:R-:W4:Y:S04]  /*bcd80*/  LDL.LU R19, [R1+0x1b4] ;  /* 0x0001b40001137983 */ /* 0x000f280000300800 */
[----:B------:R-:W4:Y:S04]  /*bcd90*/  LDL.LU R23, [R1+0x434] ;  /* 0x0004340001177983 */ /* 0x000f280000300800 */
[----:B------:R-:W4:Y:S01]  /*bcda0*/  LDL.LU R20, [R1+0x4e8] ;  /* 0x0004e80001147983 */ /* 0x000f220000300800 */
[----:B---3--:R-:W-:-:S03]  /*bcdb0*/  PRMT R6, R16, 0x5210, R3 ;  /* 0x0000521010067816 */ /* 0x008fc60000000003 */
[----:B------:R-:W3:Y:S01]  /*bcdc0*/  LDL.LU R15, [R1+0x4e0] ;  /* 0x0004e000010f7983 */ /* 0x000ee20000300800 */
[----:B------:R-:W-:-:S03]  /*bcdd0*/  PRMT R5, R17, 0x5210, R12 ;  /* 0x0000521011057816 */ /* 0x000fc6000000000c */
[----:B------:R-:W3:Y:S04]  /*bcde0*/  LDL.LU R16, [R1+0x4d8] ;  /* 0x0004d80001107983 */ /* 0x000ee80000300800 */
[----:B------:R-:W3:Y:S01]  /*bcdf0*/  LDL.LU R17, [R1+0x318] ;  /* 0x0003180001117983 */ /* 0x000ee20000300800 */
[----:B------:R-:W-:Y:S02]  /*bce00*/  LOP3.LUT R3, R9, 0xffff, RZ, 0xc0, !PT ;  /* 0x0000ffff09037812 */ /* 0x000fe400078ec0ff */
[----:B------:R-:W-:Y:S02]  /*bce10*/  LOP3.LUT R13, R13, 0xffff, RZ, 0xc0, !PT ;  /* 0x0000ffff0d0d7812 */ /* 0x000fe400078ec0ff */
[----:B--2---:R-:W-:Y:S02]  /*bce20*/  PRMT R9, R11, 0x4210, R3 ;  /* 0x000042100b097816 */ /* 0x004fe40000000003 */
[----:B------:R-:W-:-:S02]  /*bce30*/  PRMT R11, R18, 0x4210, R13 ;  /* 0x00004210120b7816 */ /* 0x000fc4000000000d */
[----:B------:R-:W-:Y:S02]  /*bce40*/  PRMT R7, R24, 0x5210, R14 ;  /* 0x0000521018077816 */ /* 0x000fe4000000000e */
[----:B------:R-:W-:-:S04]  /*bce50*/  LOP3.LUT R2, R8, 0xffff, RZ, 0xc0, !PT ;  /* 0x0000ffff08027812 */ /* 0x000fc800078ec0ff */
[----:B------:R-:W-:Y:S01]  /*bce60*/  PRMT R8, R22, 0x4210, R2 ;  /* 0x0000421016087816 */ /* 0x000fe20000000002 */
[----:B----4-:R-:W-:Y:S04]  /*bce70*/  STL [R1+0x48b8], R19 ;  /* 0x0048b81301007387 */ /* 0x010fe80000100800 */
[----:B---3--:R-:W-:Y:S04]  /*bce80*/  STL.64 [R1+0x48b0], R16 ;  /* 0x0048b01001007387 */ /* 0x008fe80000100a00 */
        /* <DEDUP_REMOVED lines=8> */
[----:B------:R-:W-:Y:S04]  /*bcf10*/  STL.64 [R1+0x198], R18 ;  /* 0x0001981201007387 */ /* 0x000fe80000100a00 */
[----:B-1----:R-:W2:Y:S04]  /*bcf20*/  LDL.LU R5, [R1+0x1b0] ;  /* 0x0001b00001057983 */ /* 0x002ea80000300800 */
[----:B------:R-:W3:Y:S04]  /*bcf30*/  LDL.LU R6, [R1+0x1b8] ;  /* 0x0001b80001067983 */ /* 0x000ee80000300800 */
[----:B------:R-:W4:Y:S04]  /*bcf40*/  LDL.LU R7, [R1+0x458] ;  /* 0x0004580001077983 */ /* 0x000f280000300800 */
[----:B------:R-:W0:Y:S01]  /*bcf50*/  LDS.128 R16, [R25] ;  /* 0x0000000019107984 */ /* 0x000e220000000c00 */
[----:B------:R-:W-:Y:S06]  /*bcf60*/  BAR.SYNC.DEFER_BLOCKING 0x0 ;  /* 0x0000000000007b1d */ /* 0x000fec0000010000 */
[----:B0-----:R-:W-:Y:S04]  /*bcf70*/  STL.64 [R1+0x1a0], R16 ;  /* 0x0001a01001007387 */ /* 0x001fe80000100a00 */
[----:B------:R0:W-:Y:S04]  /*bcf80*/  STL.64 [R1+0x1a8], R18 ;  /* 0x0001a81201007387 */ /* 0x0001e80000100a00 */
[----:B0-----:R-:W3:Y:S01]  /*bcf90*/  LDL.LU R19, [R1+0x48b8] ;  /* 0x0048b80001137983 */ /* 0x001ee20000300800 */
[----:B------:R-:W-:-:S03]  /*bcfa0*/  LOP3.LUT R12, R10, 0xffff, RZ, 0xc0, !PT ;  /* 0x0000ffff0a0c7812 */ /* 0x000fc600078ec0ff */
[----:B------:R-:W3:Y:S01]  /*bcfb0*/  LDL.LU.64 R16, [R1+0x48b0] ;  /* 0x0048b00001107983 */ /* 0x000ee20000300a00 */
[----:B------:R-:W-:-:S03]  /*bcfc0*/  PRMT R10, R21, 0x4210, R12 ;  /* 0x00004210150a7816 */ /* 0x000fc6000000000c */
[----:B------:R-:W3:Y:S04]  /*bcfd0*/  LDL.LU R21, [R1+0x1d0] ;  /* 0x0001d00001157983 */ /* 0x000ee80000300800 */
[----:B------:R0:W-:Y:S04]  /*bcfe0*/  STSM.16.M88.4 [R0], R8 ;  /* 0x0000000800007844 */ /* 0x0001e80000000200 */
[----:B------:R-:W3:Y:S01]  /*bcff0*/  LDL.LU R18, [R1+0x1d8] ;  /* 0x0001d80001127983 */ /* 0x000ee20000300800 */
[----:B------:R-:W-:Y:S01]  /*bd000*/  BAR.SYNC.DEFER_BLOCKING 0x0 ;  /* 0x0000000000007b1d */ /* 0x000fe20000010000 */
[----:B--2---:R-:W-:-:S02]  /*bd010*/  PRMT R5, R5, 0x5210, R3 ;  /* 0x0000521005057816 */ /* 0x004fc40000000003 */
[----:B----4-:R-:W-:-:S04]  /*bd020*/  LOP3.LUT R3, R7, 0xffff, RZ, 0xc0, !PT ;  /* 0x0000ffff07037812 */ /* 0x010fc800078ec0ff */
[----:B0-----:R-:W-:Y:S02]  /*bd030*/  PRMT R8, R20, 0x4210, R3 ;  /* 0x0000421014087816 */ /* 0x001fe40000000003 */
[----:B---3--:R-:W-:Y:S02]  /*bd040*/  PRMT R4, R19, 0x5210, R2 ;  /* 0x0000521013047816 */ /* 0x008fe40000000002 */
[----:B------:R-:W-:Y:S01]  /*bd050*/  LOP3.LUT R2, R24, 0xffff, RZ, 0xc0, !PT ;  /* 0x0000ffff18027812 */ /* 0x000fe200078ec0ff */
[----:B------:R-:W2:Y:S03]  /*bd060*/  LDL.LU R19, [R1+0x1d4] ;  /* 0x0001d40001137983 */ /* 0x000ea60000300800 */
[----:B------:R-:W-:Y:S02]  /*bd070*/  PRMT R9, R15, 0x4210, R2 ;  /* 0x000042100f097816 */ /* 0x000fe40000000002 */
[----:B------:R-:W3:Y:S04]  /*bd080*/  LDL R15, [R1+0x4fc] ;  /* 0x0004fc00010f7983 */ /* 0x000ee80000100800 */
[----:B------:R-:W4:Y:S01]  /*bd090*/  LDL.LU R20, [R1+0x508] ;  /* 0x0005080001147983 */ /* 0x000f220000300800 */
[----:B------:R-:W-:-:S02]  /*bd0a0*/  PRMT R6, R6, 0x5210, R12 ;  /* 0x0000521006067816 */ /* 0x000fc4000000000c */
[----:B------:R-:W-:Y:S02]  /*bd0b0*/  LOP3.LUT R12, R14, 0xffff, RZ, 0xc0, !PT ;  /* 0x0000ffff0e0c7812 */ /* 0x000fe400078ec0ff */
[----:B------:R-:W-:Y:S02]  /*bd0c0*/  LOP3.LUT R14, R23, 0xffff, RZ, 0xc0, !PT ;  /* 0x0000ffff170e7812 */ /* 0x000fe400078ec0ff */
[----:B------:R-:W-:Y:S02]  /*bd0d0*/  PRMT R7, R22, 0x5210, R13 ;  /* 0x0000521016077816 */ /* 0x000fe4000000000d */
[----:B------:R-:W-:Y:S02]  /*bd0e0*/  PRMT R10, R16, 0x4210, R12 ;  /* 0x00004210100a7816 */ /* 0x000fe4000000000c */
[----:B------:R-:W-:Y:S01]  /*bd0f0*/  PRMT R11, R17, 0x4210, R14 ;  /* 0x00004210110b7816 */ /* 0x000fe2000000000e */
[----:B----4-:R-:W-:Y:S04]  /*bd100*/  STL.64 [R1+0x48a8], R20 ;  /* 0x0048a81401007387 */ /* 0x010fe80000100a00 */
[----:B------:R-:W0:Y:S01]  /*bd110*/  LDS.128 R20, [R25] ;  /* 0x0000000019147984 */ /* 0x000e220000000c00 */
[----:B------:R-:W-:Y:S06]  /*bd120*/  BAR.SYNC.DEFER_BLOCKING 0x0 ;  /* 0x0000000000007b1d */ /* 0x000fec0000010000 */
[----:B------:R-:W4:Y:S04]  /*bd130*/  LDL.LU R16, [R1+0x504] ;  /* 0x0005040001107983 */ /* 0x000f280000300800 */
[----:B------:R-:W4:Y:S04]  /*bd140*/  LDL R17, [R1+0x3f4] ;  /* 0x0003f40001117983 */ /* 0x000f280000100800 */
[----:B------:R-:W2:Y:S04]  /*bd150*/  LDL.LU R13, [R1+0x510] ;  /* 0x00051000010d7983 */ /* 0x000ea80000300800 */
[----:B------:R1:W-:Y:S01]  /*bd160*/  STSM.16.M88.4 [R0], R8 ;  /* 0x0000000800007844 */ /* 0x0003e20000000200 */
[----:B------:R-:W-:Y:S06]  /*bd170*/  BAR.SYNC.DEFER_BLOCKING 0x0 ;  /* 0x0000000000007b1d */ /* 0x000fec0000010000 */
[----:B0-----:R-:W-:Y:S04]  /*bd180*/  STL.64 [R1+0x1b0], R20 ;  /* 0x0001b01401007387 */ /* 0x001fe80000100a00 */
[----:B------:R-:W-:Y:S04]  /*bd190*/  STL.64 [R1+0x1b8], R22 ;  /* 0x0001b81601007387 */ /* 0x000fe80000100a00 */
[----:B-1----:R-:W3:Y:S04]  /*bd1a0*/  LDL.LU R8, [R1+0x20] ;  /* 0x0000200001087983 */ /* 0x002ee80000300800 */
[----:B------:R-:W4:Y:S04]  /*bd1b0*/  LDL R9, [R1+0x514] ;  /* 0x0005140001097983 */ /* 0x000f280000100800 */
[----:B------:R-:W3:Y:S04]  /*bd1c0*/  LDL.LU R10, [R1+0x500] ;  /* 0x00050000010a7983 */ /* 0x000ee80000300800 */
[----:B------:R-:W3:Y:S04]  /*bd1d0*/  LDL.LU R11, [R1+0x50c] ;  /* 0x00050c00010b7983 */ /* 0x000ee80000300800 */
[----:B------:R-:W0:Y:S01]  /*bd1e0*/  LDS.128 R20, [R25] ;  /* 0x0000000019147984 */ /* 0x000e220000000c00 */
[----:B------:R-:W-:Y:S06]  /*bd1f0*/  BAR.SYNC.DEFER_BLOCKING 0x0 ;  /* 0x0000000000007b1d */ /* 0x000fec0000010000 */
[----:B0-----:R0:W-:Y:S04]  /*bd200*/  STL.64 [R1+0x1c0], R20 ;  /* 0x0001c01401007387 */ /* 0x0011e80000100a00 */
[----:B------:R-:W-:Y:S04]  /*bd210*/  STL.64 [R1+0x1c8], R22 ;  /* 0x0001c81601007387 */ /* 0x000fe80000100a00 */
[----:B0-----:R-:W2:Y:S04]  /*bd220*/  LDL.LU.64 R20, [R1+0x48a8] ;  /* 0x0048a80001147983 */ /* 0x001ea80000300a00 */
[----:B------:R0:W-:Y:S01]  /*bd230*/  STSM.16.M88.4 [R0], R4 ;  /* 0x0000000400007844 */ /* 0x0001e20000000200 */
[----:B------:R-:W-:Y:S01]  /*bd240*/  BAR.SYNC.DEFER_BLOCKING 0x0 ;  /* 0x0000000000007b1d */ /* 0x000fe20000010000 */
[----:B0-----:R-:W-:-:S05]  /*bd250*/  PRMT R4, R18, 0x5210, R3 ;  /* 0x0000521012047816 */ /* 0x001fca0000000003 */
[----:B------:R-:W3:Y:S01]  /*bd260*/  LDL.LU R3, [R1+0x478] ;  /* 0x0004780001037983 */ /* 0x000ee20000300800 */
[----:B--2---:R-:W-:-:S03]  /*bd270*/  PRMT R5, R21, 0x5210, R2 ;  /* 0x0000521015057816 */ /* 0x004fc60000000002 */
[----:B------:R-:W2:Y:S04]  /*bd280*/  LDL R2, [R1+0x474] ;  /* 0x0004740001027983 */ /* 0x000ea80000100800 */
[----:B------:R-:W2:Y:S04]  /*bd290*/  LDL.LU R24, [R1+0x460] ;  /* 0x0004600001187983 */ /* 0x000ea80000300800 */
[----:B------:R-:W2:Y:S04]  /*bd2a0*/  LDL.LU R23, [R1+0x45c] ;  /* 0x00045c0001177983 */ /* 0x000ea80000300800 */
[----:B------:R-:W2:Y:S04]  /*bd2b0*/  LDL.LU R22, [R1+0x530] ;  /* 0x0005300001167983 */ /* 0x000ea80000300800 */
[----:B------:R-:W2:Y:S01]  /*bd2c0*/  LDL.LU R21, [R1+0x52c] ;  /* 0x00052c0001157983 */ /* 0x000ea20000300800 */
[----:B------:R-:W-:-:S02]  /*bd2d0*/  LOP3.LUT R13, R13, 0xffff, RZ, 0xc0, !PT ;  /* 0x0000ffff0d0d7812 */ /* 0x000fc400078ec0ff */
[----:B------:R-:W-:Y:S02]  /*bd2e0*/  PRMT R6, R19, 0x5210, R12 ;  /* 0x0000521013067816 */ /* 0x000fe4000000000c */
[----:B----4-:R-:W-:Y:S02]  /*bd2f0*/  LOP3.LUT R12, R9, 0xffff, RZ, 0xc0, !PT ;  /* 0x0000ffff090c7812 */ /* 0x010fe400078ec0ff */
[----:B------:R-:W-:Y:S02]  /*bd300*/  PRMT R9, R20, 0x4210, R13 ;  /* 0x0000421014097816 */ /* 0x000fe4000000000d */
[----:B---3--:R-:W-:Y:S01]  /*bd310*/  PRMT R7, R8, 0x5210, R14 ;  /* 0x0000521008077816 */ /* 0x008fe2000000000e */
[----:B--2---:R-:W-:Y:S04]  /*bd320*/  STL.64 [R1+0x48a0], R22 ;  /* 0x0048a01601007387 */ /* 0x004fe80000100a00 */
[----:B------:R-:W-:Y:S04]  /*bd330*/  STL [R1+0x4898], R21 ;  /* 0x0048981501007387 */ /* 0x000fe80000100800 */
        /* <DEDUP_REMOVED lines=10> */
[----:B------:R-:W3:Y:S04]  /*bd3e0*/  LDL.LU R7, [R1+0x1f4] ;  /* 0x0001f40001077983 */ /* 0x000ee80000300800 */
[----:B------:R-:W0:Y:S01]  /*bd3f0*/  LDS.128 R20, [R25] ;  /* 0x0000000019147984 */ /* 0x000e220000000c00 */
[----:B------:R-:W-:Y:S06]  /*bd400*/  BAR.SYNC.DEFER_BLOCKING 0x0 ;  /* 0x0000000000007b1d */ /* 0x000fec0000010000 */
[----:B0-----:R-:W-:Y:S04]  /*bd410*/  STL.64 [R1+0x1d0], R20 ;  /* 0x0001d01401007387 */ /* 0x001fe80000100a00 */
[----:B------:R0:W-:Y:S04]  /*bd420*/  STL.64 [R1+0x1d8], R22 ;  /* 0x0001d81601007387 */ /* 0x0001e80000100a00 */
[----:B0-----:R-:W3:Y:S04]  /*bd430*/  LDL.LU.64 R22, [R1+0x48a0] ;  /* 0x0048a00001167983 */ /* 0x001ee80000300a00 */
[----:B------:R-:W3:Y:S01]  /*bd440*/  LDL.LU R21, [R1+0x4898] ;  /* 0x0048980001157983 */ /* 0x000ee20000300800 */
[----:B------:R-:W-:-:S02]  /*bd450*/  LOP3.LUT R14, R10, 0xffff, RZ, 0xc0, !PT ;  /* 0x0000ffff0a0e7812 */ /* 0x000fc400078ec0ff */
[----:B------:R-:W-:Y:S02]  /*bd460*/  LOP3.LUT R15, R15, 0xffff, RZ, 0xc0, !PT ;  /* 0x0000ffff0f0f7812 */ /* 0x000fe400078ec0ff */
[----:B------:R-:W-:Y:S01]  /*bd470*/  PRMT R8, R11, 0x4210, R12 ;  /* 0x000042100b087816 */ /* 0x000fe2000000000c */
[----:B------:R-:W3:Y:S01]  /*bd480*/  LDL.LU R20, [R1+0x200] ;  /* 0x0002000001147983 */ /* 0x000ee20000300800 */
[----:B------:R-:W-:Y:S02]  /*bd490*/  PRMT R10, R16, 0x4210, R14 ;  /* 0x00004210100a7816 */ /* 0x000fe4000000000e */
[----:B------:R-:W-:Y:S01]  /*bd4a0*/  PRMT R11, R17, 0x4210, R15 ;  /* 0x00004210110b7816 */ /* 0x000fe2000000000f */
[----:B------:R-:W3:Y:S04]  /*bd4b0*/  LDL.LU R16, [R1+0x208] ;  /* 0x0002080001107983 */ /* 0x000ee80000300800 */
[----:B------:R-:W3:Y:S04]  /*bd4c0*/  LDL.LU R17, [R1+0x204] ;  /* 0x0002040001117983 */ /* 0x000ee80000300800 */
[----:B------:R0:W-:Y:S01]  /*bd4d0*/  STSM.16.M88.4 [R0], R8 ;  /* 0x0000000800007844 */ /* 0x0001e20000000200 */
[----:B------:R-:W-:Y:S01]  /*bd4e0*/  BAR.SYNC.DEFER_BLOCKING 0x0 ;  /* 0x0000000000007b1d */ /* 0x000fe20000010000 */
[----:B0-----:R-:W-:-:S02]  /*bd4f0*/  LOP3.LUT R10, R24, 0xffff, RZ, 0xc0, !PT ;  /* 0x0000ffff180a7812 */ /* 0x001fc400078ec0ff */
[----:B------:R-:W-:Y:S02]  /*bd500*/  LOP3.LUT R8, R3, 0xffff, RZ, 0xc0, !PT ;  /* 0x0000ffff03087812 */ /* 0x000fe400078ec0ff */
[----:B------:R-:W-:Y:S02]  /*bd510*/  LOP3.LUT R9, R2, 0xffff, RZ, 0xc0, !PT ;  /* 0x0000ffff02097812 */ /* 0x000fe400078ec0ff */
[----:B----4-:R-:W-:Y:S02]  /*bd520*/  PRMT R13, R5, 0x5210, R13 ;  /* 0x00005210050d7816 */ /* 0x010fe4000000000d */
[----:B--2---:R-:W-:Y:S02]  /*bd530*/  PRMT R12, R6, 0x5210, R12 ;  /* 0x00005210060c7816 */ /* 0x004fe4000000000c */
[----:B---3--:R-:W-:Y:S02]  /*bd540*/  PRMT R14, R7, 0x5210, R14 ;  /* 0x00005210070e7816 */ /* 0x008fe4000000000e */
[----:B------:R-:W-:-:S02]  /*bd550*/  PRMT R6, R18, 0x4210, R10 ;  /* 0x0000421012067816 */ /* 0x000fc4000000000a */
[----:B------:R-:W-:Y:S02]  /*bd560*/  LOP3.LUT R11, R23, 0xffff, RZ, 0xc0, !PT ;  /* 0x0000ffff170b7812 */ /* 0x000fe400078ec0ff */
[----:B------:R-:W-:Y:S02]  /*bd570*/  PRMT R4, R22, 0x4210, R8 ;  /* 0x0000421016047816 */ /* 0x000fe40000000008 */
[----:B------:R-:W-:Y:S02]  /*bd580*/  PRMT R5, R21, 0x4210, R9 ;  /* 0x0000421015057816 */ /* 0x000fe40000000009 */
[----:B------:R-:W-:Y:S01]  /*bd590*/  PRMT R7, R19, 0x4210, R11 ;  /* 0x0000421013077816 */ /* 0x000fe2000000000b */
[----:B------:R-:W-:Y:S04]  /*bd5a0*/  STL.64 [R1+0x4890], R10 ;  /* 0x0048900a01007387 */ /* 0x000fe80000100a00 */
[----:B------:R-:W-:Y:S04]  /*bd5b0*/  STL.64 [R1+0x4888], R8 ;  /* 0x0048880801007387 */ /* 0x000fe80000100a00 */
[----:B------:R-:W0:Y:S01]  /*bd5c0*/  LDS.128 R8, [R25] ;  /* 0x0000000019087984 */ /* 0x000e220000000c00 */
[----:B------:R-:W-:Y:S06]  /*bd5d0*/  BAR.SYNC.DEFER_BLOCKING 0x0 ;  /* 0x0000000000007b1d */ /* 0x000fec0000010000 */
[----:B------:R-:W2:Y:S04]  /*bd5e0*/  LDL R2, [R1+0x584] ;  /* 0x0005840001027983 */ /* 0x000ea80000100800 */
[----:B------:R-:W3:Y:S04]  /*bd5f0*/  LDL.LU R3, [R1+0x51c] ;  /* 0x00051c0001037983 */ /* 0x000ee80000300800 */
[----:B------:R-:W4:Y:S04]  /*bd600*/  LDL.LU R21, [R1+0x540] ;  /* 0x0005400001157983 */ /* 0x000f280000300800 */
[----:B------:R-:W4:Y:S04]  /*bd610*/  LDL.LU R18, [R1+0x53c] ;  /* 0x00053c0001127983 */ /* 0x000f280000300800 */
[----:B------:R-:W4:Y:S04]  /*bd620*/  LDL.LU R19, [R1+0x538] ;  /* 0x0005380001137983 */ /* 0x000f280000300800 */
[----:B------:R1:W-:Y:S01]  /*bd630*/  STSM.16.M88.4 [R0], R4 ;  /* 0x0000000400007844 */ /* 0x0003e20000000200 */
[----:B------:R-:W-:Y:S06]  /*bd640*/  BAR.SYNC.DEFER_BLOCKING 0x0 ;  /* 0x0000000000007b1d */ /* 0x000fec0000010000 */
[----:B0-----:R-:W-:Y:S04]  /*bd650*/  STL.64 [R1+0x1f0], R8 ;  /* 0x0001f00801007387 */ /* 0x001fe80000100a00 */
[----:B------:R-:W-:Y:S04]  /*bd660*/  STL.64 [R1+0x1f8], R10 ;  /* 0x0001f80a01007387 */ /* 0x000fe80000100a00 */
[----:B-1----:R-:W4:Y:S04]  /*bd670*/  LDL.LU R5, [R1+0x580] ;  /* 0x0005800001057983 */ /* 0x002f280000300800 */
[----:B------:R-:W4:Y:S04]  /*bd680*/  LDL.LU R6, [R1+0x518] ;  /* 0x0005180001067983 */ /* 0x000f280000300800 */
[----:B------:R-:W4:Y:S04]  /*bd690*/  LDL.LU R7, [R1+0x544] ;  /* 0x0005440001077983 */ /* 0x000f280000300800 */
[----:B------:R-:W0:Y:S01]  /*bd6a0*/  LDS.128 R8, [R25] ;  /* 0x0000000019087984 */ /* 0x000e220000000c00 */
[----:B------:R-:W-:Y:S06]  /*bd6b0*/  BAR.SYNC.DEFER_BLOCKING 0x0 ;  /* 0x0000000000007b1d */ /* 0x000fec0000010000 */
[----:B0-----:R-:W-:Y:S04]  /*bd6c0*/  STL.64 [R1+0x180], R8 ;  /* 0x0001800801007387 */ /* 0x001fe80000100a00 */
[----:B------:R0:W-:Y:S04]  /*bd6d0*/  STL.64 [R1+0x188], R10 ;  /* 0x0001880a01007387 */ /* 0x0001e80000100a00 */
[----:B0-----:R-:W2:Y:S04]  /*bd6e0*/  LDL.LU.64 R10, [R1+0x4890] ;  /* 0x00489000010a7983 */ /* 0x001ea80000300a00 */
[----:B------:R-:W3:Y:S01]  /*bd6f0*/  LDL.LU.64 R8, [R1+0x4888] ;  /* 0x0048880001087983 */ /* 0x000ee20000300a00 */
[----:B------:R-:W-:-:S05]  /*bd700*/  PRMT R15, R26, 0x5210, R15 ;  /* 0x000052101a0f7816 */ /* 0x000fca000000000f */
[----:B------:R0:W-:Y:S01]  /*bd710*/  STSM.16.M88.4 [R0], R12 ;  /* 0x0000000c00007844 */ /* 0x0001e20000000200 */
[----:B------:R-:W-:Y:S06]  /*bd720*/  BAR.SYNC.DEFER_BLOCKING 0x0 ;  /* 0x0000000000007b1d */ /* 0x000fec0000010000 */
[----:B0-----:R-:W4:Y:S04]  /*bd730*/  LDL.LU R14, [R1+0x20c] ;  /* 0x00020c00010e7983 */ /* 0x001f280000300800 */
[----:B------:R-:W4:Y:S04]  /*bd740*/  LDL.LU R15, [R1+0x490] ;  /* 0x00049000010f7983 */ /* 0x000f280000300800 */
[----:B------:R-:W4:Y:S01]  /*bd750*/  LDL.LU R26, [R1+0x48c] ;  /* 0x00048c00011a7983 */ /* 0x000f220000300800 */
[----:B--2---:R-:W-:-:S02]  /*bd760*/  PRMT R10, R17, 0x5210, R10 ;  /* 0x00005210110a7816 */ /* 0x004fc4000000000a */
[----:B---3--:R-:W-:Y:S02]  /*bd770*/  PRMT R8, R16, 0x5210, R8 ;  /* 0x0000521010087816 */ /* 0x008fe40000000008 */
[----:B------:R-:W2:Y:S04]  /*bd780*/  LDL.LU R16, [R1+0x480] ;  /* 0x0004800001107983 */ /* 0x000ea80000300800 */
[----:B------:R-:W2:Y:S01]  /*bd790*/  LDL.LU R17, [R1+0x47c] ;  /* 0x00047c0001117983 */ /* 0x000ea20000300800 */
[----:B------:R-:W-:Y:S02]  /*bd7a0*/  LOP3.LUT R2, R2, 0xffff, RZ, 0xc0, !PT ;  /* 0x0000ffff02027812 */ /* 0x000fe400078ec0ff */
[----:B------:R-:W-:Y:S02]  /*bd7b0*/  LOP3.LUT R3, R3, 0xffff, RZ, 0xc0, !PT ;  /* 0x0000ffff03037812 */ /* 0x000fe400078ec0ff */
[----:B----4-:R-:W-:-:S02]  /*bd7c0*/  LOP3.LUT R13, R6, 0xffff, RZ, 0xc0, !PT ;  /* 0x0000ffff060d7812 */ /* 0x010fc400078ec0ff */
[----:B------:R-:W-:Y:S02]  /*bd7d0*/  PRMT R4, R7, 0x4210, R2 ;  /* 0x0000421007047816 */ /* 0x000fe40000000002 */
[----:B------:R-:W-:Y:S02]  /*bd7e0*/  PRMT R6, R18, 0x4210, R3 ;  /* 0x0000421012067816 */ /* 0x000fe40000000003 */
[----:B------:R-:W-:Y:S02]  /*bd7f0*/  PRMT R7, R19, 0x4210, R13 ;  /* 0x0000421013077816 */ /* 0x000fe4000000000d */
[----:B------:R-:W-:Y:S02]  /*bd800*/  PRMT R9, R20, 0x5210, R9 ;  /* 0x0000521014097816 */ /* 0x000fe40000000009 */
[----:B------:R-:W-:Y:S01]  /*bd810*/  PRMT R11, R27, 0x5210, R11 ;  /* 0x000052101b0b7816 */ /* 0x000fe2000000000b */
[----:B--2---:R-:W-:Y:S04]  /*bd820*/  STL.64 [R1+0x4880], R16 ;  /* 0x0048801001007387 */ /* 0x004fe80000100a00 */
[----:B------:R-:W0:Y:S01]  /*bd830*/  LDS.128 R16, [R25] ;  /* 0x0000000019107984 */ /* 0x000e220000000c00 */
[----:B------:R-:W-:Y:S06]  /*bd840*/  BAR.SYNC.DEFER_BLOCKING 0x0 ;  /* 0x0000000000007b1d */ /* 0x000fec0000010000 */
[----:B------:R-:W2:Y:S04]  /*bd850*/  LDL.LU R24, [R1+0x558] ;  /* 0x0005580001187983 */ /* 0x000ea80000300800 */
[----:B------:R-:W3:Y:S04]  /*bd860*/  LDL.LU R23, [R1+0x554] ;  /* 0x0005540001177983 */ /* 0x000ee80000300800 */
[----:B------:R-:W4:Y:S04]  /*bd870*/  LDL.LU R20, [R1+0x54c] ;  /* 0x00054c0001147983 */ /* 0x000f280000300800 */
[----:B------:R-:W4:Y:S04]  /*bd880*/  LDL.LU R22, [R1+0x550] ;  /* 0x0005500001167983 */ /* 0x000f280000300800 */
[----:B------:R-:W2:Y:S04]  /*bd890*/  LDL.LU R27, [R1+0x210] ;  /* 0x00021000011b7983 */ /* 0x000ea80000300800 */
[----:B------:R1:W-:Y:S01]  /*bd8a0*/  STSM.16.M88.4 [R0], R8 ;  /* 0x0000000800007844 */ /* 0x0003e20000000200 */
[----:B------:R-:W-:Y:S06]  /*bd8b0*/  BAR.SYNC.DEFER_BLOCKING 0x0 ;  /* 0x0000000000007b1d */ /* 0x000fec0000010000 */
[----:B0-----:R-:W-:Y:S04]  /*bd8c0*/  STL.64 [R1+0x40], R16 ;  /* 0x0000401001007387 */ /* 0x001fe80000100a00 */
[----:B------:R-:W-:Y:S04]  /*bd8d0*/  STL.64 [R1+0x48], R18 ;  /* 0x0000481201007387 */ /* 0x000fe80000100a00 */
[----:B-1----:R-:W4:Y:S04]  /*bd8e0*/  LDL.LU R11, [R1+0x214] ;  /* 0x00021400010b7983 */ /* 0x002f280000300800 */
[----:B------:R-:W0:Y:S01]  /*bd8f0*/  LDS.128 R16, [R25] ;  /* 0x0000000019107984 */ /* 0x000e220000000c00 */
[----:B------:R-:W-:Y:S06]  /*bd900*/  BAR.SYNC.DEFER_BLOCKING 0x0 ;  /* 0x0000000000007b1d */ /* 0x000fec0000010000 */
[----:B0-----:R0:W-:Y:S04]  /*bd910*/  STL.64 [R1+0x60], R16 ;  /* 0x0000601001007387 */ /* 0x0011e80000100a00 */
[----:B------:R1:W-:Y:S04]  /*bd920*/  STL.64 [R1+0x68], R18 ;  /* 0x0000681201007387 */ /* 0x0003e80000100a00 */
[----:B0-----:R-:W4:Y:S01]  /*bd930*/  LDL.LU.64 R16, [R1+0x4880] ;  /* 0x0048800001107983 */ /* 0x001f220000300a00 */
[----:B------:R-:W-:-:S04]  /*bd940*/  LOP3.LUT R12, R5, 0xffff, RZ, 0xc0, !PT ;  /* 0x0000ffff050c7812 */ /* 0x000fc800078ec0ff */
[--C-:B------:R-:W-:Y:S02]  /*bd950*/  PRMT R5, R21, 0x4210, R12.reuse ;  /* 0x0000421015057816 */ /* 0x100fe4000000000c */
[----:B------:R-:W4:Y:S04]  /*bd960*/  LDL.LU R21, [R1+0x218] ;  /* 0x0002180001157983 */ /* 0x000f280000300800 */
[----:B------:R0:W-:Y:S01]  /*bd970*/  STSM.16.M88.4 [R0], R4 ;  /* 0x0000000400007844 */ /* 0x0001e20000000200 */
[----:B------:R-:W-:Y:S06]  /*bd980*/  BAR.SYNC.DEFER_BLOCKING 0x0 ;  /* 0x0000000000007b1d */ /* 0x000fec0000010000 */
[----:B-1----:R-:W4:Y:S04]  /*bd990*/  LDL.LU R18, [R1+0x220] ;  /* 0x0002200001127983 */ /* 0x002f280000300800 */
[----:B------:R-:W4:Y:S01]  /*bd9a0*/  LDL.LU R19, [R1+0x21c] ;  /* 0x00021c0001137983 */ /* 0x000f220000300800 */
[----:B0-----:R-:W-:-:S02]  /*bd9b0*/  PRMT R5, R14, 0x5210, R12 ;  /* 0x000052100e057816 */ /* 0x001fc4000000000c */
[----:B------:R-:W-:Y:S02]  /*bd9c0*/  PRMT R7, R28, 0x5210, R13 ;  /* 0x000052101c077816 */ /* 0x000fe4000000000d */
[----:B------:R-:W0:Y:S01]  /*bd9d0*/  LDC R28, c[0x0][0x244] ;  /* 0x00009100ff1c7b82 */ /* 0x000e220000000800 */
[----:B--2---:R-:W-:Y:S02]  /*bd9e0*/  PRMT R6, R27, 0x5210, R3 ;  /* 0x000052101b067816 */ /* 0x004fe40000000003 */
[----:B------:R-:W-:-:S04]  /*bd9f0*/  LOP3.LUT R3, R26, 0xffff, RZ, 0xc0, !PT ;  /* 0x0000ffff1a037812 */ /* 0x000fc800078ec0ff */
[----:B---3--:R-:W-:Y:S02]  /*bda00*/  PRMT R9, R23, 0x4210, R3 ;  /* 0x0000421017097816 */ /* 0x008fe40000000003 */
[----:B----4-:R-:W-:Y:S02]  /*bda10*/  PRMT R4, R11, 0x5210, R2 ;  /* 0x000052100b047816 */ /* 0x010fe40000000002 */
[----:B------:R-:W-:Y:S02]  /*bda20*/  LOP3.LUT R2, R15, 0xffff, RZ, 0xc0, !PT ;  /* 0x0000ffff0f027812 */ /* 0x000fe400078ec0ff */
[----:B------:R-:W1:Y:S01]  /*bda30*/  LDS.128 R12, [R25] ;  /* 0x00000000190c7984 */ /* 0x000e620000000c00 */
[----:B------:R-:W-:Y:S01]  /*bda40*/  BAR.SYNC.DEFER_BLOCKING 0x0 ;  /* 0x0000000000007b1d */ /* 0x000fe20000010000 */
[----:B------:R-:W-:Y:S02]  /*bda50*/  PRMT R8, R24, 0x4210, R2 ;  /* 0x0000421018087816 */ /* 0x000fe40000000002 */
[----:B------:R-:W-:-:S02]  /*bda60*/  LOP3.LUT R16, R16, 0xffff, RZ, 0xc0, !PT ;  /* 0x0000ffff10107812 */ /* 0x000fc400078ec0ff */
[----:B------:R-:W-:Y:S02]  /*bda70*/  LOP3.LUT R17, R17, 0xffff, RZ, 0xc0, !PT ;  /* 0x0000ffff11117812 */ /* 0x000fe400078ec0ff */
[----:B------:R-:W-:Y:S02]  /*bda80*/  PRMT R10, R20, 0x4210, R16 ;  /* 0x00004210140a7816 */ /* 0x000fe40000000010 */
[----:B------:R-:W-:Y:S01]  /*bda90*/  PRMT R11, R22, 0x4210, R17 ;  /* 0x00004210160b7816 */ /* 0x000fe20000000011 */
[----:B------:R-:W2:Y:S04]  /*bdaa0*/  LDL R20, [R1+0x182c] ;  /* 0x00182c0001147983 */ /* 0x000ea80000100800 */
[----:B------:R-:W-:Y:S01]  /*bdab0*/  STSM.16.M88.4 [R0], R8 ;  /* 0x0000000800007844 */ /* 0x000fe20000000200 */
[----:B------:R-:W-:Y:S06]  /*bdac0*/  BAR.SYNC.DEFER_BLOCKING 0x0 ;  /* 0x0000000000007b1d */ /* 0x000fec0000010000 */
[----:B-1----:R-:W-:Y:S04]  /*bdad0*/  STL.64 [R1+0x30], R12 ;  /* 0x0000300c01007387 */ /* 0x002fe80000100a00 */
[----:B------:R-:W-:Y:S04]  /*bdae0*/  STL.64 [R1+0x38], R14 ;  /* 0x0000380e01007387 */ /* 0x000fe80000100a00 */
[----:B------:R-:W1:Y:S01]  /*bdaf0*/  LDS.128 R12, [R25] ;  /* 0x00000000190c7984 */ /* 0x000e620000000c00 */
[----:B------:R-:W-:Y:S06]  /*bdb00*/  BAR.SYNC.DEFER_BLOCKING 0x0 ;  /* 0x0000000000007b1d */ /* 0x000fec0000010000 */
[----:B-1----:R-:W-:Y:S04]  /*bdb10*/  STL.64 [R1+0x40b0], R12 ;  /* 0x0040b00c01007387 */ /* 0x002fe80000100a00 */
[----:B------:R-:W-:Y:S04]  /*bdb20*/  STL [R1+0x47cc], R13 ;  /* 0x0047cc0d01007387 */ /* 0x000fe80000100800 */
[----:B------:R1:W-:Y:S04]  /*bdb30*/  STL.64 [R1+0x4090], R14 ;  /* 0x0040900e01007387 */ /* 0x0003e80000100a00 */
[----:B------:R3:W-:Y:S04]  /*bdb40*/  STL [R1+0x4350], R15 ;  /* 0x0043500f01007387 */ /* 0x0007e80000100800 */
[----:B-1----:R-:W4:Y:S04]  /*bdb50*/  LDL R14, [R1+0x1870] ;  /* 0x00187000010e7983 */ /* 0x002f280000100800 */
[----:B------:R-:W-:Y:S01]  /*bdb60*/  STSM.16.M88.4 [R0], R4 ;  /* 0x0000000400007844 */ /* 0x000fe20000000200 */
[----:B------:R-:W-:Y:S06]  /*bdb70*/  BAR.SYNC.DEFER_BLOCKING 0x0 ;  /* 0x0000000000007b1d */ /* 0x000fec0000010000 */
[----:B---3--:R-:W3:Y:S04]  /*bdb80*/  LDL R15, [R1+0x1874] ;  /* 0x00187400010f7983 */ /* 0x008ee80000100800 */
[----:B------:R-:W1:Y:S01]  /*bdb90*/  LDS.128 R8, [R25] ;  /* 0x0000000019087984 */ /* 0x000e620000000c00 */
[----:B------:R-:W-:Y:S06]  /*bdba0*/  BAR.SYNC.DEFER_BLOCKING 0x0 ;  /* 0x0000000000007b1d */ /* 0x000fec0000010000 */
[----:B----4-:R4:W-:Y:S04]  /*bdbb0*/  STL [R1+0x4878], R14 ;  /* 0x0048780e01007387 */ /* 0x0109e80000100800 */
[----:B----4-:R-:W4:Y:S04]  /*bdbc0*/  LDL.LU R14, [R1+0x170] ;  /* 0x00017000010e7983 */ /* 0x010f280000300800 */
[----:B------:R-:W3:Y:S04]  /*bdbd0*/  LDL R13, [R1+0x1868] ;  /* 0x00186800010d7983 */ /* 0x000ee80000100800 */
[----:B-1----:R1:W-:Y:S04]  /*bdbe0*/  STL [R1+0x40c0], R8 ;  /* 0x0040c00801007387 */ /* 0x0023e80000100800 */
[----:B-1----:R-:W3:Y:S04]  /*bdbf0*/  LDL R8, [R1+0x186c] ;  /* 0x00186c0001087983 */ /* 0x002ee80000100800 */
[----:B------:R1:W-:Y:S04]  /*bdc00*/  STL [R1+0x40a8], R25 ;  /* 0x0040a81901007387 */ /* 0x0003e80000100800 */
[----:B-1----:R-:W3:Y:S04]  /*bdc10*/  LDL R25, [R1+0x1864] ;  /* 0x0018640001197983 */ /* 0x002ee80000100800 */
[----:B------:R1:W-:Y:S04]  /*bdc20*/  STL [R1+0x40a4], R9 ;  /* 0x0040a40901007387 */ /* 0x0003e80000100800 */
[----:B-1----:R-:W3:Y:S04]  /*bdc30*/  LDL.LU R9, [R1+0x178c] ;  /* 0x00178c0001097983 */ /* 0x002ee80000300800 */
[----:B------:R1:W-:Y:S04]  /*bdc40*/  STL [R1+0x408c], R10 ;  /* 0x00408c0a01007387 */ /* 0x0003e80000100800 */
[----:B-1----:R-:W3:Y:S01]  /*bdc50*/  LDL.LU R10, [R1+0x182c] ;  /* 0x00182c00010a7983 */ /* 0x002ee20000300800 */
[----:B------:R-:W-:-:S02]  /*bdc60*/  PRMT R4, R21, 0x5210, R2 ;  /* 0x0000521015047816 */ /* 0x000fc40000000002 */
[----:B------:R-:W-:Y:S02]  /*bdc70*/  PRMT R5, R18, 0x5210, R3 ;  /* 0x0000521012057816 */ /* 0x000fe40000000003 */
[----:B------:R-:W-:Y:S02]  /*bdc80*/  PRMT R6, R19, 0x5210, R16 ;  /* 0x0000521013067816 */ /* 0x000fe40000000010 */
[----:B------:R-:W-:Y:S01]  /*bdc90*/  PRMT R7, R29, 0x5210, R17 ;  /* 0x000052101d077816 */ /* 0x000fe20000000011 */
[----:B--2---:R-:W-:Y:S01]  /*bdca0*/  IMAD R2, R20, UR4, RZ ;  /* 0x0000000414027c24 */ /* 0x004fe2000f8e02ff */
[----:B------:R-:W-:Y:S01]  /*bdcb0*/  ULDC.64 UR4, c[0x0][0x220] ;  /* 0x0000880000047ab9 */ /* 0x000fe20000000a00 */
[----:B------:R-:W1:Y:S01]  /*bdcc0*/  LDC R21, c[0x0][0x244] ;  /* 0x00009100ff157b82 */ /* 0x000e620000000800 */
[----:B------:R2:W-:Y:S04]  /*bdcd0*/  STL [R1+0x4080], R11 ;  /* 0x0040800b01007387 */ /* 0x0005e80000100800 */
[----:B------:R0:W-:Y:S03]  /*bdce0*/  STSM.16.M88.4 [R0], R4 ;  /* 0x0000000400007844 */ /* 0x0001e60000000200 */
[----:B------:R-:W-:Y:S01]  /*bdcf0*/  BAR.SYNC.DEFER_BLOCKING 0x0 ;  /* 0x0000000000007b1d */ /* 0x000fe20000010000 */
[----:B------:R-:W-:-:S07]  /*bdd00*/  IADD3 R16, P1, R2, UR4, RZ ;  /* 0x0000000402107c10 */ /* 0x000fce000ff3e0ff */
[----:B------:R-:W1:Y:S01]  /*bdd10*/  LDC R20, c[0x0][0x244] ;  /* 0x00009100ff147b82 */ /* 0x000e620000000800 */
[----:B------:R-:W-:-:S07]  /*bdd20*/  ULDC UR4, c[0x0][0x248] ;  /* 0x0000920000047ab9 */ /* 0x000fce0000000800 */
[----:B------:R-:W1:Y:S01]  /*bdd30*/  LDC R29, c[0x0][0x244] ;  /* 0x00009100ff1d7b82 */ /* 0x000e620000000800 */
[----:B--2---:R-:W2:Y:S07]  /*bdd40*/  LDL.LU R11, [R1+0x187c] ;  /* 0x00187c00010b7983 */ /* 0x004eae0000300800 */
[----:B0-----:R-:W0:Y:S01]  /*bdd50*/  LDC R4, c[0x0][0x244] ;  /* 0x00009100ff047b82 */ /* 0x001e220000000800 */
[----:B------:R-:W-:Y:S01]  /*bdd60*/  LEA.HI.X.SX32 R5, R2, UR5, 0x1, P1 ;  /* 0x0000000502057c11 */ /* 0x000fe200088f0eff */
[----:B------:R-:W-:Y:S01]  /*bdd70*/  ULDC UR5, c[0x0][0x244] ;  /* 0x0000910000057ab9 */ /* 0x000fe20000000800 */
[----:B----4-:R-:W-:-:S02]  /*bdd80*/  PRMT R0, R14, 0x7770, RZ ;  /* 0x000077700e007816 */ /* 0x010fc400000000ff */
[C---:B---3--:R-:W-:Y:S01]  /*bdd90*/  ISETP.GE.AND P2, PT, R25.reuse, UR6, PT ;  /* 0x0000000619007c0c */ /* 0x048fe2000bf46270 */
[----:B------:R-:W-:Y:S01]  /*bdda0*/  ULDC.64 UR6, c[0x0][0x228] ;  /* 0x00008a0000067ab9 */ /* 0x000fe20000000a00 */
[----:B------:R-:W-:Y:S02]  /*bddb0*/  IMAD R3, R25, UR5, RZ ;  /* 0x0000000519037c24 */ /* 0x000fe4000f8e02ff */
[----:B------:R-:W-:Y:S01]  /*bddc0*/  IMAD R12, R9, UR4, RZ ;  /* 0x00000004090c7c24 */ /* 0x000fe2000f8e02ff */
[----:B------:R-:W-:Y:S01]  /*bddd0*/  ULDC.64 UR4, c[0x0][0x220] ;  /* 0x0000880000047ab9 */ /* 0x000fe20000000a00 */
[----:B------:R-:W-:-:S03]  /*bdde0*/  ISETP.GE.AND P1, PT, R10, UR6, PT ;  /* 0x000000060a007c0c */ /* 0x000fc6000bf26270 */
[----:B------:R-:W-:Y:S02]  /*bddf0*/  SHF.R.S32.HI R22, RZ, 0x1f, R12 ;  /* 0x0000001fff167819 */ /* 0x000fe4000001140c */
[----:B------:R-:W-:Y:S02]  /*bde00*/  ISETP.LT.AND P1, PT, R9, UR25, !P1 ;  /* 0x0000001909007c0c */ /* 0x000fe4000cf21270 */
[----:B------:R-:W-:Y:S02]  /*bde10*/  IADD3 R18, P3, R12, R16, RZ ;  /* 0x000000100c127210 */ /* 0x000fe40007f7e0ff */
[C---:B------:R-:W-:Y:S01]  /*bde20*/  IADD3 R17, P4, R3.reuse, UR4, RZ ;  /* 0x0000000403117c10 */ /* 0x040fe2000ff9e0ff */
[----:B------:R-:W-:Y:S02]  /*bde30*/  ULDC UR25, c[0x0][0x248] ;  /* 0x0000920000197ab9 */ /* 0x000fe40000000800 */
[----:B------:R-:W-:Y:S01]  /*bde40*/  IMAD.X R19, R22, 0x1, R5, P3 ;  /* 0x0000000116137824 */ /* 0x000fe200018e0605 */
[----:B------:R-:W-:Y:S01]  /*bde50*/  LEA.HI.X.SX32 R3, R3, UR5, 0x1, P4 ;  /* 0x0000000503037c11 */ /* 0x000fe2000a0f0eff */
[----:B------:R-:W-:Y:S01]  /*bde60*/  ULDC.64 UR4, c[0x0][0x220] ;  /* 0x0000880000047ab9 */ /* 0x000fe20000000a00 */
[----:B------:R-:W3:Y:S04]  /*bde70*/  LDL R22, [R1+0x1878] ;  /* 0x0018780001167983 */ /* 0x000ee80000100800 */
[----:B------:R0:W-:Y:S04]  /*bde80*/  @P1 STG.E.U8 desc[UR32][R18.64], R0 ;  /* 0x0000000012001986 */ /* 0x0001e8000c101120 */
[----:B------:R4:W-:Y:S01]  /*bde90*/  STL [R1+0x4874], R5 ;  /* 0x0048740501007387 */ /* 0x0009e20000100800 */
[----:B0-----:R-:W-:-:S05]  /*bdea0*/  IMAD R0, R4, 0x80, R2 ;  /* 0x0000008004007824 */ /* 0x001fca00078e0202 */
[C---:B------:R-:W-:Y:S01]  /*bdeb0*/  IADD3 R24, P1, R0.reuse, UR4, RZ ;  /* 0x0000000400187c10 */ /* 0x040fe2000ff3e0ff */
[----:B-1----:R-:W-:Y:S01]  /*bdec0*/  IMAD R21, R21, 0x40, R0 ;  /* 0x0000004015157824 */ /* 0x002fe200078e0200 */
[----:B----4-:R-:W-:Y:S02]  /*bded0*/  SHF.R.S32.HI R5, RZ, 0x1f, R12 ;  /* 0x0000001fff057819 */ /* 0x010fe4000001140c */
[----:B------:R-:W-:Y:S02]  /*bdee0*/  LEA.HI.X.SX32 R0, R0, UR5, 0x1, P1 ;  /* 0x0000000500007c11 */ /* 0x000fe400088f0eff */
[C---:B------:R-:W-:Y:S02]  /*bdef0*/  IADD3 R18, P1, R12.reuse, R24, RZ ;  /* 0x000000180c127210 */ /* 0x040fe40007f3e0ff */
[----:B------:R-:W-:Y:S02]  /*bdf00*/  ISETP.LT.AND P3, PT, R9, UR27, !P2 ;  /* 0x0000001b09007c0c */ /* 0x000fe4000d761270 */
[----:B------:R-:W-:-:S02]  /*bdf10*/  IADD3 R6, P4, R12, R17, RZ ;  /* 0x000000110c067210 */ /* 0x000fc40007f9e0ff */
[----:B------:R-:W-:Y:S01]  /*bdf20*/  PRMT R2, R14, 0x7771, RZ ;  /* 0x000077710e027816 */ /* 0x000fe200000000ff */
[----:B------:R0:W-:Y:S01]  /*bdf30*/  STL [R1+0x4870], R0 ;  /* 0x0048700001007387 */ /* 0x0001e20000100800 */
[C---:B------:R-:W-:Y:S01]  /*bdf40*/  IMAD.X R19, R5.reuse, 0x1, R0, P1 ;  /* 0x0000000105137824 */ /* 0x040fe200008e0600 */
[----:B------:R-:W-:Y:S01]  /*bdf50*/  ULDC.64 UR4, c[0x0][0x220] ;  /* 0x0000880000047ab9 */ /* 0x000fe20000000a00 */
[----:B------:R-:W-:Y:S01]  /*bdf60*/  IMAD.X R7, R5, 0x1, R3, P4 ;  /* 0x0000000105077824 */ /* 0x000fe200020e0603 */
[----:B------:R-:W-:Y:S01]  /*bdf70*/  ULDC UR27, c[0x0][0x248] ;  /* 0x00009200001b7ab9 */ /* 0x000fe20000000800 */
[----:B0-----:R-:W4:Y:S04]  /*bdf80*/  LDL.LU R0, [R1+0x160] ;  /* 0x0001600001007983 */ /* 0x001f280000300800 */
[----:B------:R0:W-:Y:S02]  /*bdf90*/  @P3 STG.E.U8 desc[UR32][R6.64], R2 ;  /* 0x0000000206003986 */ /* 0x0001e4000c101120 */
[----:B0-----:R-:W-:Y:S01]  /*bdfa0*/  IMAD R7, R20, 0x40, R21 ;  /* 0x0000004014077824 */ /* 0x001fe200078e0215 */
[----:B------:R-:W-:-:S02]  /*bdfb0*/  PRMT R2, R14, 0x7772, RZ ;  /* 0x000077720e027816 */ /* 0x000fc400000000ff */
[----:B------:R-:W-:Y:S02]  /*bdfc0*/  PRMT R20, R14, 0x7773, RZ ;  /* 0x000077730e147816 */ /* 0x000fe400000000ff */
[----:B------:R-:W4:Y:S01]  /*bdfd0*/  LDL.LU R14, [R1+0x4878] ;  /* 0x00487800010e7983 */ /* 0x000f220000300800 */
[----:B------:R-:W-:Y:S01]  /*bdfe0*/  ISETP.GE.AND P2, PT, R9, UR7, PT ;  /* 0x0000000709007c0c */ /* 0x000fe2000bf46270 */
[----:B------:R-:W-:-:S03]  /*bdff0*/  ULDC.64 UR6, c[0x0][0x220] ;  /* 0x0000880000067ab9 */ /* 0x000fc60000000a00 */
[----:B--2---:R-:W-:Y:S02]  /*be000*/  ISETP.LT.AND P4, PT, R11, UR20, !P2 ;  /* 0x000000140b007c0c */ /* 0x004fe4000d781270 */
[----:B------:R-:W-:Y:S02]  /*be010*/  IADD3 R6, P1, R21, UR4, RZ ;  /* 0x0000000415067c10 */ /* 0x000fe4000ff3e0ff */
[----:B------:R-:W-:Y:S02]  /*be020*/  IADD3 R4, P3, R7, UR6, RZ ;  /* 0x0000000607047c10 */ /* 0x000fe4000ff7e0ff */
[----:B------:R-:W-:Y:S01]  /*be030*/  ISETP.LT.AND P5, PT, R15, UR16, !P2 ;  /* 0x000000100f007c0c */ /* 0x000fe2000d7a1270 */
[----:B------:R-:W-:Y:S01]  /*be040*/  ULDC UR4, c[0x0][0x22c] ;  /* 0x00008b0000047ab9 */ /* 0x000fe20000000800 */
[----:B------:R-:W-:Y:S02]  /*be050*/  LEA.HI.X.SX32 R21, R21, UR5, 0x1, P1 ;  /* 0x0000000515157c11 */ /* 0x000fe400088f0eff */
[----:B------:R-:W-:-:S02]  /*be060*/  IADD3 R26, P1, R12, R6, RZ ;  /* 0x000000060c1a7210 */ /* 0x000fc40007f3e0ff */
[----:B------:R-:W-:Y:S01]  /*be070*/  LEA.HI.X.SX32 R23, R7, UR7, 0x1, P3 ;  /* 0x0000000707177c11 */ /* 0x000fe200098f0eff */
[----:B------:R-:W-:Y:S01]  /*be080*/  ULDC UR20, c[0x0][0x248] ;  /* 0x0000920000147ab9 */ /* 0x000fe20000000800 */
[----:B------:R-:W-:Y:S01]  /*be090*/  ULDC UR16, c[0x0][0x248] ;  /* 0x0000920000107ab9 */ /* 0x000fe20000000800 */
[----:B------:R0:W-:Y:S01]  /*be0a0*/  @P4 STG.E.U8 desc[UR32][R18.64], R2 ;  /* 0x0000000212004986 */ /* 0x0001e2000c101120 */
[----:B------:R-:W-:Y:S02]  /*be0b0*/  IMAD.X R27, R5, 0x1, R21, P1 ;  /* 0x00000001051b7824 */ /* 0x000fe400008e0615 */
[----:B------:R-:W-:Y:S01]  /*be0c0*/  IMAD R7, R28, 0x40, R7 ;  /* 0x000000401c077824 */ /* 0x000fe200078e0207 */
[----:B------:R-:W-:Y:S01]  /*be0d0*/  ULDC.64 UR6, c[0x0][0x220] ;  /* 0x0000880000067ab9 */ /* 0x000fe20000000a00 */
[----:B0-----:R-:W-:Y:S01]  /*be0e0*/  VIADD R2, R9, 0x2 ;  /* 0x0000000209027836 */ /* 0x001fe20000000000 */
[----:B------:R-:W-:-:S04]  /*be0f0*/  IADD3 R18, P3, R12, R4, RZ ;  /* 0x000000040c127210 */ /* 0x000fc80007f7e0ff */
[----:B------:R-:W-:Y:S01]  /*be100*/  ISETP.GE.AND P1, PT, R2, UR4, PT ;  /* 0x0000000402007c0c */ /* 0x000fe2000bf26270 */
[----:B------:R-:W-:Y:S01]  /*be110*/  IMAD.X R19, R5, 0x1, R23, P3 ;  /* 0x0000000105137824 */ /* 0x000fe200018e0617 */
[----:B------:R-:W-:Y:S01]  /*be120*/  ULDC.64 UR4, c[0x0][0x220] ;  /* 0x0000880000047ab9 */ /* 0x000fe20000000a00 */
[----:B---3--:R-:W-:Y:S01]  /*be130*/  ISETP.LT.AND P4, PT, R22, UR18, !P2 ;  /* 0x0000001216007c0c */ /* 0x008fe2000d781270 */
[----:B------:R-:W-:Y:S01]  /*be140*/  ULDC UR18, c[0x0][0x248] ;  /* 0x0000920000127ab9 */ /* 0x000fe20000000800 */
[----:B------:R-:W0:Y:S11]  /*be150*/  LDC R22, c[0x0][0x244] ;  /* 0x00009100ff167b82 */ /* 0x000e360000000800 */
[----:B------:R1:W-:Y:S02]  /*be160*/  @P4 STG.E.U8 desc[UR32][R26.64], R20 ;  /* 0x000000141a004986 */ /* 0x0003e4000c101120 */
[----:B-1----:R-:W-:Y:S01]  /*be170*/  IMAD R20, R29, 0x40, R7 ;  /* 0x000000401d147824 */ /* 0x002fe200078e0207 */
[----:B----4-:R-:W-:-:S05]  /*be180*/  PRMT R2, R0, 0x7770, RZ ;  /* 0x0000777000027816 */ /* 0x010fca00000000ff */
[----:B------:R1:W-:Y:S01]  /*be190*/  @P5 STG.E.U8 desc[UR32][R18.64], R2 ;  /* 0x0000000212005986 */ /* 0x0003e2000c101120 */
[----:B0-----:R-:W-:Y:S01]  /*be1a0*/  IMAD R22, R22, 0x40, R20 ;  /* 0x0000004016167824 */ /* 0x001fe200078e0214 */
[C---:B-1----:R-:W-:Y:S02]  /*be1b0*/  IADD3 R2, P3, R7.reuse, UR4, RZ ;  /* 0x0000000407027c10 */ /* 0x042fe4000ff7e0ff */
[----:B------:R-:W-:Y:S02]  /*be1c0*/  IADD3 R18, P4, R20, UR6, RZ ;  /* 0x0000000614127c10 */ /* 0x000fe4000ff9e0ff */
[----:B------:R-:W-:Y:S02]  /*be1d0*/  LEA.HI.X.SX32 R7, R7, UR5, 0x1, P3 ;  /* 0x0000000507077c11 */ /* 0x000fe400098f0eff */
[----:B------:R-:W-:Y:S02]  /*be1e0*/  ISETP.LT.AND P3, PT, R14, UR14, !P2 ;  /* 0x0000000e0e007c0c */ /* 0x000fe4000d761270 */
[----:B------:R-:W-:-:S02]  /*be1f0*/  IADD3 R26, P5, R12, R2, RZ ;  /* 0x000000020c1a7210 */ /* 0x000fc40007fbe0ff */
[----:B------:R-:W-:Y:S02]  /*be200*/  LEA.HI.X.SX32 R20, R20, UR7, 0x1, P4 ;  /* 0x0000000714147c11 */ /* 0x000fe4000a0f0eff */
[----:B------:R-:W-:Y:S01]  /*be210*/  ISETP.LT.AND P4, PT, R8, UR12, !P2 ;  /* 0x0000000c08007c0c */ /* 0x000fe2000d781270 */
[----:B------:R0:W-:Y:S01]  /*be220*/  STL.64 [R1+0x4868], R14 ;  /* 0x0048680e01007387 */ /* 0x0001e20000100a00 */
[----:B------:R-:W-:Y:S01]  /*be230*/  ULDC.64 UR4, c[0x0][0x220] ;  /* 0x0000880000047ab9 */ /* 0x000fe20000000a00 */
[----:B------:R-:W-:Y:S01]  /*be240*/  IMAD.X R27, R5, 0x1, R7, P5 ;  /* 0x00000001051b7824 */ /* 0x000fe200028e0607 */
[----:B------:R-:W-:Y:S02]  /*be250*/  IADD3 R28, P6, R12, R18, RZ ;  /* 0x000000120c1c7210 */ /* 0x000fe40007fde0ff */
[----:B------:R-:W-:Y:S02]  /*be260*/  IADD3 R19, P5, R22, UR4, RZ ;  /* 0x0000000416137c10 */ /* 0x000fe4000ffbe0ff */
[----:B------:R-:W-:Y:S01]  /*be270*/  ISETP.LT.AND P2, PT, R13, UR10, !P2 ;  /* 0x0000000a0d007c0c */ /* 0x000fe2000d741270 */
[----:B------:R-:W-:Y:S01]  /*be280*/  ULDC UR4, c[0x0][0x248] ;  /* 0x0000920000047ab9 */ /* 0x000fe20000000800 */
[----:B------:R-:W-:Y:S01]  /*be290*/  ULDC.64 UR6, c[0x0][0x228] ;  /* 0x00008a0000067ab9 */ /* 0x000fe20000000a00 */
[----:B------:R-:W-:Y:S01]  /*be2a0*/  ULDC UR12, c[0x0][0x248] ;  /* 0x00009200000c7ab9 */ /* 0x000fe20000000800 */
[----:B------:R-:W-:Y:S01]  /*be2b0*/  ULDC UR14, c[0x0][0x228] ;  /* 0x00008a00000e7ab9 */ /* 0x000fe20000000800 */
[C---:B0-----:R-:W-:Y:S01]  /*be2c0*/  PRMT R14, R0.reuse, 0x7771, RZ ;  /* 0x00007771000e7816 */ /* 0x041fe200000000ff */
[----:B------:R-:W-:Y:S01]  /*be2d0*/  IMAD.X R29, R5, 0x1, R20, P6 ;  /* 0x00000001051d7824 */ /* 0x000fe200030e0614 */
[----:B------:R-:W-:-:S02]  /*be2e0*/  PRMT R15, R0, 0x7772, RZ ;  /* 0x00007772000f7816 */ /* 0x000fc400000000ff */
[----:B------:R-:W-:Y:S01]  /*be2f0*/  LEA.HI.X.SX32 R22, R22, UR5, 0x1, P5 ;  /* 0x0000000516167c11 */ /* 0x000fe2000a8f0eff */
[----:B------:R-:W-:Y:S01]  /*be300*/  ULDC UR10, c[0x0][0x248] ;  /* 0x00009200000a7ab9 */ /* 0x000fe20000000800 */
[----:B------:R0:W-:Y:S04]  /*be310*/  @P3 STG.E.U8 desc[UR32][R26.64], R14 ;  /* 0x0000000e1a003986 */ /* 0x0001e8000c101120 */
[----:B------:R1:W-:Y:S01]  /*be320*/  @P4 STG.E.U8 desc[UR32][R28.64], R15 ;  /* 0x0000000f1c004986 */ /* 0x0003e2000c101120 */
[----:B0-----:R-:W-:Y:S02]  /*be330*/  IADD3 R26, P3, R12, R19, RZ ;  /* 0x000000130c1a7210 */ /* 0x001fe40007f7e0ff */
[----:B-1----:R-:W-:Y:S01]  /*be340*/  PRMT R28, R0, 0x7773, RZ ;  /* 0x00007773001c7816 */ /* 0x002fe200000000ff */
[----:B------:R-:W-:Y:S01]  /*be350*/  VIADD R12, R12, UR4 ;  /* 0x000000040c0c7c36 */ /* 0x000fe20008000000 */
[----:B------:R-:W2:Y:S01]  /*be360*/  LDL R29, [R1+0x1878] ;  /* 0x00187800011d7983 */ /* 0x000ea20000100800 */
[----:B------:R-:W-:Y:S01]  /*be370*/  ULDC.64 UR4, c[0x0][0x228] ;  /* 0x00008a0000047ab9 */ /* 0x000fe20000000a00 */
[----:B------:R-:W-:-:S02]  /*be380*/  IMAD.X R27, R5, 0x1, R22, P3 ;  /* 0x00000001051b7824 */ /* 0x000fc400018e0616 */
[----:B------:R-:W3:Y:S04]  /*be390*/  LDL.LU R5, [R1+0x4874] ;  /* 0x0048740001057983 */ /* 0x000ee80000300800 */
[----:B------:R0:W-:Y:S04]  /*be3a0*/  @P2 STG.E.U8 desc[UR32][R26.64], R28 ;  /* 0x0000001c1a002986 */ /* 0x0001e8000c101120 */
[----:B------:R1:W-:Y:S01]  /*be3b0*/  STL.64 [R1+0x4860], R16 ;  /* 0x0048601001007387 */ /* 0x0003e20000100a00 */
[----:B0-----:R-:W-:-:S03]  /*be3c0*/  IADD3 R26, P4, R12, R16, RZ ;  /* 0x000000100c1a7210 */ /* 0x001fc60007f9e0ff */
[----:B-1----:R-:W4:Y:S01]  /*be3d0*/  LDL.LU R16, [R1+0x140] ;  /* 0x0001400001107983 */ /* 0x002f220000300800 */
[----:B------:R-:W-:Y:S02]  /*be3e0*/  ISETP.LT.AND P3, PT, R10, UR8, !P0 ;  /* 0x000000080a007c0c */ /* 0x000fe4000c761270 */
[----:B------:R-:W-:Y:S02]  /*be3f0*/  SHF.R.S32.HI R0, RZ, 0x1f, R12 ;  /* 0x0000001fff007819 */ /* 0x000fe4000001140c */
[----:B------:R-:W-:Y:S02]  /*be400*/  ISETP.LT.AND P2, PT, R25, UR6, !P0 ;  /* 0x0000000619007c0c */ /* 0x000fe4000c741270 */
[----:B------:R-:W-:Y:S01]  /*be410*/  IADD3 R14, P5, R12, R17, RZ ;  /* 0x000000110c0e7210 */ /* 0x000fe20007fbe0ff */
[----:B------:R0:W-:Y:S01]  /*be420*/  STL [R1+0x4858], R11 ;  /* 0x0048580b01007387 */ /* 0x0001e20000100800 */
[----:B------:R-:W-:Y:S01]  /*be430*/  ULDC UR6, c[0x0][0x228] ;  /* 0x00008a0000067ab9 */ /* 0x000fe20000000800 */
[----:B------:R-:W-:-:S02]  /*be440*/  ULDC UR8, c[0x0][0x228] ;  /* 0x00008a0000087ab9 */ /* 0x000fc40000000800 */
[C---:B------:R-:W-:Y:S02]  /*be450*/  IMAD.X R15, R0.reuse, 0x1, R3, P5 ;  /* 0x00000001000f7824 */ /* 0x040fe400028e0603 */
[----:B---3--:R-:W-:Y:S01]  /*be460*/  IMAD.X R27, R0, 0x1, R5, P4 ;  /* 0x00000001001b7824 */ /* 0x008fe200020e0605 */
[----:B------:R-:W-:Y:S02]  /*be470*/  ISETP.LT.AND P4, PT, R11, UR4, !P0 ;  /* 0x000000040b007c0c */ /* 0x000fe4000c781270 */
[----:B----4-:R-:W-:Y:S01]  /*be480*/  PRMT R28, R16, 0x7770, RZ ;  /* 0x00007770101c7816 */ /* 0x010fe200000000ff */
[----:B0-----:R-:W3:Y:S04]  /*be490*/  LDL.LU R11, [R1+0xe0] ;  /* 0x0000e000010b7983 */ /* 0x001ee80000300800 */
[----:B------:R-:W4:Y:S01]  /*be4a0*/  LDL.LU R0, [R1+0x4870] ;  /* 0x0048700001007983 */ /* 0x000f220000300800 */
[----:B--2---:R-:W-:-:S02]  /*be4b0*/  ISETP.LT.AND P5, PT, R29, UR22, !P0 ;  /* 0x000000161d007c0c */ /* 0x004fc4000c7a1270 */
[C---:B------:R-:W-:Y:S01]  /*be4c0*/  PRMT R17, R16.reuse, 0x7772, RZ ;  /* 0x0000777210117816 */ /* 0x040fe200000000ff */
[----:B------:R0:W-:Y:S04]  /*be4d0*/  @P3 STG.E.U8 desc[UR32][R26.64], R28 ;  /* 0x0000001c1a003986 */ /* 0x0001e8000c101120 */
[----:B------:R-:W-:Y:S01]  /*be4e0*/  STL [R1+0x485c], R24 ;  /* 0x00485c1801007387 */ /* 0x000fe20000100800 */
[----:B------:R-:W-:Y:S01]  /*be4f0*/  ULDC UR4, c[0x0][0x22c] ;  /* 0x00008b0000047ab9 */ /* 0x000fe20000000800 */
[----:B------:R-:W-:Y:S01]  /*be500*/  ULDC UR22, c[0x0][0x248] ;  /* 0x0000920000167ab9 */ /* 0x000fe20000000800 */
[----:B0-----:R-:W-:-:S05]  /*be510*/  PRMT R27, R16, 0x7771, RZ ;  /* 0x00007771101b7816 */ /* 0x001fca00000000ff */
[----:B------:R0:W-:Y:S04]  /*be520*/  @P2 STG.E.U8 desc[UR32][R14.64], R27 ;  /* 0x0000001b0e002986 */ /* 0x0001e8000c101120 */
[----:B0-----:R-:W2:Y:S01]  /*be530*/  LDL.LU.64 R14, [R1+0x4868] ;  /* 0x00486800010e7983 */ /* 0x001ea20000300a00 */
[C---:B------:R-:W-:Y:S01]  /*be540*/  IADD3 R28, P3, R12.reuse, R24, RZ ;  /* 0x000000180c1c7210 */ /* 0x040fe20007f7e0ff */
[----:B------:R-:W-:Y:S01]  /*be550*/  IMAD R24, R9, UR12, RZ ;  /* 0x0000000c09187c24 */ /* 0x000fe2000f8e02ff */
[----:B------:R-:W-:Y:S02]  /*be560*/  IADD3 R26, P6, R12, R6, RZ ;  /* 0x000000060c1a7210 */ /* 0x000fe40007fde0ff */
[----:B------:R-:W-:Y:S01]  /*be570*/  PRMT R16, R16, 0x7773, RZ ;  /* 0x0000777310107816 */ /* 0x000fe200000000ff */
[----:B------:R-:W-:Y:S01]  /*be580*/  ULDC UR12, c[0x0][0x228] ;  /* 0x00008a00000c7ab9 */ /* 0x000fe20000000800 */
[----:B------:R-:W-:Y:S01]  /*be590*/  VIADD R24, R24, UR10 ;  /* 0x0000000a18187c36 */ /* 0x000fe20008000000 */
[----:B------:R-:W-:-:S04]  /*be5a0*/  ULDC UR10, c[0x0][0x228] ;  /* 0x00008a00000a7ab9 */ /* 0x000fc80000000800 */
[----:B------:R-:W-:-:S05]  /*be5b0*/  SHF.R.S32.HI R24, RZ, 0x1f, R24 ;  /* 0x0000001fff187819 */ /* 0x000fca0000011418 */
[C---:B------:R-:W-:Y:S02]  /*be5c0*/  IMAD.X R27, R24.reuse, 0x1, R21, P6 ;  /* 0x00000001181b7824 */ /* 0x040fe400030e0615 */
[----:B----4-:R-:W-:-:S05]  /*be5d0*/  IMAD.X R29, R24, 0x1, R0, P3 ;  /* 0x00000001181d7824 */ /* 0x010fca00018e0600 */
[----:B------:R-:W-:Y:S04]  /*be5e0*/  @P4 STG.E.U8 desc[UR32][R28.64], R17 ;  /* 0x000000111c004986 */ /* 0x000fe8000c101120 */
[----:B------:R0:W-:Y:S02]  /*be5f0*/  @P5 STG.E.U8 desc[UR32][R26.64], R16 ;  /* 0x000000101a005986 */ /* 0x0001e4000c101120 */
[C---:B0-----:R-:W-:Y:S02]  /*be600*/  IADD3 R16, P2, R12.reuse, R4, RZ ;  /* 0x000000040c107210 */ /* 0x041fe40007f5e0ff */
[----:B------:R-:W-:-:S03]  /*be610*/  IADD3 R28, P5, R12, R2, RZ ;  /* 0x000000020c1c7210 */ /* 0x000fc60007fbe0ff */
[----:B------:R-:W-:Y:S01]  /*be620*/  IMAD.X R17, R24, 0x1, R23, P2 ;  /* 0x0000000118117824 */ /* 0x000fe200010e0617 */
[----:B--2---:R-:W-:Y:S01]  /*be630*/  ISETP.LT.AND P3, PT, R15, UR24, !P0 ;  /* 0x000000180f007c0c */ /* 0x004fe2000c761270 */
[----:B------:R-:W-:Y:S04]  /*be640*/  STL.64 [R1+0x4848], R14 ;  /* 0x0048480e01007387 */ /* 0x000fe80000100a00 */
[----:B------:R3:W-:Y:S01]  /*be650*/  STL.64 [R1+0x4850], R2 ;  /* 0x0048500201007387 */ /* 0x0007e20000100a00 */
[----:B------:R-:W-:Y:S01]  /*be660*/  VIADD R26, R9, 0x3 ;  /* 0x00000003091a7836 */ /* 0x000fe20000000000 */
[----:B------:R-:W-:Y:S02]  /*be670*/  ISETP.LT.AND P4, PT, R14, UR26, !P0 ;  /* 0x0000001a0e007c0c */ /* 0x000fe4000c781270 */
[----:B------:R-:W-:Y:S01]  /*be680*/  ISETP.LT.AND P6, PT, R8, UR6, !P0 ;  /* 0x0000000608007c0c */ /* 0x000fe2000c7c1270 */
[----:B------:R-:W-:Y:S01]  /*be690*/  IMAD.X R29, R24, 0x1, R7, P5 ;  /* 0x00000001181d7824 */ /* 0x000fe200028e0607 */
[----:B------:R-:W-:Y:S01]  /*be6a0*/  ULDC UR6, c[0x0][0x228] ;  /* 0x00008a0000067ab9 */ /* 0x000fe20000000800 */
[----:B------:R-:W-:Y:S01]  /*be6b0*/  ULDC UR24, c[0x0][0x248] ;  /* 0x0000920000187ab9 */ /* 0x000fe20000000800 */
[----:B---3--:R-:W-:-:S02]  /*be6c0*/  PRMT R2, R11, 0x7770, RZ ;  /* 0x000077700b027816 */ /* 0x008fc400000000ff */
[----:B------:R-:W-:Y:S02]  /*be6d0*/  ISETP.GE.AND P2, PT, R26, UR4, PT ;  /* 0x000000041a007c0c */ /* 0x000fe4000bf46270 */
[C---:B------:R-:W-:Y:S02]  /*be6e0*/  PRMT R14, R11.reuse, 0x7771, RZ ;  /* 0x000077710b0e7816 */ /* 0x040fe400000000ff */
[----:B------:R-:W-:Y:S01]  /*be6f0*/  PRMT R15, R11, 0x7772, RZ ;  /* 0x000077720b0f7816 */ /* 0x000fe200000000ff */
[----:B------:R-:W-:Y:S01]  /*be700*/  ULDC UR26, c[0x0][0x248] ;  /* 0x00009200001a7ab9 */ /* 0x000fe20000000800 */
[----:B------:R0:W-:Y:S01]  /*be710*/  @P3 STG.E.U8 desc[UR32][R16.64], R2 ;  /* 0x0000000210003986 */ /* 0x0001e2000c101120 */
[----:B------:R-:W-:Y:S02]  /*be720*/  IADD3 R26, P5, R12, R18, RZ ;  /* 0x000000120c1a7210 */ /* 0x000fe40007fbe0ff */
[----:B------:R-:W-:Y:S01]  /*be730*/  ISETP.LT.AND P0, PT, R13, UR6, !P0 ;  /* 0x000000060d007c0c */ /* 0x000fe2000c701270 */
[----:B------:R-:W-:Y:S01]  /*be740*/  ULDC UR4, c[0x0][0x248] ;  /* 0x0000920000047ab9 */ /* 0x000fe20000000800 */
[----:B0-----:R-:W2:Y:S01]  /*be750*/  LDL.LU.64 R16, [R1+0x4860] ;  /* 0x0048600001107983 */ /* 0x001ea20000300a00 */
[----:B------:R-:W-:-:S03]  /*be760*/  IMAD.X R27, R24, 0x1, R20, P5 ;  /* 0x00000001181b7824 */ /* 0x000fc600028e0614 */
[----:B------:R-:W-:Y:S04]  /*be770*/  @P4 STG.E.U8 desc[UR32][R28.64], R14 ;  /* 0x0000000e1c004986 */ /* 0x000fe8000c101120 */
[----:B------:R0:W-:Y:S01]  /*be780*/  STL [R1+0x4830], R13 ;  /* 0x0048300d01007387 */ /* 0x0001e20000100800 */
[----:B------:R-:W-:-:S03]  /*be790*/  ULDC UR6, c[0x0][0x228] ;  /* 0x00008a0000067ab9 */ /* 0x000fc60000000800 */
[----:B------:R1:W-:Y:S01]  /*be7a0*/  @P6 STG.E.U8 desc[UR32][R26.64], R15 ;  /* 0x0000000f1a006986 */ /* 0x0003e2000c101120 */
[----:B------:R-:W-:-:S03]  /*be7b0*/  IADD3 R2, P6, R12, R19, RZ ;  /* 0x000000130c027210 */ /* 0x000fc60007fde0ff */
[----:B0-----:R-:W3:Y:S04]  /*be7c0*/  LDL R13, [R1+0x1878] ;  /* 0x00187800010d7983 */ /* 0x001ee80000100800 */
[----:B------:R0:W-:Y:S01]  /*be7d0*/  STL [R1+0x4840], R19 ;  /* 0x0048401301007387 */ /* 0x0001e20000100800 */
[----:B------:R-:W-:Y:S01]  /*be7e0*/  IMAD.X R3, R24, 0x1, R22, P6 ;  /* 0x0000000118037824 */ /* 0x000fe200030e0616 */
[----:B-1----:R-:W-:Y:S02]  /*be7f0*/  PRMT R27, R11, 0x7773, RZ ;  /* 0x000077730b1b7816 */ /* 0x002fe400000000ff */
[----:B0-----:R-:W4:Y:S04]  /*be800*/  LDL.LU R19, [R1+0x174] ;  /* 0x0001740001137983 */ /* 0x001f280000300800 */
[----:B------:R-:W3:Y:S04]  /*be810*/  LDL.LU R24, [R1+0x485c] ;  /* 0x00485c0001187983 */ /* 0x000ee80000300800 */
[----:B------:R-:W3:Y:S04]  /*be820*/  LDL.LU R11, [R1+0x4858] ;  /* 0x00485800010b7983 */ /* 0x000ee80000300800 */
[----:B------:R0:W-:Y:S04]  /*be830*/  @P0 STG.E.U8 desc[UR32][R2.64], R27 ;  /* 0x0000001b02000986 */ /* 0x0001e8000c101120 */
[----:B--2---:R4:W-:Y:S04]  /*be840*/  STL.64 [R1+0x4818], R16 ;  /* 0x0048181001007387 */ /* 0x0049e80000100a00 */
[----:B0-----:R-:W2:Y:S01]  /*be850*/  LDL.LU.64 R2, [R1+0x4850] ;  /* 0x0048500001027983 */ /* 0x001ea20000300a00 */
[----:B------:R-:W-:Y:S01]  /*be860*/  VIADD R28, R12, UR4 ;  /* 0x000000040c1c7c36 */ /* 0x000fe20008000000 */
[----:B------:R-:W-:-:S02]  /*be870*/  ISETP.LT.AND P4, PT, R10, UR8, !P1 ;  /* 0x000000080a007c0c */ /* 0x000fc4000cf81270 */
[----:B------:R-:W-:Y:S01]  /*be880*/  ISETP.LT.AND P3, PT, R25, UR6, !P1 ;  /* 0x0000000619007c0c */ /* 0x000fe2000cf61270 */
[----:B------:R-:W-:Y:S01]  /*be890*/  ULDC UR6, c[0x0][0x228] ;  /* 0x00008a0000067ab9 */ /* 0x000fe20000000800 */
[----:B------:R-:W-:Y:S01]  /*be8a0*/  ULDC UR8, c[0x0][0x228] ;  /* 0x00008a0000087ab9 */ /* 0x000fe20000000800 */
[----:B------:R-:W-:Y:S02]  /*be8b0*/  SHF.R.S32.HI R12, RZ, 0x1f, R28 ;  /* 0x0000001fff0c7819 */ /* 0x000fe4000001141c */
[C---:B------:R-:W-:Y:S02]  /*be8c0*/  IADD3 R14, P5, R28.reuse, R16, RZ ;  /* 0x000000101c0e7210 */ /* 0x040fe40007fbe0ff */
[----:B------:R-:W-:Y:S01]  /*be8d0*/  IADD3 R26, P6, R28, R17, RZ ;  /* 0x000000111c1a7210 */ /* 0x000fe20007fde0ff */
[----:B------:R-:W-:Y:S02]  /*be8e0*/  ULDC UR4, c[0x0][0x22c] ;  /* 0x00008b0000047ab9 */ /* 0x000fe40000000800 */
[----:B------:R-:W-:Y:S01]  /*be8f0*/  IMAD.X R15, R12, 0x1, R5, P5 ;  /* 0x000000010c0f7824 */ /* 0x000fe200028e0605 */
[----:B----4-:R-:W-:-:S05]  /*be900*/  PRMT R16, R19, 0x7770, RZ ;  /* 0x0000777013107816 */ /* 0x010fca00000000ff */
[----:B------:R3:W-:Y:S02]  /*be910*/  @P4 STG.E.U8 desc[UR32][R14.64], R16 ;  /* 0x000000100e004986 */ /* 0x0007e4000c101120 */
[----:B---3--:R-:W-:-:S05]  /*be920*/  IADD3 R16, P4, R28, R24, RZ ;  /* 0x000000181c107210 */ /* 0x008fca0007f9e0ff */
[C---:B------:R-:W-:Y:S02]  /*be930*/  IMAD.X R17, R12.reuse, 0x1, R0, P4 ;  /* 0x000000010c117824 */ /* 0x040fe400020e0600 */
[----:B--2---:R-:W-:Y:S01]  /*be940*/  IMAD.X R27, R12, 0x1, R3, P6 ;  /* 0x000000010c1b7824 */ /* 0x004fe200030e0603 */
[----:B------:R0:W-:Y:S04]  /*be950*/  STL [R1+0x4810], R3 ;  /* 0x0048100301007387 */ /* 0x0001e80000100800 */
[----:B0-----:R-:W2:Y:S04]  /*be960*/  LDL R3, [R1+0x164] ;  /* 0x0001640001037983 */ /* 0x001ea80000100800 */
[----:B------:R-:W3:Y:S04]  /*be970*/  LDL.LU.64 R14, [R1+0x4848] ;  /* 0x00484800010e7983 */ /* 0x000ee80000300a00 */
[----:B------:R0:W-:Y:S04]  /*be980*/  STL.64 [R1+0x4820], R24 ;  /* 0x0048201801007387 */ /* 0x0001e80000100a00 */
[----:B------:R-:W-:Y:S04]  /*be990*/  STL.64 [R1+0x4828], R10 ;  /* 0x0048280a01007387 */ /* 0x000fe80000100a00 */
[----:B------:R1:W-:Y:S04]  /*be9a0*/  STL.64 [R1+0x4838], R4 ;  /* 0x0048380401007387 */ /* 0x0003e80000100a00 */
[----:B------:R4:W-:Y:S01]  /*be9b0*/  STL.64 [R1+0x18], R16 ;  /* 0x0000181001007387 */ /* 0x0009e20000100a00 */
[----:B0-----:R-:W-:-:S03]  /*be9c0*/  IADD3 R24, P6, R28, R4, RZ ;  /* 0x000000041c187210 */ /* 0x001fc60007fde0ff */
[----:B-1----:R-:W2:Y:S01]  /*be9d0*/  LDL.LU.64 R4, [R1+0x18] ;  /* 0x0000180001047983 */ /* 0x002ea20000300a00 */
[----:B------:R-:W-:Y:S02]  /*be9e0*/  PRMT R29, R19, 0x7771, RZ ;  /* 0x00007771131d7816 */ /* 0x000fe400000000ff */
[----:B------:R-:W-:Y:S02]  /*be9f0*/  IADD3 R10, P5, R28, R6, RZ ;  /* 0x000000061c0a7210 */ /* 0x000fe40007fbe0ff */
[----:B------:R-:W-:Y:S01]  /*bea00*/  ISETP.LT.AND P0, PT, R11, UR6, !P1 ;  /* 0x000000060b007c0c */ /* 0x000fe2000cf01270 */
[C---:B------:R-:W-:Y:S01]  /*bea10*/  IMAD.X R25, R12.reuse, 0x1, R23, P6 ;  /* 0x000000010c197824 */ /* 0x040fe200030e0617 */
[----:B------:R-:W-:Y:S01]  /*bea20*/  ULDC UR6, c[0x0][0x228] ;  /* 0x00008a0000067ab9 */ /* 0x000fe20000000800 */
[----:B------:R0:W-:Y:S01]  /*bea30*/  @P3 STG.E.U8 desc[UR32][R26.64], R29 ;  /* 0x0000001d1a003986 */ /* 0x0001e2000c101120 */
[----:B------:R-:W-:Y:S01]  /*bea40*/  IMAD.X R11, R12, 0x1, R21, P5 ;  /* 0x000000010c0b7824 */ /* 0x000fe200028e0615 */
[----:B------:R-:W-:-:S02]  /*bea50*/  ISETP.LT.AND P3, PT, R13, UR8, !P1 ;  /* 0x000000080d007c0c */ /* 0x000fc4000cf61270 */
[----:B----4-:R-:W-:Y:S02]  /*bea60*/  IADD3 R16, P5, R28, R2, RZ ;  /* 0x000000021c107210 */ /* 0x010fe40007fbe0ff */
[----:B------:R-:W-:Y:S01]  /*bea70*/  PRMT R13, R19, 0x7772, RZ ;  /* 0x00007772130d7816 */ /* 0x000fe200000000ff */
[----:B------:R-:W-:Y:S02]  /*bea80*/  ULDC UR8, c[0x0][0x248] ;  /* 0x0000920000087ab9 */ /* 0x000fe40000000800 */
[----:B------:R-:W-:Y:S01]  /*bea90*/  IMAD.X R17, R12, 0x1, R7, P5 ;  /* 0x000000010c117824 */ /* 0x000fe200028e0607 */
[----:B0-----:R-:W-:-:S05]  /*beaa0*/  IADD3 R26, P6, R28, R18, RZ ;  /* 0x000000121c1a7210 */ /* 0x001fca0007fde0ff */
[----:B------:R-:W-:Y:S01]  /*beab0*/  IMAD.X R27, R12, 0x1, R20, P6 ;  /* 0x000000010c1b7824 */ /* 0x000fe200030e0614 */
[----:B---3--:R-:W-:Y:S02]  /*beac0*/  ISETP.LT.AND P4, PT, R15, UR10, !P1 ;  /* 0x0000000a0f007c0c */ /* 0x008fe4000cf81270 */
[----:B------:R-:W-:Y:S01]  /*bead0*/  ISETP.LT.AND P5, PT, R14, UR12, !P1 ;  /* 0x0000000c0e007c0c */ /* 0x000fe2000cfa1270 */
[----:B------:R-:W3:Y:S04]  /*beae0*/  LDL.LU R15, [R1+0x144] ;  /* 0x00014400010f7983 */ /* 0x000ee80000300800 */
[----:B------:R0:W-:Y:S04]  /*beaf0*/  STL.64 [R1+0x4808], R20 ;  /* 0x0048081401007387 */ /* 0x0001e80000100a00 */
[----:B--2---:R1:W-:Y:S01]  /*beb00*/  @P0 STG.E.U8 desc[UR32][R4.64], R13 ;  /* 0x0000000d04000986 */ /* 0x0043e2000c101120 */
[----:B0-----:R-:W-:-:S03]  /*beb10*/  PRMT R20, R19, 0x7773, RZ ;  /* 0x0000777313147816 */ /* 0x001fc600000000ff */
[----:B------:R-:W2:Y:S01]  /*beb20*/  LDL.LU R19, [R1+0x4840] ;  /* 0x0048400001137983 */ /* 0x000ea20000300800 */
[----:B------:R-:W-:Y:S02]  /*beb30*/  PRMT R21, R3, 0x7770, RZ ;  /* 0x0000777003157816 */ /* 0x000fe400000000ff */
[----:B------:R-:W-:Y:S01]  /*beb40*/  ISETP.LT.AND P6, PT, R8, UR14, !P1 ;  /* 0x0000000e08007c0c */ /* 0x000fe2000cfc1270 */
[----:B------:R-:W-:Y:S01]  /*beb50*/  VIADD R29, R9, 0x4 ;  /* 0x00000004091d7836 */ /* 0x000fe20000000000 */
[----:B------:R0:W-:Y:S04]  /*beb60*/  @P3 STG.E.U8 desc[UR32][R10.64], R20 ;  /* 0x000000140a003986 */ /* 0x0001e8000c101120 */
[----:B------:R4:W-:Y:S01]  /*beb70*/  @P4 STG.E.U8 desc[UR32][R24.64], R21 ;  /* 0x0000001518004986 */ /* 0x0009e2000c101120 */
[----:B------:R-:W-:Y:S01]  /*beb80*/  ULDC UR10, c[0x0][0x248] ;  /* 0x00009200000a7ab9 */ /* 0x000fe20000000800 */
[----:B------:R-:W-:Y:S01]  /*beb90*/  ULDC UR12, c[0x0][0x248] ;  /* 0x00009200000c7ab9 */ /* 0x000fe20000000800 */
[----:B------:R-:W-:Y:S01]  /*beba0*/  ULDC UR14, c[0x0][0x248] ;  /* 0x00009200000e7ab9 */ /* 0x000fe20000000800 */
[----:B-1----:R-:W3:Y:S04]  /*bebb0*/  LDL.LU.64 R4, [R1+0x4838] ;  /* 0x0048380001047983 */ /* 0x002ee80000300a00 */
[----:B------:R-:W3:Y:S01]  /*bebc0*/  LDL.LU R13, [R1+0x4830] ;  /* 0x00483000010d7983 */ /* 0x000ee20000300800 */
[----:B0-----:R-:W-:-:S03]  /*bebd0*/  PRMT R20, R3, 0x7771, RZ ;  /* 0x0000777103147816 */ /* 0x001fc600000000ff */
[----:B------:R-:W3:Y:S04]  /*bebe0*/  LDL.LU.64 R10, [R1+0x4828] ;  /* 0x00482800010a7983 */ /* 0x000ee80000300a00 */
[----:B----4-:R-:W4:Y:S04]  /*bebf0*/  LDL.LU.64 R24, [R1+0x4820] ;  /* 0x0048200001187983 */ /* 0x010f280000300a00 */
[----:B------:R0:W-:Y:S04]  /*bec00*/  @P5 STG.E.U8 desc[UR32][R16.64], R20 ;  /* 0x0000001410005986 */ /* 0x0001e8000c101120 */
[----:B0-----:R-:W4:Y:S01]  /*bec10*/  LDL.LU.64 R16, [R1+0x4818] ;  /* 0x0048180001107983 */ /* 0x001f220000300a00 */
[----:B------:R-:W-:-:S02]  /*bec20*/  ISETP.GE.AND P0, PT, R29, UR4, PT ;  /* 0x000000041d007c0c */ /* 0x000fc4000bf06270 */
[----:B------:R-:W-:Y:S01]  /*bec30*/  PRMT R29, R3, 0x7772, RZ ;  /* 0x00007772031d7816 */ /* 0x000fe200000000ff */
[----:B------:R-:W-:-:S04]  /*bec40*/  ULDC UR4, c[0x0][0x248] ;  /* 0x0000920000047ab9 */ /* 0x000fc80000000800 */
[----:B------:R0:W-:Y:S02]  /*bec50*/  @P6 STG.E.U8 desc[UR32][R26.64], R29 ;  /* 0x0000001d1a006986 */ /* 0x0001e4000c101120 */
[C---:B0-----:R-:W-:Y:S01]  /*bec60*/  VIADD R29, R28.reuse, UR4 ;  /* 0x000000041c1d7c36 */ /* 0x041fe20008000000 */
[----:B------:R-:W-:Y:S01]  /*bec70*/  ULDC UR4, c[0x0][0x228] ;  /* 0x00008a0000047ab9 */ /* 0x000fe20000000800 */
[----:B--2---:R-:W-:Y:S01]  /*bec80*/  IADD3 R26, P4, R28, R19, RZ ;  /* 0x000000131c1a7210 */ /* 0x004fe20007f9e0ff */
[----:B------:R0:W-:Y:S04]  /*bec90*/  STL.64 [R1+0x4800], R18 ;  /* 0x0048001201007387 */ /* 0x0001e80000100a00 */
[----:B------:R-:W-:Y:S02]  /*beca0*/  IMAD.X R27, R12, 0x1, R22, P4 ;  /* 0x000000010c1b7824 */ /* 0x000fe400020e0616 */
[----:B------:R-:W2:Y:S04]  /*becb0*/  LDL.LU R12, [R1+0xe4] ;  /* 0x0000e400010c7983 */ /* 0x000ea80000300800 */
[----:B------:R1:W-:Y:S01]  /*becc0*/  STL [R1+0x47d8], R9 ;  /* 0x0047d80901007387 */ /* 0x0003e20000100800 */
[----:B---3--:R-:W-:Y:S01]  /*becd0*/  ISETP.LT.AND P1, PT, R13, UR6, !P1 ;  /* 0x000000060d007c0c */ /* 0x008fe2000cf21270 */
[----:B------:R-:W-:Y:S01]  /*bece0*/  ULDC UR6, c[0x0][0x228] ;  /* 0x00008a0000067ab9 */ /* 0x000fe20000000800 */
[----:B0-----:R-:W-:-:S02]  /*becf0*/  PRMT R19, R3, 0x7773, RZ ;  /* 0x0000777303137816 */ /* 0x001fc400000000ff */
[----:B------:R-:W-:Y:S02]  /*bed00*/  SHF.R.S32.HI R28, RZ, 0x1f, R29 ;  /* 0x0000001fff1c7819 */ /* 0x000fe4000001141d */
[----:B------:R-:W-:Y:S01]  /*bed10*/  ISETP.LT.AND P3, PT, R10, UR6, !P2 ;  /* 0x000000060a007c0c */ /* 0x000fe2000d761270 */
[----:B-1----:R-:W3:Y:S04]  /*bed20*/  LDL R9, [R1+0x1874] ;  /* 0x0018740001097983 */ /* 0x002ee80000100800 */
[----:B------:R-:W2:Y:S01]  /*bed30*/  LDL.LU R3, [R1+0x4810] ;  /* 0x0048100001037983 */ /* 0x000ea20000300800 */
[----:B----4-:R-:W-:-:S03]  /*bed40*/  ISETP.LT.AND P4, PT, R25, UR4, !P2 ;  /* 0x0000000419007c0c */ /* 0x010fc6000d781270 */
[----:B------:R0:W-:Y:S01]  /*bed50*/  STL [R1+0x47f8], R25 ;  /* 0x0047f81901007387 */ /* 0x0001e20000100800 */
[----:B------:R-:W-:Y:S01]  /*bed60*/  PRMT R18, R15, 0x7770, RZ ;  /* 0x000077700f127816 */ /* 0x000fe200000000ff */
[----:B------:R-:W-:Y:S02]  /*bed70*/  ULDC UR6, c[0x0][0x228] ;  /* 0x00008a0000067ab9 */ /* 0x000fe40000000800 */
[----:B------:R-:W-:Y:S01]  /*bed80*/  @P1 STG.E.U8 desc[UR32][R26.64], R19 ;  /* 0x000000131a001986 */ /* 0x000fe2000c101120 */
[----:B------:R-:W-:-:S03]  /*bed90*/  ULDC UR4, c[0x0][0x228] ;  /* 0x00008a0000047ab9 */ /* 0x000fc60000000800 */
[----:B0-----:R-:W4:Y:S01]  /*beda0*/  LDL R25, [R1+0x1878] ;  /* 0x0018780001197983 */ /* 0x001f220000100800 */
[----:B------:R-:W-:-:S05]  /*bedb0*/  IADD3 R20, P5, R29, R16, RZ ;  /* 0x000000101d147210 */ /* 0x000fca0007fbe0ff */
[----:B------:R-:W-:Y:S01]  /*bedc0*/  IMAD.X R21, R28, 0x1, R5, P5 ;  /* 0x000000011c157824 */ /* 0x000fe200028e0605 */
[----:B------:R-:W-:Y:S04]  /*bedd0*/  STL.64 [R1+0x47f0], R16 ;  /* 0x0047f01001007387 */ /* 0x000fe80000100a00 */
[----:B------:R0:W-:Y:S04]  /*bede0*/  @P3 STG.E.U8 desc[UR32][R20.64], R18 ;  /* 0x0000001214003986 */ /* 0x0001e8000c101120 */
[----:B0-----:R-:W3:Y:S01]  /*bedf0*/  LDL.LU.64 R20, [R1+0x4808] ;  /* 0x0048080001147983 */ /* 0x001ee20000300a00 */
[----:B------:R-:W-:-:S02]  /*bee00*/  ISETP.LT.AND P1, PT, R11, UR6, !P2 ;  /* 0x000000060b007c0c */ /* 0x000fc4000d721270 */
[C---:B------:R-:W-:Y:S02]  /*bee10*/  IADD3 R26, P5, R29.reuse, R17, RZ ;  /* 0x000000111d1a7210 */ /* 0x040fe40007fbe0ff */
[----:B------:R-:W-:Y:S02]  /*bee20*/  IADD3 R18, P6, R29, R24, RZ ;  /* 0x000000181d127210 */ /* 0x000fe40007fde0ff */
[C---:B------:R-:W-:Y:S02]  /*bee30*/  PRMT R17, R15.reuse, 0x7771, RZ ;  /* 0x000077710f117816 */ /* 0x040fe400000000ff */
[C---:B------:R-:W-:Y:S01]  /*bee40*/  PRMT R16, R15.reuse, 0x7772, RZ ;  /* 0x000077720f107816 */ /* 0x040fe200000000ff */
[----:B------:R-:W-:Y:S01]  /*bee50*/  ULDC UR6, c[0x0][0x228] ;  /* 0x00008a0000067ab9 */ /* 0x000fe20000000800 */
[C---:B------:R-:W-:Y:S01]  /*bee60*/  IMAD.X R19, R28.reuse, 0x1, R0, P6 ;  /* 0x000000011c137824 */ /* 0x040fe200030e0600 */
[----:B------:R-:W-:Y:S01]  /*bee70*/  PRMT R15, R15, 0x7773, RZ ;  /* 0x000077730f0f7816 */ /* 0x000fe200000000ff */
[----:B--2---:R-:W-:-:S05]  /*bee80*/  IMAD.X R27, R28, 0x1, R3, P5 ;  /* 0x000000011c1b7824 */ /* 0x004fca00028e0603 */
[----:B------:R0:W-:Y:S04]  /*bee90*/  @P4 STG.E.U8 desc[UR32][R26.64], R17 ;  /* 0x000000111a004986 */ /* 0x0001e8000c101120 */
[----:B------:R1:W-:Y:S01]  /*beea0*/  @P1 STG.E.U8 desc[UR32][R18.64], R16 ;  /* 0x0000001012001986 */ /* 0x0003e2000c101120 */
[----:B----4-:R-:W-:Y:S01]  /*beeb0*/  ISETP.LT.AND P3, PT, R25, UR4, !P2 ;  /* 0x0000000419007c0c */ /* 0x010fe2000d761270 */
[----:B------:R-:W-:Y:S02]  /*beec0*/  ULDC UR4, c[0x0][0x228] ;  /* 0x00008a0000047ab9 */ /* 0x000fe40000000800 */
[----:B---3--:R-:W-:Y:S01]  /*beed0*/  ISETP.LT.AND P1, PT, R9, UR4, !P2 ;  /* 0x0000000409007c0c */ /* 0x008fe2000d721270 */
[----:B------:R-:W-:Y:S01]  /*beee0*/  ULDC UR4, c[0x0][0x228] ;  /* 0x00008a0000047ab9 */ /* 0x000fe20000000800 */
[----:B0-----:R-:W-:-:S02]  /*beef0*/  IADD3 R26, P4, R29, R6, RZ ;  /* 0x000000061d1a7210 */ /* 0x001fc40007f9e0ff */
[----:B-1----:R-:W-:Y:S02]  /*bef00*/  IADD3 R18, P5, R29, R4, RZ ;  /* 0x000000041d127210 */ /* 0x002fe40007fbe0ff */
[----:B------:R-:W-:-:S03]  /*bef10*/  PRMT R16, R12, 0x7770, RZ ;  /* 0x000077700c107816 */ /* 0x000fc600000000ff */
[C---:B------:R-:W-:Y:S02]  /*bef20*/  IMAD.X R19, R28.reuse, 0x1, R23, P5 ;  /* 0x000000011c137824 */ /* 0x040fe400028e0617 */
[----:B------:R-:W-:-:S05]  /*bef30*/  IMAD.X R27, R28, 0x1, R21, P4 ;  /* 0x000000011c1b7824 */ /* 0x000fca00020e0615 */
[----:B------:R0:W-:Y:S04]  /*bef40*/  @P3 STG.E.U8 desc[UR32][R26.64], R15 ;  /* 0x0000000f1a003986 */ /* 0x0001e8000c101120 */
[----:B------:R1:W-:Y:S04]  /*bef50*/  @P1 STG.E.U8 desc[UR32][R18.64], R16 ;  /* 0x0000001012001986 */ /* 0x0003e8000c101120 */
[----:B0-----:R-:W2:Y:S04]  /*bef60*/  LDL.LU R15, [R1+0x178] ;  /* 0x00017800010f7983 */ /* 0x001ea80000300800 */
[----:B-1----:R-:W3:Y:S01]  /*bef70*/  LDL.LU.64 R18, [R1+0x4800] ;  /* 0x0048000001127983 */ /* 0x002ee20000300a00 */
[----:B------:R-:W-:-:S02]  /*bef80*/  ISETP.LT.AND P4, PT, R14, UR4, !P2 ;  /* 0x000000040e007c0c */ /* 0x000fc4000d781270 */
[----:B------:R-:W-:Y:S02]  /*bef90*/  ISETP.LT.AND P3, PT, R8, UR6, !P2 ;  /* 0x0000000608007c0c */ /* 0x000fe4000d761270 */
[----:B------:R-:W-:Y:S02]  /*befa0*/  IADD3 R26, P5, R29, R2, RZ ;  /* 0x000000021d1a7210 */ /* 0x000fe40007fbe0ff */
[----:B------:R-:W-:Y:S01]  /*befb0*/  PRMT R25, R12, 0x7771, RZ ;  /* 0x000077710c197816 */ /* 0x000fe200000000ff */
[----:B------:R0:W-:Y:S01]  /*befc0*/  STL.64 [R1+0x47e8], R20 ;  /* 0x0047e81401007387 */ /* 0x0001e20000100a00 */
[----:B------:R-:W-:Y:S01]  /*befd0*/  ULDC UR4, c[0x0][0x228] ;  /* 0x00008a0000047ab9 */ /* 0x000fe20000000800 */
[----:B------:R-:W-:Y:S01]  /*befe0*/  ULDC UR6, c[0x0][0x228] ;  /* 0x00008a0000067ab9 */ /* 0x000fe20000000800 */
[----:B------:R-:W-:-:S05]  /*beff0*/  IMAD.X R27, R28, 0x1, R7, P5 ;  /* 0x000000011c1b7824 */ /* 0x000fca00028e0607 */
[----:B------:R1:W-:Y:S01]  /*bf000*/  @P4 STG.E.U8 desc[UR32][R26.64], R25 ;  /* 0x000000191a004986 */ /* 0x0003e2000c101120 */
[----:B0-----:R-:W-:-:S03]  /*bf010*/  PRMT R21, R12, 0x7772, RZ ;  /* 0x000077720c157816 */ /* 0x001fc600000000ff */
[----:B-1----:R-:W4:Y:S01]  /*bf020*/  LDL.LU R25, [R1+0x47f8] ;  /* 0x0047f80001197983 */ /* 0x002f220000300800 */
[----:B---3--:R-:W-:-:S05]  /*bf030*/  IADD3 R16, P1, R29, R18, RZ ;  /* 0x000000121d107210 */ /* 0x008fca0007f3e0ff */
[----:B------:R-:W-:Y:S01]  /*bf040*/  IMAD.X R17, R28, 0x1, R20, P1 ;  /* 0x000000011c117824 */ /* 0x000fe200008e0614 */
[----:B------:R-:W-:Y:S04]  /*bf050*/  STL.64 [R1+0x47e0], R18 ;  /* 0x0047e01201007387 */ /* 0x000fe80000100a00 */
[----:B------:R0:W-:Y:S04]  /*bf060*/  @P3 STG.E.U8 desc[UR32][R16.64], R21 ;  /* 0x0000001510003986 */ /* 0x0001e8000c101120 */
[----:B0-----:R-:W3:Y:S01]  /*bf070*/  LDL.LU.64 R16, [R1+0x47f0] ;  /* 0x0047f00001107983 */ /* 0x001ee20000300a00 */
[----:B------:R-:W-:-:S02]  /*bf080*/  ISETP.LT.AND P2, PT, R13, UR4, !P2 ;  /* 0x000000040d007c0c */ /* 0x000fc4000d741270 */
[----:B------:R-:W-:Y:S01]  /*bf090*/  IADD3 R26, P1, R29, R19, RZ ;  /* 0x000000131d1a7210 */ /* 0x000fe20007f3e0ff */
[----:B------:R-:W-:Y:S01]  /*bf0a0*/  ULDC UR4, c[0x0][0x248] ;  /* 0x0000920000047ab9 */ /* 0x000fe20000000800 */
[----:B------:R-:W-:-:S03]  /*bf0b0*/  PRMT R12, R12, 0x7773, RZ ;  /* 0x000077730c0c7816 */ /* 0x000fc600000000ff */
[----:B------:R-:W-:Y:S02]  /*bf0c0*/  IMAD.X R27, R28, 0x1, R22, P1 ;  /* 0x000000011c1b7824 */ /* 0x000fe400008e0616 */
[----:B------:R-:W-:Y:S01]  /*bf0d0*/  VIADD R28, R29, UR4 ;  /* 0x000000041d1c7c36 */ /* 0x000fe20008000000 */
[----:B------:R-:W-:Y:S01]  /*bf0e0*/  ISETP.LT.AND P4, PT, R10, UR6, !P0 ;  /* 0x000000060a007c0c */ /* 0x000fe2000c781270 */
[----:B------:R-:W-:Y:S02]  /*bf0f0*/  ULDC UR4, c[0x0][0x228] ;  /* 0x00008a0000047ab9 */ /* 0x000fe40000000800 */
[----:B------:R0:W-:Y:S01]  /*bf100*/  @P2 STG.E.U8 desc[UR32][R26.64], R12 ;  /* 0x0000000c1a002986 */ /* 0x0001e2000c101120 */
[----:B----4-:R-:W-:Y:S02]  /*bf110*/  ISETP.LT.AND P2, PT, R25, UR4, !P0 ;  /* 0x0000000419007c0c */ /* 0x010fe4000c741270 */
[C---:B--2---:R-:W-:Y:S01]  /*bf120*/  PRMT R29, R15.reuse, 0x7771, RZ ;  /* 0x000077710f1d7816 */ /* 0x044fe200000000ff */
[----:B------:R-:W-:Y:S01]  /*bf130*/  ULDC UR4, c[0x0][0x228] ;  /* 0x00008a0000047ab9 */ /* 0x000fe20000000800 */
[----:B------:R-:W-:Y:S01]  /*bf140*/  ULDC UR6, c[0x0][0x228] ;  /* 0x00008a0000067ab9 */ /* 0x000fe20000000800 */
[----:B0-----:R-:W-:Y:S01]  /*bf150*/  SHF.R.S32.HI R27, RZ, 0x1f, R28 ;  /* 0x0000001fff1b7819 */ /* 0x001fe2000001141c */
[----:B------:R-:W2:Y:S04]  /*bf160*/  LDL.LU R12, [R1+0x168] ;  /* 0x00016800010c7983 */ /* 0x000ea80000300800 */
[----:B------:R0:W-:Y:S01]  /*bf170*/  STL [R1+0x4760], R25 ;  /* 0x0047601901007387 */ /* 0x0001e20000100800 */
[----:B------:R-:W-:-:S03]  /*bf180*/  PRMT R26, R15, 0x7770, RZ ;  /* 0x000077700f1a7816 */ /* 0x000fc600000000ff */
[----:B0-----:R-:W4:Y:S01]  /*bf190*/  LDL R25, [R1+0x1878] ;  /* 0x0018780001197983 */ /* 0x001f220000100800 */
[----:B---3--:R-:W-:-:S03]  /*bf1a0*/  IADD3 R20, P1, R28, R16, RZ ;  /* 0x000000101c147210 */ /* 0x008fc60007f3e0ff */
[----:B------:R-:W-:Y:S04]  /*bf1b0*/  STL.64 [R1+0x47d0], R16 ;  /* 0x0047d01001007387 */ /* 0x000fe80000100a00 */
[----:B------:R-:W-:Y:S01]  /*bf1c0*/  STL.64 [R1+0x4260], R10 ;  /* 0x0042600a01007387 */ /* 0x000fe20000100a00 */
[C---:B------:R-:W-:Y:S01]  /*bf1d0*/  IMAD.X R21, R27.reuse, 0x1, R5, P1 ;  /* 0x000000011b157824 */ /* 0x040fe200008e0605 */
[----:B------:R-:W-:Y:S02]  /*bf1e0*/  IADD3 R18, P3, R28, R17, RZ ;  /* 0x000000111c127210 */ /* 0x000fe40007f7e0ff */
[----:B------:R-:W-:Y:S04]  /*bf1f0*/  STL [R1+0x4288], R11 ;  /* 0x0042880b01007387 */ /* 0x000fe80000100800 */
[----:B------:R-:W-:Y:S04]  /*bf200*/  STL [R1+0x42d8], R11 ;  /* 0x0042d80b01007387 */ /* 0x000fe80000100800 */
[----:B------:R0:W-:Y:S01]  /*bf210*/  @P4 STG.E.U8 desc[UR32][R20.64], R26 ;  /* 0x0000001a14004986 */ /* 0x0001e2000c101120 */
[----:B------:R-:W-:-:S03]  /*bf220*/  IMAD.X R19, R27, 0x1, R3, P3 ;  /* 0x000000011b137824 */ /* 0x000fc600018e0603 */
[----:B0-----:R-:W3:Y:S04]  /*bf230*/  LDL.LU.64 R20, [R1+0x47e8] ;  /* 0x0047e80001147983 */ /* 0x001ee80000300a00 */
[----:B------:R0:W-:Y:S04]  /*bf240*/  @P2 STG.E.U8 desc[UR32][R18.64], R29 ;  /* 0x0000001d12002986 */ /* 0x0001e8000c101120 */
[----:B0-----:R-:W3:Y:S01]  /*bf250*/  LDL.LU.64 R18, [R1+0x47e0] ;  /* 0x0047e00001127983 */ /* 0x001ee20000300a00 */
[----:B------:R-:W-:Y:S02]  /*bf260*/  ISETP.LT.AND P1, PT, R11, UR4, !P0 ;  /* 0x000000040b007c0c */ /* 0x000fe4000c721270 */
[----:B------:R-:W-:-:S02]  /*bf270*/  IADD3 R16, P4, R28, R24, RZ ;  /* 0x000000181c107210 */ /* 0x000fc40007f9e0ff */
[----:B------:R-:W-:Y:S01]  /*bf280*/  PRMT R26, R15, 0x7772, RZ ;  /* 0x000077720f1a7816 */ /* 0x000fe200000000ff */
[----:B------:R-:W-:Y:S01]  /*bf290*/  ULDC UR4, c[0x0][0x228] ;  /* 0x00008a0000047ab9 */ /* 0x000fe20000000800 */
[----:B----4-:R-:W-:Y:S01]  /*bf2a0*/  ISETP.LT.AND P3, PT, R25, UR6, !P0 ;  /* 0x0000000619007c0c */ /* 0x010fe2000c761270 */
[----:B------:R-:W-:Y:S01]  /*bf2b0*/  IMAD.X R17, R27, 0x1, R0, P4 ;  /* 0x000000011b117824 */ /* 0x000fe200020e0600 */
[----:B------:R-:W-:Y:S02]  /*bf2c0*/  IADD3 R10, P5, R28, R6, RZ ;  /* 0x000000061c0a7210 */ /* 0x000fe40007fbe0ff */
[----:B------:R-:W-:Y:S02]  /*bf2d0*/  ISETP.LT.AND P2, PT, R9, UR4, !P0 ;  /* 0x0000000409007c0c */ /* 0x000fe4000c741270 */
[----:B------:R-:W-:Y:S01]  /*bf2e0*/  PRMT R29, R15, 0x7773, RZ ;  /* 0x000077730f1d7816 */ /* 0x000fe200000000ff */
[----:B------:R-:W-:Y:S01]  /*bf2f0*/  ULDC UR4, c[0x0][0x228] ;  /* 0x00008a0000047ab9 */ /* 0x000fe20000000800 */
[----:B------:R-:W-:Y:S01]  /*bf300*/  ULDC UR6, c[0x0][0x228] ;  /* 0x00008a0000067ab9 */ /* 0x000fe20000000800 */
[----:B------:R-:W4:Y:S04]  /*bf310*/  LDL.LU R9, [R1+0x47d8] ;  /* 0x0047d80001097983 */ /* 0x000f280000300800 */
[----:B------:R0:W-:Y:S01]  /*bf320*/  @P1 STG.E.U8 desc[UR32][R16.64], R26 ;  /* 0x0000001a10001986 */ /* 0x0001e2000c101120 */
[----:B------:R-:W-:Y:S01]  /*bf330*/  ISETP.LT.AND P1, PT, R14, UR4, !P0 ;  /* 0x000000040e007c0c */ /* 0x000fe2000c721270 */
[----:B------:R-:W-:Y:S01]  /*bf340*/  ULDC UR4, c[0x0][0x228] ;  /* 0x00008a0000047ab9 */ /* 0x000fe20000000800 */
[----:B0-----:R-:W-:-:S02]  /*bf350*/  IADD3 R16, P4, R28, R4, RZ ;  /* 0x000000041c107210 */ /* 0x001fc40007f9e0ff */
[----:B--2---:R-:W-:-:S03]  /*bf360*/  PRMT R26, R12, 0x7770, RZ ;  /* 0x000077700c1a7816 */ /* 0x004fc600000000ff */
[C---:B------:R-:W-:Y:S01]  /*bf370*/  IMAD.X R17, R27.reuse, 0x1, R23, P4 ;  /* 0x000000011b117824 */ /* 0x040fe200020e0617 */
[----:B------:R-:W-:Y:S01]  /*bf380*/  IADD3 R14, P4, R28, R2, RZ ;  /* 0x000000021c0e7210 */ /* 0x000fe20007f9e0ff */
[----:B------:R0:W-:Y:S04]  /*bf390*/  STL [R1+0x477c], R8 ;  /* 0x00477c0801007387 */ /* 0x0001e80000100800 */
[C---:B------:R-:W-:Y:S02]  /*bf3a0*/  IMAD.X R15, R27.reuse, 0x1, R7, P4 ;  /* 0x000000011b0f7824 */ /* 0x040fe400020e0607 */
[----:B---3--:R-:W-:-:S05]  /*bf3b0*/  IMAD.X R11, R27, 0x1, R21, P5 ;  /* 0x000000011b0b7824 */ /* 0x008fca00028e0615 */
[----:B------:R1:W-:Y:S01]  /*bf3c0*/  @P3 STG.E.U8 desc[UR32][R10.64], R29 ;  /* 0x0000001d0a003986 */ /* 0x0003e2000c101120 */
[----:B------:R-:W-:-:S03]  /*bf3d0*/  ISETP.LT.AND P3, PT, R8, UR6, !P0 ;  /* 0x0000000608007c0c */ /* 0x000fc6000c761270 */
[----:B------:R2:W-:Y:S01]  /*bf3e0*/  @P2 STG.E.U8 desc[UR32][R16.64], R26 ;  /* 0x0000001a10002986 */ /* 0x0005e2000c101120 */
[----:B------:R-:W-:Y:S02]  /*bf3f0*/  ISETP.LT.AND P0, PT, R13, UR4, !P0 ;  /* 0x000000040d007c0c */ /* 0x000fe4000c701270 */
[----:B0-----:R-:W-:Y:S01]  /*bf400*/  PRMT R8, R12, 0x7772, RZ ;  /* 0x000077720c087816 */ /* 0x001fe200000000ff */
[----:B------:R-:W-:Y:S01]  /*bf410*/  ULDC UR6, c[0x0][0x248] ;  /* 0x0000920000067ab9 */ /* 0x000fe20000000800 */
[----:B------:R-:W-:Y:S01]  /*bf420*/  ULDC UR4, c[0x0][0x248] ;  /* 0x0000920000047ab9 */ /* 0x000fe20000000800 */
[C---:B-1----:R-:W-:Y:S01]  /*bf430*/  IADD3 R10, P4, R28.reuse, R18, RZ ;  /* 0x000000121c0a7210 */ /* 0x042fe20007f9e0ff */
[----:B--2---:R-:W2:Y:S01]  /*bf440*/  LDL.LU.64 R16, [R1+0x47d0] ;  /* 0x0047d00001107983 */ /* 0x004ea20000300a00 */
[----:B------:R-:W-:-:S03]  /*bf450*/  IADD3 R26, P2, R28, R19, RZ ;  /* 0x000000131c1a7210 */ /* 0x000fc60007f5e0ff */
[----:B------:R-:W3:Y:S04]  /*bf460*/  LDL.LU R13, [R1+0x47cc] ;  /* 0x0047cc00010d7983 */ /* 0x000ee80000300800 */
[----:B------:R-:W-:Y:S01]  /*bf470*/  STL.64 [R1+0x47c0], R20 ;  /* 0x0047c01401007387 */ /* 0x000fe20000100a00 */
[----:B------:R-:W-:-:S03]  /*bf480*/  PRMT R29, R12, 0x7771, RZ ;  /* 0x000077710c1d7816 */ /* 0x000fc600000000ff */
[----:B------:R-:W-:Y:S01]  /*bf490*/  STL [R1+0x47c8], R21 ;  /* 0x0047c81501007387 */ /* 0x000fe20000100800 */
[----:B------:R-:W-:-:S03]  /*bf4a0*/  IMAD.X R11, R27, 0x1, R20, P4 ;  /* 0x000000011b0b7824 */ /* 0x000fc600020e0614 */
[----:B------:R-:W-:Y:S01]  /*bf4b0*/  STL.64 [R1+0x47b0], R18 ;  /* 0x0047b01201007387 */ /* 0x000fe20000100a00 */
[----:B------:R-:W-:-:S03]  /*bf4c0*/  IMAD.X R27, R27, 0x1, R22, P2 ;  /* 0x000000011b1b7824 */ /* 0x000fc600010e0616 */
[----:B------:R0:W-:Y:S04]  /*bf4d0*/  STL [R1+0x4780], R22 ;  /* 0x0047801601007387 */ /* 0x0001e80000100800 */
[----:B------:R-:W-:Y:S04]  /*bf4e0*/  @P1 STG.E.U8 desc[UR32][R14.64], R29 ;  /* 0x0000001d0e001986 */ /* 0x000fe8000c101120 */
[----:B------:R1:W-:Y:S01]  /*bf4f0*/  @P3 STG.E.U8 desc[UR32][R10.64], R8 ;  /* 0x000000080a003986 */ /* 0x0003e2000c101120 */
[----:B0-----:R-:W-:Y:S01]  /*bf500*/  VIADD R22, R28, UR6 ;  /* 0x000000061c167c36 */ /* 0x001fe20008000000 */
[----:B------:R-:W-:-:S03]  /*bf510*/  ULDC UR6, c[0x0][0x248] ;  /* 0x0000920000067ab9 */ /* 0x000fc60000000800 */
[----:B-1----:R-:W-:Y:S01]  /*bf520*/  VIADD R8, R22, UR8 ;  /* 0x0000000816087c36 */ /* 0x002fe20008000000 */
[----:B------:R-:W-:Y:S02]  /*bf530*/  PRMT R29, R12, 0x7773, RZ ;  /* 0x000077730c1d7816 */ /* 0x000fe400000000ff */
[----:B------:R-:W-:Y:S02]  /*bf540*/  SHF.R.S32.HI R25, RZ, 0x1f, R22 ;  /* 0x0000001fff197819 */ /* 0x000fe40000011416 */
[----:B------:R-:W-:Y:S01]  /*bf550*/  IADD3 R20, P4, R22, R24, RZ ;  /* 0x0000001816147210 */ /* 0x000fe20007f9e0ff */
[----:B------:R-:W-:Y:S01]  /*bf560*/  VIADD R10, R8, UR10 ;  /* 0x0000000a080a7c36 */ /* 0x000fe20008000000 */
[----:B------:R-:W-:Y:S01]  /*bf570*/  ULDC UR10, c[0x0][0x248] ;  /* 0x00009200000a7ab9 */ /* 0x000fe20000000800 */
[----:B------:R-:W-:Y:S02]  /*bf580*/  ULDC UR8, c[0x0][0x248] ;  /* 0x0000920000087ab9 */ /* 0x000fe40000000800 */
[----:B------:R-:W-:Y:S01]  /*bf590*/  VIADD R11, R10, UR12 ;  /* 0x0000000c0a0b7c36 */ /* 0x000fe20008000000 */
[----:B------:R0:W-:Y:S04]  /*bf5a0*/  STL [R1+0x10], R10 ;  /* 0x0000100a01007387 */ /* 0x0001e80000100800 */
[----:B------:R-:W-:Y:S01]  /*bf5b0*/  @P0 STG.E.U8 desc[UR32][R26.64], R29 ;  /* 0x0000001d1a000986 */ /* 0x000fe2000c101120 */
[----:B------:R-:W-:Y:S01]  /*bf5c0*/  IMAD.X R21, R25, 0x1, R0, P4 ;  /* 0x0000000119157824 */ /* 0x000fe200020e0600 */
[----:B------:R-:W-:Y:S01]  /*bf5d0*/  ULDC UR12, c[0x0][0x248] ;  /* 0x00009200000c7ab9 */ /* 0x000fe20000000800 */
[----:B0-----:R-:W-:Y:S01]  /*bf5e0*/  VIADD R10, R11, UR14 ;  /* 0x0000000e0b0a7c36 */ /* 0x001fe20008000000 */
[----:B------:R-:W-:-:S04]  /*bf5f0*/  ULDC UR14, c[0x0][0x248] ;  /* 0x00009200000e7ab9 */ /* 0x000fc80000000800 */
[----:B------:R0:W-:Y:S02]  /*bf600*/  STL [R1+0x8], R10 ;  /* 0x0000080a01007387 */ /* 0x0001e40000100800 */
[----:B0-----:R-:W-:Y:S01]  /*bf610*/  VIADD R10, R10, UR16 ;  /* 0x000000100a0a7c36 */ /* 0x001fe20008000000 */
[----:B------:R-:W-:-:S03]  /*bf620*/  ULDC UR16, c[0x0][0x248] ;  /* 0x0000920000107ab9 */ /* 0x000fc60000000800 */
[----:B------:R-:W-:Y:S01]  /*bf630*/  VIADD R15, R10, UR18 ;  /* 0x000000120a0f7c36 */ /* 0x000fe20008000000 */
[----:B------:R-:W-:Y:S01]  /*bf640*/  STL [R1+0x4764], R10 ;  /* 0x0047640a01007387 */ /* 0x000fe20000100800 */
[----:B------:R-:W-:Y:S02]  /*bf650*/  ULDC UR18, c[0x0][0x248] ;  /* 0x0000920000127ab9 */ /* 0x000fe40000000800 */
[----:B------:R-:W-:Y:S01]  /*bf660*/  VIADD R26, R15, UR54 ;  /* 0x000000360f1a7c36 */ /* 0x000fe20008000000 */
[----:B------:R0:W-:Y:S01]  /*bf670*/  STL [R1+0x472c], R15 ;  /* 0x00472c0f01007387 */ /* 0x0001e20000100800 */
[----:B------:R-:W-:-:S03]  /*bf680*/  ULDC UR54, c[0x0][0x248] ;  /* 0x0000920000367ab9 */ /* 0x000fc60000000800 */
[----:B0-----:R-:W4:Y:S01]  /*bf690*/  LDL.LU R15, [R1+0x10] ;  /* 0x00001000010f7983 */ /* 0x001f220000300800 */
[----:B------:R-:W-:Y:S01]  /*bf6a0*/  VIADD R27, R26, UR55 ;  /* 0x000000371a1b7c36 */ /* 0x000fe20008000000 */
[----:B--2---:R-:W-:-:S03]  /*bf6b0*/  IADD3 R18, P3, R22, R17, RZ ;  /* 0x0000001116127210 */ /* 0x004fc60007f7e0ff */
[----:B------:R-:W-:Y:S01]  /*bf6c0*/  VIADD R12, R27, UR53 ;  /* 0x000000351b0c7c36 */ /* 0x000fe20008000000 */
[----:B------:R0:W-:Y:S01]  /*bf6d0*/  STL.64 [R1+0x46f0], R26 ;  /* 0x0046f01a01007387 */ /* 0x0001e20000100a00 */
[----:B------:R-:W-:Y:S01]  /*bf6e0*/  SHF.R.S32.HI R10, RZ, 0x1f, R8 ;  /* 0x0000001fff0a7819 */ /* 0x000fe20000011408 */
[----:B------:R-:W-:Y:S01]  /*bf6f0*/  ULDC UR55, c[0x0][0x248] ;  /* 0x0000920000377ab9 */ /* 0x000fe20000000800 */
[----:B------:R-:W-:Y:S01]  /*bf700*/  VIADD R14, R12, UR56 ;  /* 0x000000380c0e7c36 */ /* 0x000fe20008000000 */
[----:B------:R1:W-:Y:S01]  /*bf710*/  STL [R1+0x46d8], R12 ;  /* 0x0046d80c01007387 */ /* 0x0003e20000100800 */
[----:B------:R-:W-:Y:S01]  /*bf720*/  IMAD.X R19, R25, 0x1, R3, P3 ;  /* 0x0000000119137824 */ /* 0x000fe200018e0603 */
[----:B------:R-:W-:Y:S01]  /*bf730*/  ULDC UR53, c[0x0][0x248] ;  /* 0x0000920000357ab9 */ /* 0x000fe20000000800 */
[----:B------:R-:W-:Y:S01]  /*bf740*/  VIADD R28, R14, UR59 ;  /* 0x0000003b0e1c7c36 */ /* 0x000fe20008000000 */
[----:B---3--:R-:W-:Y:S01]  /*bf750*/  STL [R1+0x46dc], R13 ;  /* 0x0046dc0d01007387 */ /* 0x008fe20000100800 */
[----:B0-----:R-:W-:-:S02]  /*bf760*/  IADD3 R26, P0, R22, R16, RZ ;  /* 0x00000010161a7210 */ /* 0x001fc40007f1e0ff */
[----:B------:R-:W-:Y:S01]  /*bf770*/  VIADD R29, R28, UR52 ;  /* 0x000000341c1d7c36 */ /* 0x000fe20008000000 */
[----:B------:R-:W-:Y:S01]  /*bf780*/  STL [R1+0x46c0], R14 ;  /* 0x0046c00e01007387 */ /* 0x000fe20000100800 */
[----:B-1----:R-:W-:Y:S01]  /*bf790*/  IADD3 R12, P2, R22, R4, RZ ;  /* 0x00000004160c7210 */ /* 0x002fe20007f5e0ff */
[----:B------:R-:W-:Y:S01]  /*bf7a0*/  ULDC UR56, c[0x0][0x248] ;  /* 0x0000920000387ab9 */ /* 0x000fe20000000800 */
[----:B------:R-:W-:Y:S01]  /*bf7b0*/  IMAD.X R27, R25, 0x1, R5, P0 ;  /* 0x00000001191b7824 */ /* 0x000fe200000e0605 */
[----:B------:R-:W-:Y:S01]  /*bf7c0*/  ULDC UR59, c[0x0][0x248] ;  /* 0x00009200003b7ab9 */ /* 0x000fe20000000800 */
[----:B------:R-:W-:Y:S01]  /*bf7d0*/  ULDC UR52, c[0x0][0x248] ;  /* 0x0000920000347ab9 */ /* 0x000fe20000000800 */
[----:B----4-:R-:W-:Y:S04]  /*bf7e0*/  STL [R1+0x47b8], R15 ;  /* 0x0047b80f01007387 */ /* 0x010fe80000100800 */
[----:B------:R-:W-:Y:S04]  /*bf7f0*/  STL [R1+0x47bc], R15 ;  /* 0x0047bc0f01007387 */ /* 0x000fe80000100800 */
[----:B------:R-:W-:Y:S04]  /*bf800*/  STL.64 [R1+0x46a8], R28 ;  /* 0x0046a81c01007387 */ /* 0x000fe80000100a00 */
[----:B------:R-:W-:Y:S04]  /*bf810*/  STL [R1+0x2c], R25 ;  /* 0x00002c1901007387 */ /* 0x000fe80000100800 */
[----:B------:R-:W-:Y:S04]  /*bf820*/  STL.64 [R1+0xb00], R18 ;  /* 0x000b001201007387 */ /* 0x000fe80000100a00 */
[----:B------:R-:W-:Y:S04]  /*bf830*/  STL.64 [R1+0xb08], R26 ;  /* 0x000b081a01007387 */ /* 0x000fe80000100a00 */
[----:B------:R0:W-:Y:S04]  /*bf840*/  STL.64 [R1+0xaf8], R20 ;  /* 0x000af81401007387 */ /* 0x0001e80000100a00 */
[----:B0-----:R0:W2:Y:S01]  /*bf850*/  LDL.LU R21, [R1+0x47c8] ;  /* 0x0047c80001157983 */ /* 0x0010a20000300800 */
[----:B------:R-:W-:-:S05]  /*bf860*/  IADD3 R20, P4, R8, R24, RZ ;  /* 0x0000001808147210 */ /* 0x000fca0007f9e0ff */
[----:B------:R2:W-:Y:S04]  /*bf870*/  STL [R1+0xac0], R20 ;  /* 0x000ac01401007387 */ /* 0x0005e80000100800 */
[----:B--2---:R-:W2:Y:S01]  /*bf880*/  LDL.LU.64 R20, [R1+0x47c0] ;  /* 0x0047c00001147983 */ /* 0x004ea20000300a00 */
[C---:B------:R-:W-:Y:S02]  /*bf890*/  IADD3 R28, P5, R22.reuse, R6, RZ ;  /* 0x00000006161c7210 */ /* 0x040fe40007fbe0ff */
[----:B------:R-:W-:Y:S01]  /*bf8a0*/  IADD3 R14, P1, R22, R2, RZ ;  /* 0x00000002160e7210 */ /* 0x000fe20007f3e0ff */
[----:B------:R-:W-:-:S04]  /*bf8b0*/  IMAD.X R13, R25, 0x1, R23, P2 ;  /* 0x00000001190d7824 */ /* 0x000fc800010e0617 */
[C---:B------:R-:W-:Y:S02]  /*bf8c0*/  IMAD.X R15, R25.reuse, 0x1, R7, P1 ;  /* 0x00000001190f7824 */ /* 0x040fe400008e0607 */
[----:B--2---:R-:W-:-:S05]  /*bf8d0*/  IMAD.X R29, R25, 0x1, R21, P5 ;  /* 0x00000001191d7824 */ /* 0x004fca00028e0615 */
[----:B------:R-:W-:Y:S04]  /*bf8e0*/  STL.64 [R1+0xaf0], R28 ;  /* 0x000af01c01007387 */ /* 0x000fe80000100a00 */
[----:B------:R-:W-:Y:S04]  /*bf8f0*/  STL.64 [R1+0xae8], R12 ;  /* 0x000ae80c01007387 */ /* 0x000fe80000100a00 */
[----:B------:R1:W-:Y:S04]  /*bf900*/  STL.64 [R1+0xae0], R14 ;  /* 0x000ae00e01007387 */ /* 0x0003e80000100a00 */
[----:B-1----:R0:W2:Y:S01]  /*bf910*/  LDL.LU R15, [R1+0x47bc] ;  /* 0x0047bc00010f7983 */ /* 0x0020a20000300800 */
[----:B------:R-:W-:-:S02]  /*bf920*/  IADD3 R18, P0, R8, R16, RZ ;  /* 0x0000001008127210 */ /* 0x000fc40007f1e0ff */
[----:B------:R-:W-:-:S03]  /*bf930*/  IADD3 R14, P1, R8, R2, RZ ;  /* 0x00000002080e7210 */ /* 0x000fc60007f3e0ff */
[----:B------:R-:W-:Y:S02]  /*bf940*/  IMAD.X R19, R10, 0x1, R5, P0 ;  /* 0x000000010a137824 */ /* 0x000fe400000e0605 */
[----:B------:R-:W-:Y:S04]  /*bf950*/  STL [R1+0xaa8], R14 ;  /* 0x000aa80e01007387 */ /* 0x000fe80000100800 */
[----:B--2---:R-:W2:Y:S04]  /*bf960*/  LDL.LU R15, [R1+0x47b8] ;  /* 0x0047b800010f7983 */ /* 0x004ea80000300800 */
[----:B------:R1:W-:Y:S04]  /*bf970*/  STL.64 [R1+0xad0], R18 ;  /* 0x000ad01201007387 */ /* 0x0003e80000100a00 */
[----:B-1----:R-:W3:Y:S01]  /*bf980*/  LDL.LU.64 R18, [R1+0x47b0] ;  /* 0x0047b00001127983 */ /* 0x002ee20000300a00 */
[----:B------:R-:W-:-:S02]  /*bf990*/  IADD3 R26, P3, R8, R17, RZ ;  /* 0x00000011081a7210 */ /* 0x000fc40007f7e0ff */
[----:B------:R-:W-:Y:S01]  /*bf9a0*/  IADD3 R12, P2, R8, R4, RZ ;  /* 0x00000004080c7210 */ /* 0x000fe20007f5e0ff */
[----:B------:R3:W-:Y:S02]  /*bf9b0*/  STL.64 [R1+0x47a0], R4 ;  /* 0x0047a00401007387 */ /* 0x0007e40000100a00 */
[----:B------:R-:W-:Y:S01]  /*bf9c0*/  IMAD.X R27, R10, 0x1, R3, P3 ;  /* 0x000000010a1b7824 */ /* 0x000fe200018e0603 */
[----:B---3--:R-:W-:-:S05]  /*bf9d0*/  IADD3 R4, P0, R22, R18, RZ ;  /* 0x0000001216047210 */ /* 0x008fca0007f1e0ff */
[----:B------:R-:W-:Y:S04]  /*bf9e0*/  STL [R1+0x47a8], R4 ;  /* 0x0047a80401007387 */ /* 0x000fe80000100800 */
[----:B------:R1:W-:Y:S04]  /*bf9f0*/  STL [R1+0x47ac], R5 ;  /* 0x0047ac0501007387 */ /* 0x0003e80000100800 */
[----:B-1----:R0:W3:Y:S04]  /*bfa00*/  LDL.64 R4, [R1+0xaa8] ;  /* 0x000aa80001047983 */ /* 0x0020e80000100a00 */
[----:B------:R-:W-:Y:S04]  /*bfa10*/  STL.64 [R1+0x4798], R2 ;  /* 0x0047980201007387 */ /* 0x000fe80000100a00 */
[----:B------:R1:W-:Y:S04]  /*bfa20*/  STL.64 [R1+0xac8], R26 ;  /* 0x000ac81a01007387 */ /* 0x0003e80000100a00 */
[----:B------:R4:W-:Y:S01]  /*bfa30*/  STL.64 [R1+0x4790], R18 ;  /* 0x0047901201007387 */ /* 0x0009e20000100a00 */
[----:B-1----:R-:W-:-:S03]  /*bfa40*/  IADD3 R26, P3, R8, R18, RZ ;  /* 0x00000012081a7210 */ /* 0x002fc60007f7e0ff */
[----:B----4-:R0:W4:Y:S01]  /*bfa50*/  LDL.64 R18, [R1+0xac0] ;  /* 0x000ac00001127983 */ /* 0x0101220000100a00 */
[----:B------:R-:W-:Y:S01]  /*bfa60*/  IADD3 R28, P5, R8, R6, RZ ;  /* 0x00000006081c7210 */ /* 0x000fe20007fbe0ff */
[C---:B------:R-:W-:Y:S02]  /*bfa70*/  IMAD.X R13, R10.reuse, 0x1, R23, P2 ;  /* 0x000000010a0d7824 */ /* 0x040fe400010e0617 */
[----:B------:R-:W-:Y:S02]  /*bfa80*/  STL.64 [R1+0x4788], R8 ;  /* 0x0047880801007387 */ /* 0x000fe40000100a00 */
[C---:B------:R-:W-:Y:S02]  /*bfa90*/  IMAD.X R29, R10.reuse, 0x1, R21, P5 ;  /* 0x000000010a1d7824 */ /* 0x040fe400028e0615 */
[C---:B---3--:R-:W-:Y:S02]  /*bfaa0*/  IMAD.X R5, R10.reuse, 0x1, R7, P1 ;  /* 0x000000010a057824 */ /* 0x048fe400008e0607 */
[----:B----4-:R-:W-:-:S05]  /*bfab0*/  IMAD.X R19, R10, 0x1, R0, P4 ;  /* 0x000000010a137824 */ /* 0x010fca00020e0600 */
[----:B------:R-:W-:Y:S04]  /*bfac0*/  STL [R1+0xac4], R19 ;  /* 0x000ac41301007387 */ /* 0x000fe80000100800 */
[----:B------:R-:W-:Y:S04]  /*bfad0*/  STL.64 [R1+0xab8], R28 ;  /* 0x000ab81c01007387 */ /* 0x000fe80000100a00 */
[----:B------:R-:W-:Y:S04]  /*bfae0*/  STL.64 [R1+0xab0], R12 ;  /* 0x000ab00c01007387 */ /* 0x000fe80000100a00 */
[----:B------:R1:W-:Y:S04]  /*bfaf0*/  STL [R1+0xaac], R5 ;  /* 0x000aac0501007387 */ /* 0x0003e80000100800 */
[----:B-1----:R0:W3:Y:S04]  /*bfb00*/  LDL.LU R5, [R1+0x47ac] ;  /* 0x0047ac0001057983 */ /* 0x0020e80000300800 */
[----:B------:R-:W4:Y:S01]  /*bfb10*/  LDL.LU R14, [R1+0x8] ;  /* 0x00000800010e7983 */ /* 0x000f220000300800 */
[----:B--2---:R-:W-:-:S03]  /*bfb20*/  IADD3 R4, P1, R15, R6, RZ ;  /* 0x000000060f047210 */ /* 0x004fc60007f3e0ff */
[----:B----4-:R1:W-:Y:S04]  /*bfb30*/  STL [R1+0x4768], R14 ;  /* 0x0047680e01007387 */ /* 0x0103e80000100800 */
[----:B-1----:R-:W3:Y:S04]  /*bfb40*/  LDL.LU R14, [R1+0x2c] ;  /* 0x00002c00010e7983 */ /* 0x002ee80000300800 */
[----:B------:R1:W-:Y:S04]  /*bfb50*/  STL [R1+0xa80], R4 ;  /* 0x000a800401007387 */ /* 0x0003e80000100800 */
[----:B-1----:R-:W2:Y:S01]  /*bfb60*/  LDL.LU R4, [R1+0x47a8] ;  /* 0x0047a80001047983 */ /* 0x002ea20000300800 */
[----:B---3--:R-:W-:-:S05]  /*bfb70*/  IMAD.X R5, R14, 0x1, R20, P0 ;  /* 0x000000010e057824 */ /* 0x008fca00000e0614 */
[----:B--2---:R1:W-:Y:S04]  /*bfb80*/  STL.64 [R1+0xad8], R4 ;  /* 0x000ad80401007387 */ /* 0x0043e80000100a00 */
[----:B-1----:R-:W2:Y:S01]  /*bfb90*/  LDL.LU.64 R4, [R1+0x47a0] ;  /* 0x0047a00001047983 */ /* 0x002ea20000300a00 */
[----:B------:R-:W-:Y:S02]  /*bfba0*/  SHF.R.S32.HI R25, RZ, 0x1f, R15 ;  /* 0x0000001fff197819 */ /* 0x000fe4000001140f */
[C---:B------:R-:W-:Y:S01]  /*bfbb0*/  IADD3 R18, P4, R15.reuse, R16, RZ ;  /* 0x000000100f127210 */ /* 0x040fe20007f9e0ff */
[----:B------:R-:W-:Y:S01]  /*bfbc0*/  IMAD.X R27, R10, 0x1, R20, P3 ;  /* 0x000000010a1b7824 */ /* 0x000fe200018e0614 */
[----:B--2---:R-:W-:-:S03]  /*bfbd0*/  IADD3 R2, P0, R15, R4, RZ ;  /* 0x000000040f027210 */ /* 0x004fc60007f1e0ff */
[----:B------:R-:W-:Y:S02]  /*bfbe0*/  IMAD.X R19, R25, 0x1, R5, P4 ;  /* 0x0000000119137824 */ /* 0x000fe400020e0605 */
[----:B------:R1:W-:Y:S04]  /*bfbf0*/  STL [R1+0xa78], R2 ;  /* 0x000a780201007387 */ /* 0x0003e80000100800 */
[----:B-1----:R-:W2:Y:S04]  /*bfc00*/  LDL.LU.64 R2, [R1+0x4798] ;  /* 0x0047980001027983 */ /* 0x002ea80000300a00 */
[----:B------:R-:W-:Y:S04]  /*bfc10*/  STL.64 [R1+0xaa0], R26 ;  /* 0x000aa01a01007387 */ /* 0x000fe80000100a00 */
[----:B------:R1:W-:Y:S04]  /*bfc20*/  STL.64 [R1+0xa98], R18 ;  /* 0x000a981201007387 */ /* 0x0003e80000100a00 */
[----:B-1----:R-:W3:Y:S01]  /*bfc30*/  LDL.LU.64 R18, [R1+0x4790] ;  /* 0x0047900001127983 */ /* 0x002ee20000300a00 */
[----:B------:R-:W-:-:S02]  /*bfc40*/  IADD3 R28, P5, R15, R17, RZ ;  /* 0x000000110f1c7210 */ /* 0x000fc40007fbe0ff */
[----:B--2---:R-:W-:-:S03]  /*bfc50*/  IADD3 R26, P3, R15, R2, RZ ;  /* 0x000000020f1a7210 */ /* 0x004fc60007f7e0ff */
[----:B------:R-:W-:Y:S01]  /*bfc60*/  IMAD.X R29, R25, 0x1, R3, P5 ;  /* 0x00000001191d7824 */ /* 0x000fe200028e0603 */
[----:B---3--:R-:W-:-:S05]  /*bfc70*/  IADD3 R8, P4, R15, R18, RZ ;  /* 0x000000120f087210 */ /* 0x008fca0007f9e0ff */
[----:B------:R1:W-:Y:S04]  /*bfc80*/  STL [R1+0xa68], R8 ;  /* 0x000a680801007387 */ /* 0x0003e80000100800 */
[----:B-1----:R-:W2:Y:S04]  /*bfc90*/  LDL.LU.64 R8, [R1+0x4788] ;  /* 0x0047880001087983 */ /* 0x002ea80000300a00 */
[----:B------:R1:W-:Y:S04]  /*bfca0*/  STL.64 [R1+0x4758], R2 ;  /* 0x0047580201007387 */ /* 0x0003e80000100a00 */
[----:B-1----:R0:W3:Y:S01]  /*bfcb0*/  LDL.64 R2, [R1+0xa80] ;  /* 0x000a800001027983 */ /* 0x0020e20000100a00 */
[----:B------:R-:W-:-:S03]  /*bfcc0*/  IADD3 R12, P2, R15, R24, RZ ;  /* 0x000000180f0c7210 */ /* 0x000fc60007f5e0ff */
[----:B------:R1:W-:Y:S02]  /*bfcd0*/  STL.64 [R1+0xa90], R28 ;  /* 0x000a901c01007387 */ /* 0x0003e40000100a00 */
[----:B------:R-:W-:Y:S01]  /*bfce0*/  IMAD.X R13, R25, 0x1, R0, P2 ;  /* 0x00000001190d7824 */ /* 0x000fe200010e0600 */
[-C--:B-1----:R-:W-:Y:S02]  /*bfcf0*/  IADD3 R28, P5, R22, R19.reuse, RZ ;  /* 0x00000013161c7210 */ /* 0x082fe40007fbe0ff */
[----:B------:R-:W4:Y:S04]  /*bfd00*/  LDL.LU R22, [R1+0x4780] ;  /* 0x0047800001167983 */ /* 0x000f280000300800 */
[----:B------:R2:W-:Y:S02]  /*bfd10*/  STL.64 [R1+0xa88], R12 ;  /* 0x000a880c01007387 */ /* 0x0005e40000100a00 */
[----:B--2---:R-:W-:-:S02]  /*bfd20*/  IADD3 R12, P2, R8, R19, RZ ;  /* 0x00000013080c7210 */ /* 0x004fc40007f5e0ff */
[----:B------:R-:W2:Y:S04]  /*bfd30*/  LDL.LU R8, [R1+0x477c] ;  /* 0x00477c0001087983 */ /* 0x000ea80000300800 */
[----:B------:R1:W-:Y:S01]  /*bfd40*/  STL [R1+0x4778], R28 ;  /* 0x0047781c01007387 */ /* 0x0003e20000100800 */
[----:B---3--:R-:W-:-:S03]  /*bfd50*/  IMAD.X R3, R25, 0x1, R21, P1 ;  /* 0x0000000119037824 */ /* 0x008fc600008e0615 */
[----:B-1----:R0:W3:Y:S04]  /*bfd60*/  LDL.64 R28, [R1+0xa68] ;  /* 0x000a6800011c7983 */ /* 0x0020e80000100a00 */
[----:B------:R-:W-:Y:S01]  /*bfd70*/  STL.64 [R1+0x4770], R4 ;  /* 0x0047700401007387 */ /* 0x000fe20000100a00 */
[----:B------:R-:W-:-:S03]  /*bfd80*/  IADD3 R2, P1, R15, R19, RZ ;  /* 0x000000130f027210 */ /* 0x000fc60007f3e0ff */
[----:B------:R-:W-:Y:S04]  /*bfd90*/  STL [R1+0xa84], R3 ;  /* 0x000a840301007387 */ /* 0x000fe80000100800 */
[----:B------:R1:W-:Y:S04]  /*bfda0*/  STL.64 [R1+0x4750], R18 ;  /* 0x0047501201007387 */ /* 0x0003e80000100a00 */
[----:B-1----:R0:W4:Y:S01]  /*bfdb0*/  LDL.64 R18, [R1+0xa78] ;  /* 0x000a780001127983 */ /* 0x0021220000100a00 */
[C---:B------:R-:W-:Y:S02]  /*bfdc0*/  IMAD.X R27, R25.reuse, 0x1, R7, P3 ;  /* 0x00000001191b7824 */ /* 0x040fe400018e0607 */
[----:B---3--:R-:W-:-:S02]  /*bfdd0*/  IMAD.X R29, R25, 0x1, R20, P4 ;  /* 0x00000001191d7824 */ /* 0x008fc400020e0614 */
[----:B----4-:R-:W-:-:S05]  /*bfde0*/  IMAD.X R19, R25, 0x1, R23, P0 ;  /* 0x0000000119137824 */ /* 0x010fca00000e0617 */
[----:B------:R-:W-:Y:S04]  /*bfdf0*/  STL [R1+0xa7c], R19 ;  /* 0x000a7c1301007387 */ /* 0x000fe80000100800 */
[----:B------:R-:W-:Y:S04]  /*bfe00*/  STL.64 [R1+0xa70], R26 ;  /* 0x000a701a01007387 */ /* 0x000fe80000100a00 */
[----:B------:R-:W-:Y:S04]  /*bfe10*/  STL.64 [R1+0x4740], R16 ;  /* 0x0047401001007387 */ /* 0x000fe80000100a00 */
[----:B------:R1:W-:Y:S04]  /*bfe20*/  STL [R1+0xa6c], R29 ;  /* 0x000a6c1d01007387 */ /* 0x0003e80000100800 */
[----:B------:R-:W3:Y:S01]  /*bfe30*/  LDL.LU R28, [R1+0x4778] ;  /* 0x00477800011c7983 */ /* 0x000ee20000300800 */
[----:B------:R-:W-:-:S03]  /*bfe40*/  IADD3 R4, P4, R11, R24, RZ ;  /* 0x000000180b047210 */ /* 0x000fc60007f9e0ff */
[----:B------:R-:W-:Y:S01]  /*bfe50*/  STL.64 [R1+0x4748], R20 ;  /* 0x0047481401007387 */ /* 0x000fe20000100a00 */
[----:B------:R-:W-:-:S03]  /*bfe60*/  IMAD.X R13, R10, 0x1, R22, P2 ;  /* 0x000000010a0d7824 */ /* 0x000fc600010e0616 */
[----:B------:R4:W-:Y:S01]  /*bfe70*/  STL [R1+0xa18], R4 ;  /* 0x000a180401007387 */ /* 0x0009e20000100800 */
[--C-:B-1----:R-:W-:Y:S02]  /*bfe80*/  IMAD.X R29, R14, 0x1, R22.reuse, P5 ;  /* 0x000000010e1d7824 */ /* 0x102fe400028e0616 */
[----:B------:R-:W-:Y:S01]  /*bfe90*/  IMAD.X R3, R25, 0x1, R22, P1 ;  /* 0x0000000119037824 */ /* 0x000fe200008e0616 */
[----:B----4-:R-:W4:Y:S04]  /*bfea0*/  LDL.LU.64 R4, [R1+0x4770] ;  /* 0x0047700001047983 */ /* 0x010f280000300a00 */
[----:B------:R-:W4:Y:S04]  /*bfeb0*/  LDL.LU R14, [R1+0x4768] ;  /* 0x00476800010e7983 */ /* 0x000f280000300800 */
[----:B--2---:R1:W-:Y:S04]  /*bfec0*/  STL.64 [R1+0x4268], R8 ;  /* 0x0042680801007387 */ /* 0x0043e80000100a00 */
[----:B-1----:R0:W2:Y:S04]  /*bfed0*/  LDL.64 R8, [R1+0xa18] ;  /* 0x000a180001087983 */ /* 0x0020a80000100a00 */
[----:B---3--:R-:W-:Y:S04]  /*bfee0*/  STL.64 [R1+0xa50], R28 ;  /* 0x000a501c01007387 */ /* 0x008fe80000100a00 */
[----:B------:R-:W3:Y:S04]  /*bfef0*/  LDL.LU R10, [R1+0x4764] ;  /* 0x00476400010a7983 */ /* 0x000ee80000300800 */
[----:B------:R-:W-:Y:S04]  /*bff00*/  STL.64 [R1+0xa48], R12 ;  /* 0x000a480c01007387 */ /* 0x000fe80000100a00 */
[----:B------:R-:W3:Y:S04]  /*bff10*/  LDL.LU R25, [R1+0x4760] ;  /* 0x0047600001197983 */ /* 0x000ee80000300800 */
[----:B------:R1:W-:Y:S04]  /*bff20*/  STL.64 [R1+0xa30], R2 ;  /* 0x000a300201007387 */ /* 0x0003e80000100a00 */
[----:B-1----:R-:W2:Y:S01]  /*bff30*/  LDL.LU.64 R2, [R1+0x4758] ;  /* 0x0047580001027983 */ /* 0x002ea20000300a00 */
[----:B------:R-:W-:-:S02]  /*bff40*/  SHF.R.S32.HI R15, RZ, 0x1f, R11 ;  /* 0x0000001fff0f7819 */ /* 0x000fc4000001140b */
[----:B------:R-:W-:-:S05]  /*bff50*/  IADD3 R18, P0, R11, R16, RZ ;  /* 0x000000100b127210 */ /* 0x000fca0007f1e0ff */
[----:B----4-:R-:W-:Y:S01]  /*bff60*/  IMAD.X R19, R15, 0x1, R5, P0 ;  /* 0x000000010f137824 */ /* 0x010fe200000e0605 */
[----:B------:R-:W-:-:S04]  /*bff70*/  IADD3 R12, P2, R11, R4, RZ ;  /* 0x000000040b0c7210 */ /* 0x000fc80007f5e0ff */
[----:B------:R1:W-:Y:S04]  /*bff80*/  STL.64 [R1+0xa28], R18 ;  /* 0x000a281201007387 */ /* 0x0003e80000100a00 */
[----:B-1----:R-:W4:Y:S04]  /*bff90*/  LDL.LU.64 R18, [R1+0x4750] ;  /* 0x0047500001127983 */ /* 0x002f280000300a00 */
[----:B------:R1:W-:Y:S02]  /*bffa0*/  STL.64 [R1+0x4738], R4 ;  /* 0x0047380401007387 */ /* 0x0003e40000100a00 */
[----:B-1----:R-:W-:Y:S01]  /*bffb0*/  IMAD.MOV.U32 R5, RZ, RZ, R21 ;  /* 0x000000ffff057224 */ /* 0x002fe200078e0015 */
[----:B--2---:R-:W-:-:S05]  /*bffc0*/  IADD3 R20, P1, R11, R2, RZ ;  /* 0x000000020b147210 */ /* 0x004fca0007f3e0ff */
[----:B------:R1:W-:Y:S01]  /*bffd0*/  STL [R1+0x9e0], R20 ;  /* 0x0009e01401007387 */ /* 0x0003e20000100800 */
[----:B------:R-:W-:-:S03]  /*bffe0*/  IMAD.MOV.U32 R4, RZ, RZ, R20 ;  /* 0x000000ffff047224 */ /* 0x000fc600078e0014 */
[----:B-1----:R-:W2:Y:S01]  /*bfff0*/  LDL.LU.64 R20, [R1+0x4748] ;  /* 0x0047480001147983 */ /* 0x002ea20000300a00 */
[C---:B------:R-:W-:Y:S02]  /*c0000*/  IADD3 R26, P3, R11.reuse, R17, RZ ;  /* 0x000000110b1a7210 */ /* 0x040fe40007f7e0ff */
[----:B------:R-:W-:Y:S01]  /*c0010*/  IADD3 R28, P5, R11, R6, RZ ;  /* 0x000000060b1c7210 */ /* 0x000fe20007fbe0ff */
[C---:B------:R-:W-:Y:S02]  /*c0020*/  IMAD.X R9, R15.reuse, 0x1, R0, P4 ;  /* 0x000000010f097824 */ /* 0x040fe400020e0600 */
[----:B------:R-:W-:Y:S01]  /*c0030*/  IMAD.X R27, R15, 0x1, R3, P3 ;  /* 0x000000010f1b7824 */ /* 0x000fe200018e0603 */
[----:B----4-:R-:W-:Y:S01]  /*c0040*/  IADD3 R16, P0, R11, R18, RZ ;  /* 0x000000120b107210 */ /* 0x010fe20007f1e0ff */
[----:B------:R-:W-:-:S04]  /*c0050*/  IMAD.X R13, R15, 0x1, R23, P2 ;  /* 0x000000010f0d7824 */ /* 0x000fc800010e0617 */
[----:B------:R1:W-:Y:S01]  /*c0060*/  STL [R1+0x9d8], R16 ;  /* 0x0009d81001007387 */ /* 0x0003e20000100800 */
[----:B------:R-:W-:-:S03]  /*c0070*/  IMAD.X R5, R15, 0x1, R7, P1 ;  /* 0x000000010f057824 */ /* 0x000fc600008e0607 */
[----:B-1----:R-:W4:Y:S04]  /*c0080*/  LDL.LU.64 R16, [R1+0x4740] ;  /* 0x0047400001107983 */ /* 0x002f280000300a00 */
[----:B------:R-:W-:Y:S04]  /*c0090*/  STL.64 [R1+0xa20], R26 ;  /* 0x000a201a01007387 */ /* 0x000fe80000100a00 */
[----:B------:R-:W-:Y:S04]  /*c00a0*/  STL.64 [R1+0x4730], R18 ;  /* 0x0047301201007387 */ /* 0x000fe80000100a00 */
[----:B------:R-:W-:Y:S01]  /*c00b0*/  STL [R1+0xa1c], R9 ;  /* 0x000a1c0901007387 */ /* 0x000fe20000100800 */
[----:B--2---:R-:W-:-:S05]  /*c00c0*/  IMAD.X R29, R15, 0x1, R21, P5 ;  /* 0x000000010f1d7824 */ /* 0x004fca00028e0615 */
[----:B------:R-:W-:Y:S04]  /*c00d0*/  STL.64 [R1+0xa08], R28 ;  /* 0x000a081c01007387 */ /* 0x000fe80000100a00 */
[----:B------:R1:W-:Y:S04]  /*c00e0*/  STL.64 [R1+0x9f0], R12 ;  /* 0x0009f00c01007387 */ /* 0x0003e80000100a00 */
[----:B---3--:R2:W-:Y:S01]  /*c00f0*/  STL.64 [R1+0x4718], R24 ;  /* 0x0047181801007387 */ /* 0x0085e20000100a00 */
[----:B-1----:R-:W-:-:S03]  /*c0100*/  IADD3 R12, P2, R14, R24, RZ ;  /* 0x000000180e0c7210 */ /* 0x002fc60007f5e0ff */
[----:B--2---:R0:W2:Y:S04]  /*c0110*/  LDL.64 R24, [R1+0x9d8] ;  /* 0x0009d80001187983 */ /* 0x0040a80000100a00 */
[----:B------:R1:W-:Y:S04]  /*c0120*/  STL [R1+0x9e4], R5 ;  /* 0x0009e40501007387 */ /* 0x0003e80000100800 */
[----:B-1----:R-:W3:Y:S01]  /*c0130*/  LDL.LU.64 R4, [R1+0x4738] ;  /* 0x0047380001047983 */ /* 0x002ee20000300a00 */
[----:B------:R-:W-:Y:S02]  /*c0140*/  IADD3 R26, P3, R11, R19, RZ ;  /* 0x000000130b1a7210 */ /* 0x000fe40007f7e0ff */
[----:B------:R-:W-:-:S02]  /*c0150*/  IADD3 R18, P1, R14, R6, RZ ;  /* 0x000000060e127210 */ /* 0x000fc40007f3e0ff */
[----:B------:R-:W-:Y:S02]  /*c0160*/  SHF.R.S32.HI R11, RZ, 0x1f, R14 ;  /* 0x0000001fff0b7819 */ /* 0x000fe4000001140e */
[C---:B----4-:R-:W-:Y:S02]  /*c0170*/  IADD3 R8, P4, R14.reuse, R16, RZ ;  /* 0x000000100e087210 */ /* 0x050fe40007f9e0ff */
[----:B------:R-:W-:Y:S01]  /*c0180*/  IADD3 R28, P5, R14, R17, RZ ;  /* 0x000000110e1c7210 */ /* 0x000fe20007fbe0ff */
[----:B------:R1:W-:Y:S04]  /*c0190*/  STL.64 [R1+0x4710], R6 ;  /* 0x0047100601007387 */ /* 0x0003e80000100a00 */
[----:B------:R4:W-:Y:S01]  /*c01a0*/  STL [R1+0x4728], R7 ;  /* 0x0047280701007387 */ /* 0x0009e20000100800 */
[----:B------:R-:W-:-:S03]  /*c01b0*/  IMAD.X R27, R15, 0x1, R22, P3 ;  /* 0x000000010f1b7824 */ /* 0x000fc600018e0616 */
[----:B------:R0:W-:Y:S01]  /*c01c0*/  STL [R1+0x9a0], R18 ;  /* 0x0009a01201007387 */ /* 0x0001e20000100800 */
[C---:B------:R-:W-:Y:S02]  /*c01d0*/  IMAD.X R29, R11.reuse, 0x1, R3, P5 ;  /* 0x000000010b1d7824 */ /* 0x040fe400028e0603 */
[C---:B------:R-:W-:Y:S02]  /*c01e0*/  IMAD.X R13, R11.reuse, 0x1, R0, P2 ;  /* 0x000000010b0d7824 */ /* 0x040fe400010e0600 */
[----:B-1----:R-:W-:Y:S02]  /*c01f0*/  IMAD.MOV.U32 R6, RZ, RZ, R18 ;  /* 0x000000ffff067224 */ /* 0x002fe400078e0012 */
[----:B----4-:R-:W-:Y:S02]  /*c0200*/  IMAD.MOV.U32 R7, RZ, RZ, R19 ;  /* 0x000000ffff077224 */ /* 0x010fe400078e0013 */
[----:B0-----:R-:W4:Y:S01]  /*c0210*/  LDL.LU.64 R18, [R1+0x4730] ;  /* 0x0047300001127983 */ /* 0x001f220000300a00 */
[----:B------:R-:W-:-:S02]  /*c0220*/  IMAD.X R7, R11, 0x1, R21, P1 ;  /* 0x000000010b077824 */ /* 0x000fc400008e0615 */
[----:B--2---:R-:W-:-:S05]  /*c0230*/  IMAD.X R25, R15, 0x1, R20, P0 ;  /* 0x000000010f197824 */ /* 0x004fca00000e0614 */
[----:B------:R0:W-:Y:S04]  /*c0240*/  STL [R1+0x9dc], R25 ;  /* 0x0009dc1901007387 */ /* 0x0001e80000100800 */
[----:B------:R-:W2:Y:S04]  /*c0250*/  LDL.LU R15, [R1+0x472c] ;  /* 0x00472c00010f7983 */ /* 0x000ea80000300800 */
[----:B------:R-:W-:Y:S01]  /*c0260*/  STL.64 [R1+0x9c0], R26 ;  /* 0x0009c01a01007387 */ /* 0x000fe20000100a00 */
[----:B---3--:R-:W-:Y:S01]  /*c0270*/  IMAD.X R9, R11, 0x1, R5, P4 ;  /* 0x000000010b097824 */ /* 0x008fe200020e0605 */
[----:B------:R-:W-:-:S02]  /*c0280*/  IADD3 R24, P0, R14, R4, RZ ;  /* 0x000000040e187210 */ /* 0x000fc40007f1e0ff */
[----:B------:R1:W-:Y:S04]  /*c0290*/  STL.64 [R1+0x4720], R4 ;  /* 0x0047200401007387 */ /* 0x0003e80000100a00 */
[----:B------:R-:W-:Y:S04]  /*c02a0*/  STL.64 [R1+0x9b8], R8 ;  /* 0x0009b80801007387 */ /* 0x000fe80000100a00 */
[----:B------:R-:W-:Y:S04]  /*c02b0*/  STL.64 [R1+0x9b0], R28 ;  /* 0x0009b01c01007387 */ /* 0x000fe80000100a00 */
[----:B------:R-:W-:Y:S04]  /*c02c0*/  STL.64 [R1+0x9a8], R12 ;  /* 0x0009a80c01007387 */ /* 0x000fe80000100a00 */
[----:B------:R3:W-:Y:S01]  /*c02d0*/  STL [R1+0x9a4], R7 ;  /* 0x0009a40701007387 */ /* 0x0007e20000100800 */
[----:B0-----:R-:W-:Y:S01]  /*c02e0*/  IMAD.X R25, R11, 0x1, R23, P0 ;  /* 0x000000010b197824 */ /* 0x001fe200000e0617 */
[----:B-1----:R-:W-:-:S02]  /*c02f0*/  IADD3 R4, P1, R10, R17, RZ ;  /* 0x000000110a047210 */ /* 0x002fc40007f3e0ff */
[----:B---3--:R0:W3:Y:S01]  /*c0300*/  LDL.LU R7, [R1+0x4728] ;  /* 0x0047280001077983 */ /* 0x0080e20000300800 */
[----:B------:R-:W-:-:S03]  /*c0310*/  IADD3 R12, P2, R10, R16, RZ ;  /* 0x000000100a0c7210 */ /* 0x000fc60007f5e0ff */
[----:B------:R1:W-:Y:S04]  /*c0320*/  STL.64 [R1+0x4708], R16 ;  /* 0x0047081001007387 */ /* 0x0003e80000100a00 */
[----:B------:R4:W-:Y:S01]  /*c0330*/  STL [R1+0x970], R4 ;  /* 0x0009700401007387 */ /* 0x0009e20000100800 */
[----:B-1----:R-:W-:Y:S02]  /*c0340*/  IMAD.MOV.U32 R16, RZ, RZ, R4 ;  /* 0x000000ffff107224 */ /* 0x002fe400078e0004 */
[----:B------:R-:W-:Y:S02]  /*c0350*/  IMAD.MOV.U32 R17, RZ, RZ, R5 ;  /* 0x000000ffff117224 */ /* 0x000fe400078e0005 */
[----:B----4-:R-:W4:Y:S04]  /*c0360*/  LDL.LU.64 R4, [R1+0x4720] ;  /* 0x0047200001047983 */ /* 0x010f280000300a00 */
[----:B------:R1:W-:Y:S04]  /*c0370*/  STL.64 [R1+0x998], R24 ;  /* 0x0009981801007387 */ /* 0x0003e80000100a00 */
[----:B-1----:R-:W2:Y:S02]  /*c0380*/  LDL.LU.64 R24, [R1+0x4718] ;  /* 0x0047180001187983 */ /* 0x002ea40000300a00 */
[----:B--2---:R-:W-:-:S05]  /*c0390*/  IADD3 R6, P0, R10, R24, RZ ;  /* 0x000000180a067210 */ /* 0x004fca0007f1e0ff */
[----:B------:R3:W-:Y:S04]  /*c03a0*/  STL [R1+0x968], R6 ;  /* 0x0009680601007387 */ /* 0x0007e80000100800 */
[----:B---3--:R-:W2:Y:S01]  /*c03b0*/  LDL.LU.64 R6, [R1+0x4710] ;  /* 0x0047100001067983 */ /* 0x008ea20000300a00 */
[C---:B------:R-:W-:Y:S02]  /*c03c0*/  IADD3 R26, P3, R14.reuse, R2, RZ ;  /* 0x000000020e1a7210 */ /* 0x040fe40007f7e0ff */
[C---:B------:R-:W-:Y:S02]  /*c03d0*/  IADD3 R8, P4, R14.reuse, R18, RZ ;  /* 0x000000120e087210 */ /* 0x040fe40007f9e0ff */
[----:B------:R-:W-:Y:S02]  /*c03e0*/  IADD3 R28, P5, R14, R19, RZ ;  /* 0x000000130e1c7210 */ /* 0x000fe40007fbe0ff */
[----:B------:R-:W-:Y:S01]  /*c03f0*/  SHF.R.S32.HI R14, RZ, 0x1f, R10 ;  /* 0x0000001fff0e7819 */ /* 0x000fe2000001140a */
[----:B------:R-:W-:-:S02]  /*c0400*/  IMAD.X R9, R11, 0x1, R20, P4 ;  /* 0x000000010b097824 */ /* 0x000fc400020e0614 */
[C---:B------:R-:W-:Y:S02]  /*c0410*/  IMAD.X R29, R11.reuse, 0x1, R22, P5 ;  /* 0x000000010b1d7824 */ /* 0x040fe400028e0616 */
[C---:B----4-:R-:W-:Y:S02]  /*c0420*/  IMAD.X R13, R14.reuse, 0x1, R5, P2 ;  /* 0x000000010e0d7824 */ /* 0x050fe400010e0605 */
[----:B------:R-:W-:Y:S02]  /*c0430*/  IMAD.X R17, R14, 0x1, R3, P1 ;  /* 0x000000010e117824 */ /* 0x000fe400008e0603 */
[----:B--2---:R-:W-:-:S05]  /*c0440*/  IMAD.X R27, R11, 0x1, R7, P3 ;  /* 0x000000010b1b7824 */ /* 0x004fca00018e0607 */
[----:B------:R1:W-:Y:S04]  /*c0450*/  STL.64 [R1+0x990], R26 ;  /* 0x0009901a01007387 */ /* 0x0003e80000100a00 */
[----:B------:R2:W-:Y:S04]  /*c0460*/  STL.64 [R1+0x988], R8 ;  /* 0x0009880801007387 */ /* 0x0005e80000100a00 */
[----:B------:R3:W-:Y:S04]  /*c0470*/  STL.64 [R1+0x980], R28 ;  /* 0x0009801c01007387 */ /* 0x0007e80000100a00 */
[----:B------:R4:W-:Y:S04]  /*c0480*/  STL.64 [R1+0x978], R12 ;  /* 0x0009780c01007387 */ /* 0x0009e80000100a00 */
[----:B------:R0:W-:Y:S01]  /*c0490*/  STL [R1+0x974], R17 ;  /* 0x0009741101007387 */ /* 0x0001e20000100800 */
[----:B-1----:R-:W-:-:S02]  /*c04a0*/  IADD3 R26, P3, R10, R6, RZ ;  /* 0x000000060a1a7210 */ /* 0x002fc40007f7e0ff */
[C---:B--2---:R-:W-:Y:S02]  /*c04b0*/  IADD3 R8, P4, R10.reuse, R4, RZ ;  /* 0x000000040a087210 */ /* 0x044fe40007f9e0ff */
[C---:B---3--:R-:W-:Y:S02]  /*c04c0*/  IADD3 R28, P5, R10.reuse, R2, RZ ;  /* 0x000000020a1c7210 */ /* 0x048fe40007fbe0ff */
[C---:B----4-:R-:W-:Y:S01]  /*c04d0*/  IADD3 R12, P2, R10.reuse, R18, RZ ;  /* 0x000000120a0c7210 */ /* 0x050fe20007f5e0ff */
[----:B0-----:R-:W2:Y:S01]  /*c04e0*/  LDL.LU.64 R16, [R1+0x4708] ;  /* 0x0047080001107983 */ /* 0x001ea20000300a00 */
[----:B------:R-:W-:-:S03]  /*c04f0*/  IADD3 R10, P1, R10, R19, RZ ;  /* 0x000000130a0a7210 */ /* 0x000fc60007f3e0ff */
[----:B------:R0:W-:Y:S04]  /*c0500*/  STL.64 [R1+0x4700], R18 ;  /* 0x0047001201007387 */ /* 0x0001e80000100a00 */
[----:B0-----:R0:W3:Y:S01]  /*c0510*/  LDL.64 R18, [R1+0x968] ;  /* 0x0009680001127983 */ /* 0x0010e20000100a00 */
[C---:B------:R-:W-:Y:S02]  /*c0520*/  IMAD.X R27, R14.reuse, 0x1, R21, P3 ;  /* 0x000000010e1b7824 */ /* 0x040fe400018e0615 */
[C---:B------:R-:W-:Y:S01]  /*c0530*/  IMAD.X R9, R14.reuse, 0x1, R23, P4 ;  /* 0x000000010e097824 */ /* 0x040fe200020e0617 */
[----:B------:R-:W-:Y:S01]  /*c0540*/  SHF.R.S32.HI R13, RZ, 0x1f, R15 ;  /* 0x0000001fff0d7819 */ /* 0x000fe2000001140f */
[C---:B------:R-:W-:Y:S02]  /*c0550*/  IMAD.X R29, R14.reuse, 0x1, R7, P5 ;  /* 0x000000010e1d7824 */ /* 0x040fe400028e0607 */
[----:B------:R-:W-:-:S02]  /*c0560*/  IMAD.X R11, R14, 0x1, R22, P1 ;  /* 0x000000010e0b7824 */ /* 0x000fc400008e0616 */
[----:B---3--:R-:W-:Y:S01]  /*c0570*/  IMAD.X R19, R14, 0x1, R0, P0 ;  /* 0x000000010e137824 */ /* 0x008fe200000e0600 */
[----:B--2---:R-:W-:-:S04]  /*c0580*/  IADD3 R18, P0, R15, R16, RZ ;  /* 0x000000100f127210 */ /* 0x004fc80007f1e0ff */
[----:B------:R-:W-:Y:S04]  /*c0590*/  STL [R1+0x96c], R19 ;  /* 0x00096c1301007387 */ /* 0x000fe80000100800 */
[----:B------:R-:W-:Y:S04]  /*c05a0*/  STL.64 [R1+0x960], R26 ;  /* 0x0009601a01007387 */ /* 0x000fe80000100a00 */
[----:B------:R-:W-:Y:S04]  /*c05b0*/  STL.64 [R1+0x46f8], R16 ;  /* 0x0046f81001007387 */ /* 0x000fe80000100a00 */
[----:B------:R1:W-:Y:S04]  /*c05c0*/  STL.64 [R1+0x958], R8 ;  /* 0x0009580801007387 */ /* 0x0003e80000100a00 */
[----:B------:R-:W-:Y:S01]  /*c05d0*/  STL.64 [R1+0x940], R28 ;  /* 0x0009401c01007387 */ /* 0x000fe20000100a00 */
[----:B-1----:R-:W-:-:S02]  /*c05e0*/  IMAD.MOV.U32 R9, RZ, RZ, R13 ;  /* 0x000000ffff097224 */ /* 0x002fc400078e000d */
[----:B------:R-:W-:Y:S02]  /*c05f0*/  IMAD.X R13, R14, 0x1, R20, P2 ;  /* 0x000000010e0d7824 */ /* 0x000fe400010e0614 */
[----:B------:R-:W-:-:S03]  /*c0600*/  IMAD.X R19, R9, 0x1, R5, P0 ;  /* 0x0000000109137824 */ /* 0x000fc600000e0605 */
[----:B------:R-:W-:Y:S04]  /*c0610*/  STL.64 [R1+0x938], R12 ;  /* 0x0009380c01007387 */ /* 0x000fe80000100a00 */
[----:B------:R-:W-:Y:S04]  /*c0620*/  STL.64 [R1+0x928], R10 ;  /* 0x0009280a01007387 */ /* 0x000fe80000100a00 */
[----:B------:R1:W-:Y:S04]  /*c0630*/  STL.64 [R1+0x920], R18 ;  /* 0x0009201201007387 */ /* 0x0003e80000100a00 */
[----:B-1----:R-:W2:Y:S01]  /*c0640*/  LDL.LU.64 R18, [R1+0x4700] ;  /* 0x0047000001127983 */ /* 0x002ea20000300a00 */
[----:B------:R-:W-:-:S05]  /*c0650*/  IADD3 R26, P3, R15, R17, RZ ;  /* 0x000000110f1a7210 */ /* 0x000fca0007f7e0ff */
[----:B------:R-:W-:Y:S01]  /*c0660*/  IMAD.X R27, R9, 0x1, R3, P3 ;  /* 0x00000001091b7824 */ /* 0x000fe200018e0603 */
[----:B--2---:R-:W-:-:S05]  /*c0670*/  IADD3 R16, P0, R15, R18, RZ ;  /* 0x000000120f107210 */ /* 0x004fca0007f1e0ff */
[----:B------:R1:W-:Y:S04]  /*c0680*/  STL [R1+0x8e0], R16 ;  /* 0x0008e01001007387 */ /* 0x0003e80000100800 */
[----:B-1----:R-:W2:Y:S04]  /*c0690*/  LDL.LU.64 R16, [R1+0x46f8] ;  /* 0x0046f80001107983 */ /* 0x002ea80000300a00 */
[----:B------:R1:W-:Y:S04]  /*c06a0*/  STL.64 [R1+0x918], R26 ;  /* 0x0009181a01007387 */ /* 0x0003e80000100a00 */
[----:B-1----:R-:W3:Y:S01]  /*c06b0*/  LDL.LU.64 R26, [R1+0x46f0] ;  /* 0x0046f000011a7983 */ /* 0x002ee20000300a00 */
[----:B------:R-:W-:-:S02]  /*c06c0*/  IADD3 R8, P4, R15, R24, RZ ;  /* 0x000000180f087210 */ /* 0x000fc40007f9e0ff */
[C---:B------:R-:W-:Y:S02]  /*c06d0*/  IADD3 R28, P5, R15.reuse, R6, RZ ;  /* 0x000000060f1c7210 */ /* 0x040fe40007fbe0ff */
[C---:B------:R-:W-:Y:S02]  /*c06e0*/  IADD3 R12, P2, R15.reuse, R4, RZ ;  /* 0x000000040f0c7210 */ /* 0x040fe40007f5e0ff */
[C---:B------:R-:W-:Y:S02]  /*c06f0*/  IADD3 R10, P1, R15.reuse, R2, RZ ;  /* 0x000000020f0a7210 */ /* 0x040fe40007f3e0ff */
[----:B------:R-:W-:Y:S01]  /*c0700*/  IADD3 R14, P3, R15, R19, RZ ;  /* 0x000000130f0e7210 */ /* 0x000fe20007f7e0ff */
[----:B------:R-:W-:-:S04]  /*c0710*/  IMAD.MOV.U32 R15, RZ, RZ, R9 ;  /* 0x000000ffff0f7224 */ /* 0x000fc800078e0009 */
[C---:B------:R-:W-:Y:S02]  /*c0720*/  IMAD.X R9, R15.reuse, 0x1, R0, P4 ;  /* 0x000000010f097824 */ /* 0x040fe400020e0600 */
[C---:B------:R-:W-:Y:S02]  /*c0730*/  IMAD.X R29, R15.reuse, 0x1, R21, P5 ;  /* 0x000000010f1d7824 */ /* 0x040fe400028e0615 */
[----:B------:R-:W-:Y:S01]  /*c0740*/  IMAD.X R13, R15, 0x1, R23, P2 ;  /* 0x000000010f0d7824 */ /* 0x000fe200010e0617 */
[----:B------:R-:W-:Y:S04]  /*c0750*/  STL.64 [R1+0x910], R8 ;  /* 0x0009100801007387 */ /* 0x000fe80000100a00 */
[----:B------:R-:W-:Y:S04]  /*c0760*/  STL.64 [R1+0x908], R28 ;  /* 0x0009081c01007387 */ /* 0x000fe80000100a00 */
[----:B------:R3:W-:Y:S04]  /*c0770*/  STL.64 [R1+0x900], R12 ;  /* 0x0009000c01007387 */ /* 0x0007e80000100a00 */
[----:B------:R1:W-:Y:S01]  /*c0780*/  STL.64 [R1+0x46e8], R24 ;  /* 0x0046e81801007387 */ /* 0x0003e20000100a00 */
[----:B---3--:R-:W-:-:S03]  /*c0790*/  IADD3 R12, P2, R26, R24, RZ ;  /* 0x000000181a0c7210 */ /* 0x008fc60007f5e0ff */
[----:B-1----:R0:W3:Y:S01]  /*c07a0*/  LDL.64 R24, [R1+0x8e0] ;  /* 0x0008e00001187983 */ /* 0x0020e20000100a00 */
[C---:B--2---:R-:W-:Y:S02]  /*c07b0*/  IADD3 R8, P4, R26.reuse, R16, RZ ;  /* 0x000000101a087210 */ /* 0x044fe40007f9e0ff */
[----:B------:R-:W-:Y:S02]  /*c07c0*/  SHF.R.S32.HI R13, RZ, 0x1f, R26 ;  /* 0x0000001fff0d7819 */ /* 0x000fe4000001141a */
[C---:B------:R-:W-:Y:S01]  /*c07d0*/  IADD3 R28, P5, R26.reuse, R17, RZ ;  /* 0x000000111a1c7210 */ /* 0x040fe20007fbe0ff */
[----:B------:R-:W-:Y:S02]  /*c07e0*/  IMAD.X R11, R15, 0x1, R7, P1 ;  /* 0x000000010f0b7824 */ /* 0x000fe400008e0607 */
[C---:B------:R-:W-:Y:S02]  /*c07f0*/  IMAD.X R9, R13.reuse, 0x1, R5, P4 ;  /* 0x000000010d097824 */ /* 0x040fe400020e0605 */
[----:B------:R-:W-:Y:S01]  /*c0800*/  IMAD.X R29, R13, 0x1, R3, P5 ;  /* 0x000000010d1d7824 */ /* 0x000fe200028e0603 */
[----:B------:R1:W-:Y:S04]  /*c0810*/  STL.64 [R1+0x8e8], R10 ;  /* 0x0008e80a01007387 */ /* 0x0003e80000100a00 */
[----:B------:R-:W-:Y:S01]  /*c0820*/  STL.64 [R1+0x46e0], R6 ;  /* 0x0046e00601007387 */ /* 0x000fe20000100a00 */
[----:B-1----:R-:W-:Y:S01]  /*c0830*/  IADD3 R10, P1, R26, R6, RZ ;  /* 0x000000061a0a7210 */ /* 0x002fe20007f3e0ff */
[----:B---3--:R-:W-:-:S02]  /*c0840*/  IMAD.X R25, R15, 0x1, R20, P0 ;  /* 0x000000010f197824 */ /* 0x008fc400000e0614 */
[----:B------:R-:W-:-:S03]  /*c0850*/  IMAD.X R15, R15, 0x1, R22, P3 ;  /* 0x000000010f0f7824 */ /* 0x000fc600018e0616 */
[----:B------:R-:W-:Y:S04]  /*c0860*/  STL [R1+0x8e4], R25 ;  /* 0x0008e41901007387 */ /* 0x000fe80000100800 */
[----:B------:R-:W-:Y:S04]  /*c0870*/  STL.64 [R1+0x8d0], R14 ;  /* 0x0008d00e01007387 */ /* 0x000fe80000100a00 */
[----:B------:R-:W-:Y:S04]  /*c0880*/  STL.64 [R1+0x8c8], R8 ;  /* 0x0008c80801007387 */ /* 0x000fe80000100a00 */
[----:B------:R1:W-:Y:S01]  /*c0890*/  STL.64 [R1+0x8c0], R28 ;  /* 0x0008c01c01007387 */ /* 0x0003e20000100a00 */
[----:B------:R-:W-:Y:S01]  /*c08a0*/  IADD3 R24, P0, R26, R4, RZ ;  /* 0x000000041a187210 */ /* 0x000fe20007f1e0ff */
[----:B-1----:R-:W-:-:S04]  /*c08b0*/  IMAD.MOV.U32 R29, RZ, RZ, R13 ;  /* 0x000000ffff1d7224 */ /* 0x002fc800078e000d */
[C---:B------:R-:W-:Y:S02]  /*c08c0*/  IMAD.X R13, R29.reuse, 0x1, R0, P2 ;  /* 0x000000011d0d7824 */ /* 0x040fe400010e0600 */
[C---:B------:R-:W-:Y:S02]  /*c08d0*/  IMAD.X R11, R29.reuse, 0x1, R21, P1 ;  /* 0x000000011d0b7824 */ /* 0x040fe400008e0615 */
[----:B------:R-:W-:Y:S01]  /*c08e0*/  IMAD.X R25, R29, 0x1, R23, P0 ;  /* 0x000000011d197824 */ /* 0x000fe200000e0617 */
[----:B------:R-:W-:Y:S04]  /*c08f0*/  STL.64 [R1+0x8b8], R12 ;  /* 0x0008b80c01007387 */ /* 0x000fe80000100a00 */
[----:B------:R-:W-:Y:S04]  /*c0900*/  STL.64 [R1+0x8b0], R10 ;  /* 0x0008b00a01007387 */ /* 0x000fe80000100a00 */
[----:B------:R1:W-:Y:S04]  /*c0910*/  STL.64 [R1+0x8a8], R24 ;  /* 0x0008a81801007387 */ /* 0x0003e80000100a00 */
[----:B-1----:R-:W2:Y:S02]  /*c0920*/  LDL.LU.64 R24, [R1+0x46e8] ;  /* 0x0046e80001187983 */ /* 0x002ea40000300a00 */
[----:B--2---:R-:W-:-:S05]  /*c0930*/  IADD3 R6, P0, R27, R24, RZ ;  /* 0x000000181b067210 */ /* 0x004fca0007f1e0ff */
[----:B------:R1:W-:Y:S04]  /*c0940*/  STL [R1+0x870], R6 ;  /* 0x0008700601007387 */ /* 0x0003e80000100800 */
[----:B-1----:R-:W2:Y:S01]  /*c0950*/  LDL.LU.64 R6, [R1+0x46e0] ;  /* 0x0046e00001067983 */ /* 0x002ea20000300a00 */
[C---:B------:R-:W-:Y:S02]  /*c0960*/  IADD3 R14, P3, R26.reuse, R2, RZ ;  /* 0x000000021a0e7210 */ /* 0x040fe40007f7e0ff */
[C---:B------:R-:W-:Y:S02]  /*c0970*/  IADD3 R8, P4, R26.reuse, R18, RZ ;  /* 0x000000121a087210 */ /* 0x040fe40007f9e0ff */
[----:B------:R-:W-:Y:S02]  /*c0980*/  IADD3 R28, P5, R26, R19, RZ ;  /* 0x000000131a1c7210 */ /* 0x000fe40007fbe0ff */
[----:B------:R-:W-:-:S02]  /*c0990*/  SHF.R.S32.HI R26, RZ, 0x1f, R27 ;  /* 0x0000001fff1a7819 */ /* 0x000fc4000001141b */
[----:B------:R-:W-:Y:S01]  /*c09a0*/  IADD3 R12, P2, R27, R16, RZ ;  /* 0x000000101b0c7210 */ /* 0x000fe20007f5e0ff */
[----:B------:R-:W-:-:S04]  /*c09b0*/  IMAD.X R9, R29, 0x1, R20, P4 ;  /* 0x000000011d097824 */ /* 0x000fc800020e0614 */
[----:B------:R-:W-:Y:S01]  /*c09c0*/  IMAD.X R13, R26, 0x1, R5, P2 ;  /* 0x000000011a0d7824 */ /* 0x000fe200010e0605 */
[----:B------:R-:W-:-:S05]  /*c09d0*/  IADD3 R10, P1, R27, R17, RZ ;  /* 0x000000111b0a7210 */ /* 0x000fca0007f3e0ff */
[----:B------:R-:W-:Y:S02]  /*c09e0*/  IMAD.X R11, R26, 0x1, R3, P1 ;  /* 0x000000011a0b7824 */ /* 0x000fe400008e0603 */
[C---:B--2---:R-:W-:Y:S02]  /*c09f0*/  IMAD.X R15, R29.reuse, 0x1, R7, P3 ;  /* 0x000000011d0f7824 */ /* 0x044fe400018e0607 */
[----:B------:R-:W-:-:S03]  /*c0a00*/  IMAD.X R29, R29, 0x1, R22, P5 ;  /* 0x000000011d1d7824 */ /* 0x000fc600028e0616 */
[----:B------:R-:W-:Y:S04]  /*c0a10*/  STL.64 [R1+0x898], R14 ;  /* 0x0008980e01007387 */ /* 0x000fe80000100a00 */
[----:B------:R-:W-:Y:S04]  /*c0a20*/  STL.64 [R1+0x890], R8 ;  /* 0x0008900801007387 */ /* 0x000fe80000100a00 */
[----:B------:R-:W-:Y:S04]  /*c0a30*/  STL.64 [R1+0x888], R28 ;  /* 0x0008881c01007387 */ /* 0x000fe80000100a00 */
[----:B------:R1:W-:Y:S02]  /*c0a40*/  STL.64 [R1+0x880], R12 ;  /* 0x0008800c01007387 */ /* 0x0003e40000100a00 */
[----:B-1----:R-:W-:-:S02]  /*c0a50*/  IADD3 R12, P2, R27, R18, RZ ;  /* 0x000000121b0c7210 */ /* 0x002fc40007f5e0ff */
[----:B------:R0:W2:Y:S04]  /*c0a60*/  LDL.LU R13, [R1+0x46dc] ;  /* 0x0046dc00010d7983 */ /* 0x0000a80000300800 */
[----:B------:R1:W-:Y:S04]  /*c0a70*/  STL [R1+0x840], R12 ;  /* 0x0008400c01007387 */ /* 0x0003e80000100800 */
[----:B-1----:R-:W3:Y:S04]  /*c0a80*/  LDL.LU R12, [R1+0x46d8] ;  /* 0x0046d800010c7983 */ /* 0x002ee80000300800 */
[----:B------:R1:W-:Y:S04]  /*c0a90*/  STL.64 [R1+0x878], R10 ;  /* 0x0008780a01007387 */ /* 0x0003e80000100a00 */
[----:B------:R4:W-:Y:S01]  /*c0aa0*/  STL.64 [R1+0x46d0], R18 ;  /* 0x0046d01201007387 */ /* 0x0009e20000100a00 */
[----:B-1----:R-:W-:-:S03]  /*c0ab0*/  IADD3 R10, P1, R27, R19, RZ ;  /* 0x000000131b0a7210 */ /* 0x002fc60007f3e0ff */
[----:B----4-:R0:W4:Y:S01]  /*c0ac0*/  LDL.64 R18, [R1+0x870] ;  /* 0x0008700001127983 */ /* 0x0101220000100a00 */
[C---:B------:R-:W-:Y:S02]  /*c0ad0*/  IADD3 R14, P3, R27.reuse, R6, RZ ;  /* 0x000000061b0e7210 */ /* 0x040fe40007f7e0ff */
[----:B------:R-:W-:-:S03]  /*c0ae0*/  IADD3 R8, P4, R27, R4, RZ ;  /* 0x000000041b087210 */ /* 0x000fc60007f9e0ff */
[C---:B------:R-:W-:Y:S02]  /*c0af0*/  IMAD.X R15, R26.reuse, 0x1, R21, P3 ;  /* 0x000000011a0f7824 */ /* 0x040fe400018e0615 */
[C---:B------:R-:W-:Y:S02]  /*c0b00*/  IMAD.X R9, R26.reuse, 0x1, R23, P4 ;  /* 0x000000011a097824 */ /* 0x040fe400020e0617 */
[----:B----4-:R-:W-:-:S05]  /*c0b10*/  IMAD.X R19, R26, 0x1, R0, P0 ;  /* 0x000000011a137824 */ /* 0x010fca00000e0600 */
[----:B------:R-:W-:Y:S04]  /*c0b20*/  STL [R1+0x874], R19 ;  /* 0x0008741301007387 */ /* 0x000fe80000100800 */
[----:B------:R-:W-:Y:S04]  /*c0b30*/  STL.64 [R1+0x868], R14 ;  /* 0x0008680e01007387 */ /* 0x000fe80000100a00 */
[----:B------:R-:W-:Y:S04]  /*c0b40*/  STL.64 [R1+0x46c8], R16 ;  /* 0x0046c81001007387 */ /* 0x000fe80000100a00 */
[----:B------:R3:W-:Y:S04]  /*c0b50*/  STL.64 [R1+0x860], R8 ;  /* 0x0008600801007387 */ /* 0x0007e80000100a00 */
[----:B------:R1:W-:Y:S01]  /*c0b60*/  STL.64 [R1+0x46b8], R24 ;  /* 0x0046b81801007387 */ /* 0x0003e20000100a00 */
[----:B---3--:R-:W-:-:S03]  /*c0b70*/  IADD3 R8, P4, R12, R24, RZ ;  /* 0x000000180c087210 */ /* 0x008fc60007f9e0ff */
[----:B-1----:R0:W3:Y:S01]  /*c0b80*/  LDL.64 R24, [R1+0x840] ;  /* 0x0008400001187983 */ /* 0x0020e20000100a00 */
[----:B------:R-:W-:Y:S02]  /*c0b90*/  IADD3 R28, P5, R27, R2, RZ ;  /* 0x000000021b1c7210 */ /* 0x000fe40007fbe0ff */
[----:B------:R-:W-:Y:S02]  /*c0ba0*/  SHF.R.S32.HI R27, RZ, 0x1f, R12 ;  /* 0x0000001fff1b7819 */ /* 0x000fe4000001140c */
[----:B------:R-:W-:Y:S01]  /*c0bb0*/  IADD3 R18, P0, R12, R16, RZ ;  /* 0x000000100c127210 */ /* 0x000fe20007f1e0ff */
[C---:B------:R-:W-:Y:S02]  /*c0bc0*/  IMAD.X R29, R26.reuse, 0x1, R7, P5 ;  /* 0x000000011a1d7824 */ /* 0x040fe400028e0607 */
[C---:B------:R-:W-:Y:S02]  /*c0bd0*/  IMAD.X R11, R26.reuse, 0x1, R22, P1 ;  /* 0x000000011a0b7824 */ /* 0x040fe400008e0616 */
[----:B------:R-:W-:Y:S01]  /*c0be0*/  IMAD.X R19, R27, 0x1, R5, P0 ;  /* 0x000000011b137824 */ /* 0x000fe200000e0605 */
[----:B------:R-:W-:Y:S04]  /*c0bf0*/  STL.64 [R1+0x848], R28 ;  /* 0x0008481c01007387 */ /* 0x000fe80000100a00 */
[----:B------:R-:W-:Y:S01]  /*c0c00*/  STL.64 [R1+0x46b0], R6 ;  /* 0x0046b00601007387 */ /* 0x000fe20000100a00 */
[----:B---3--:R-:W-:-:S05]  /*c0c10*/  IMAD.X R25, R26, 0x1, R20, P2 ;  /* 0x000000011a197824 */ /* 0x008fca00010e0614 */
[----:B------:R-:W-:Y:S04]  /*c0c20*/  STL [R1+0x844], R25 ;  /* 0x0008441901007387 */ /* 0x000fe80000100800 */
[----:B------:R-:W-:Y:S04]  /*c0c30*/  STL.64 [R1+0x838], R10 ;  /* 0x0008380a01007387 */ /* 0x000fe80000100a00 */
[----:B------:R1:W-:Y:S04]  /*c0c40*/  STL.64 [R1+0x830], R18 ;  /* 0x0008301201007387 */ /* 0x0003e80000100a00 */
[----:B-1----:R-:W3:Y:S01]  /*c0c50*/  LDL.LU.64 R18, [R1+0x46d0] ;  /* 0x0046d00001127983 */ /* 0x002ee20000300a00 */
[----:B------:R-:W-:-:S02]  /*c0c60*/  IADD3 R14, P3, R12, R17, RZ ;  /* 0x000000110c0e7210 */ /* 0x000fc40007f7e0ff */
[C---:B------:R-:W-:Y:S02]  /*c0c70*/  IADD3 R28, P5, R12.reuse, R6, RZ ;  /* 0x000000060c1c7210 */ /* 0x040fe40007fbe0ff */
[C---:B------:R-:W-:Y:S01]  /*c0c80*/  IADD3 R24, P2, R12.reuse, R4, RZ ;  /* 0x000000040c187210 */ /* 0x040fe20007f5e0ff */
[C---:B------:R-:W-:Y:S02]  /*c0c90*/  IMAD.X R9, R27.reuse, 0x1, R0, P4 ;  /* 0x000000011b097824 */ /* 0x040fe400020e0600 */
[C---:B------:R-:W-:Y:S02]  /*c0ca0*/  IMAD.X R15, R27.reuse, 0x1, R3, P3 ;  /* 0x000000011b0f7824 */ /* 0x040fe400018e0603 */
[C---:B------:R-:W-:Y:S02]  /*c0cb0*/  IMAD.X R29, R27.reuse, 0x1, R21, P5 ;  /* 0x000000011b1d7824 */ /* 0x040fe400028e0615 */
[----:B------:R-:W-:Y:S01]  /*c0cc0*/  IMAD.X R25, R27, 0x1, R23, P2 ;  /* 0x000000011b197824 */ /* 0x000fe200010e0617 */
[----:B---3--:R-:W-:-:S05]  /*c0cd0*/  IADD3 R16, P0, R12, R18, RZ ;  /* 0x000000120c107210 */ /* 0x008fca0007f1e0ff */
[----:B------:R1:W-:Y:S04]  /*c0ce0*/  STL [R1+0x7e0], R16 ;  /* 0x0007e01001007387 */ /* 0x0003e80000100800 */
[----:B-1----:R-:W3:Y:S04]  /*c0cf0*/  LDL.LU.64 R16, [R1+0x46c8] ;  /* 0x0046c80001107983 */ /* 0x002ee80000300a00 */
[----:B------:R1:W-:Y:S04]  /*c0d00*/  STL.64 [R1+0x828], R14 ;  /* 0x0008280e01007387 */ /* 0x0003e80000100a00 */
[----:B-1----:R-:W4:Y:S04]  /*c0d10*/  LDL.LU R14, [R1+0x46c0] ;  /* 0x0046c000010e7983 */ /* 0x002f280000300800 */
[----:B------:R-:W-:Y:S04]  /*c0d20*/  STL.64 [R1+0x820], R8 ;  /* 0x0008200801007387 */ /* 0x000fe80000100a00 */
[----:B------:R-:W-:Y:S04]  /*c0d30*/  STL.64 [R1+0x818], R28 ;  /* 0x0008181c01007387 */ /* 0x000fe80000100a00 */
[----:B------:R1:W-:Y:S04]  /*c0d40*/  STL.64 [R1+0x810], R24 ;  /* 0x0008101801007387 */ /* 0x0003e80000100a00 */
[----:B-1----:R-:W4:Y:S02]  /*c0d50*/  LDL.LU.64 R24, [R1+0x46b8] ;  /* 0x0046b80001187983 */ /* 0x002f240000300a00 */
[----:B----4-:R-:W-:-:S05]  /*c0d60*/  IADD3 R6, P2, R14, R24, RZ ;  /* 0x000000180e067210 */ /* 0x010fca0007f5e0ff */
[----:B------:R1:W-:Y:S04]  /*c0d70*/  STL [R1+0x7b0], R6 ;  /* 0x0007b00601007387 */ /* 0x0003e80000100800 */
[----:B-1----:R-:W4:Y:S04]  /*c0d80*/  LDL.LU.64 R6, [R1+0x46b0] ;  /* 0x0046b00001067983 */ /* 0x002f280000300a00 */
[----:B------:R1:W-:Y:S04]  /*c0d90*/  STL.64 [R1+0x46a0], R24 ;  /* 0x0046a01801007387 */ /* 0x0003e80000100a00 */
[----:B-1----:R0:W4:Y:S01]  /*c0da0*/  LDL.64 R24, [R1+0x7e0] ;  /* 0x0007e00001187983 */ /* 0x0021220000100a00 */
[----:B------:R-:W-:-:S02]  /*c0db0*/  IADD3 R10, P1, R12, R2, RZ ;  /* 0x000000020c0a7210 */ /* 0x000fc40007f3e0ff */
[----:B------:R-:W-:Y:S02]  /*c0dc0*/  IADD3 R12, P3, R12, R19, RZ ;  /* 0x000000130c0c7210 */ /* 0x000fe40007f7e0ff */
[----:B------:R-:W-:Y:S02]  /*c0dd0*/  SHF.R.S32.HI R26, RZ, 0x1f, R14 ;  /* 0x0000001fff1a7819 */ /* 0x000fe4000001140e */
[C---:B---3--:R-:W-:Y:S02]  /*c0de0*/  IADD3 R8, P4, R14.reuse, R16, RZ ;  /* 0x000000100e087210 */ /* 0x048fe40007f9e0ff */
[----:B------:R-:W-:Y:S01]  /*c0df0*/  IADD3 R28, P5, R14, R17, RZ ;  /* 0x000000110e1c7210 */ /* 0x000fe20007fbe0ff */
[----:B--2---:R-:W-:Y:S02]  /*c0e00*/  IMAD.X R13, R27, 0x1, R22, P3 ;  /* 0x000000011b0d7824 */ /* 0x004fe400018e0616 */
[C---:B------:R-:W-:Y:S02]  /*c0e10*/  IMAD.X R9, R26.reuse, 0x1, R5, P4 ;  /* 0x000000011a097824 */ /* 0x040fe400020e0605 */
[----:B------:R-:W-:-:S02]  /*c0e20*/  IMAD.X R29, R26, 0x1, R3, P5 ;  /* 0x000000011a1d7824 */ /* 0x000fc400028e0603 */
[----:B----4-:R-:W-:-:S05]  /*c0e30*/  IMAD.X R11, R27, 0x1, R7, P1 ;  /* 0x000000011b0b7824 */ /* 0x010fca00008e0607 */
[----:B------:R1:W-:Y:S04]  /*c0e40*/  STL.64 [R1+0x7e8], R10 ;  /* 0x0007e80a01007387 */ /* 0x0003e80000100a00 */
[----:B------:R-:W-:Y:S01]  /*c0e50*/  STL.64 [R1+0x4698], R6 ;  /* 0x0046980601007387 */ /* 0x000fe20000100a00 */
[----:B------:R-:W-:Y:S01]  /*c0e60*/  IMAD.X R25, R27, 0x1, R20, P0 ;  /* 0x000000011b197824 */ /* 0x000fe200000e0614 */
[----:B------:R-:W-:-:S04]  /*c0e70*/  IADD3 R24, P0, R14, R4, RZ ;  /* 0x000000040e187210 */ /* 0x000fc80007f1e0ff */
[----:B------:R-:W-:Y:S04]  /*c0e80*/  STL [R1+0x7e4], R25 ;  /* 0x0007e41901007387 */ /* 0x000fe80000100800 */
[----:B------:R2:W-:Y:S04]  /*c0e90*/  STL.64 [R1+0x7c8], R12 ;  /* 0x0007c80c01007387 */ /* 0x0005e80000100a00 */
[----:B------:R3:W-:Y:S04]  /*c0ea0*/  STL.64 [R1+0x7c0], R8 ;  /* 0x0007c00801007387 */ /* 0x0007e80000100a00 */
[----:B------:R4:W-:Y:S01]  /*c0eb0*/  STL.64 [R1+0x7b8], R28 ;  /* 0x0007b81c01007387 */ /* 0x0009e20000100a00 */
[----:B-1----:R-:W-:-:S02]  /*c0ec0*/  IADD3 R10, P1, R14, R6, RZ ;  /* 0x000000060e0a7210 */ /* 0x002fc40007f3e0ff */
[C---:B--2---:R-:W-:Y:S02]  /*c0ed0*/  IADD3 R12, P3, R14.reuse, R2, RZ ;  /* 0x000000020e0c7210 */ /* 0x044fe40007f7e0ff */
[C---:B---3--:R-:W-:Y:S01]  /*c0ee0*/  IADD3 R8, P4, R14.reuse, R18, RZ ;  /* 0x000000120e087210 */ /* 0x048fe20007f9e0ff */
[----:B----4-:R-:W2:Y:S01]  /*c0ef0*/  LDL.LU.64 R28, [R1+0x46a8] ;  /* 0x0046a800011c7983 */ /* 0x010ea20000300a00 */
[----:B------:R-:W-:-:S03]  /*c0f00*/  IADD3 R14, P5, R14, R19, RZ ;  /* 0x000000130e0e7210 */ /* 0x000fc60007fbe0ff */
[----:B------:R1:W-:Y:S04]  /*c0f10*/  STL.64 [R1+0x4690], R18 ;  /* 0x0046901201007387 */ /* 0x0003e80000100a00 */
[----:B-1----:R0:W3:Y:S01]  /*c0f20*/  LDL.64 R18, [R1+0x7b0] ;  /* 0x0007b00001127983 */ /* 0x0020e20000100a00 */
[C---:B------:R-:W-:Y:S02]  /*c0f30*/  IMAD.X R11, R26.reuse, 0x1, R21, P1 ;  /* 0x000000011a0b7824 */ /* 0x040fe400008e0615 */
[C---:B------:R-:W-:Y:S02]  /*c0f40*/  IMAD.X R25, R26.reuse, 0x1, R23, P0 ;  /* 0x000000011a197824 */ /* 0x040fe400000e0617 */
[----:B---3--:R-:W-:-:S05]  /*c0f50*/  IMAD.X R19, R26, 0x1, R0, P2 ;  /* 0x000000011a137824 */ /* 0x008fca00010e0600 */
[----:B------:R-:W-:Y:S04]  /*c0f60*/  STL [R1+0x7b4], R19 ;  /* 0x0007b41301007387 */ /* 0x000fe80000100800 */
[----:B------:R-:W-:Y:S04]  /*c0f70*/  STL.64 [R1+0x7a8], R10 ;  /* 0x0007a80a01007387 */ /* 0x000fe80000100a00 */
[----:B------:R-:W-:Y:S04]  /*c0f80*/  STL.64 [R1+0x4688], R16 ;  /* 0x0046881001007387 */ /* 0x000fe80000100a00 */
[----:B------:R1:W-:Y:S04]  /*c0f90*/  STL.64 [R1+0x7a0], R24 ;  /* 0x0007a01801007387 */ /* 0x0003e80000100a00 */
[----:B-1----:R-:W2:Y:S02]  /*c0fa0*/  LDL.LU.64 R24, [R1+0x46a0] ;  /* 0x0046a00001187983 */ /* 0x002ea40000300a00 */
[----:B--2---:R-:W-:-:S05]  /*c0fb0*/  IADD3 R6, P0, R28, R24, RZ ;  /* 0x000000181c067210 */ /* 0x004fca0007f1e0ff */
[----:B------:R1:W-:Y:S04]  /*c0fc0*/  STL [R1+0x770], R6 ;  /* 0x0007700601007387 */ /* 0x0003e80000100800 */
[----:B-1----:R-:W2:Y:S01]  /*c0fd0*/  LDL.LU.64 R6, [R1+0x4698] ;  /* 0x0046980001067983 */ /* 0x002ea20000300a00 */
[----:B------:R-:W-:Y:S02]  /*c0fe0*/  SHF.R.S32.HI R27, RZ, 0x1f, R28 ;  /* 0x0000001fff1b7819 */ /* 0x000fe4000001141c */
[----:B------:R-:W-:Y:S01]  /*c0ff0*/  IADD3 R18, P2, R28, R16, RZ ;  /* 0x000000101c127210 */ /* 0x000fe20007f5e0ff */
[C---:B------:R-:W-:Y:S02]  /*c1000*/  IMAD.X R9, R26.reuse, 0x1, R20, P4 ;  /* 0x000000011a097824 */ /* 0x040fe400020e0614 */
[----:B------:R-:W-:-:S02]  /*c1010*/  IMAD.X R15, R26, 0x1, R22, P5 ;  /* 0x000000011a0f7824 */ /* 0x000fc400028e0616 */
[----:B------:R-:W-:Y:S02]  /*c1020*/  IMAD.X R19, R27, 0x1, R5, P2 ;  /* 0x000000011b137824 */ /* 0x000fe400010e0605 */
[----:B--2---:R-:W-:-:S05]  /*c1030*/  IMAD.X R13, R26, 0x1, R7, P3 ;  /* 0x000000011a0d7824 */ /* 0x004fca00018e0607 */
[----:B------:R-:W-:Y:S04]  /*c1040*/  STL.64 [R1+0x798], R12 ;  /* 0x0007980c01007387 */ /* 0x000fe80000100a00 */
        /* <DEDUP_REMOVED lines=10> */
[----:B------:R3:W-:Y:S01]  /*c10f0*/  STL.64 [R1+0x4680], R18 ;  /* 0x0046801201007387 */ /* 0x0007e20000100a00 */
[----:B-1----:R-:W-:-:S03]  /*c1100*/  IADD3 R10, P1, R28, R19, RZ ;  /* 0x000000131c0a7210 */ /* 0x002fc60007f3e0ff */
[----:B---3--:R0:W3:Y:S01]  /*c1110*/  LDL.64 R18, [R1+0x770] ;  /* 0x0007700001127983 */ /* 0x0080e20000100a00 */
[C---:B------:R-:W-:Y:S02]  /*c1120*/  IADD3 R12, P3, R28.reuse, R6, RZ ;  /* 0x000000061c0c7210 */ /* 0x040fe40007f7e0ff */
[----:B------:R-:W-:-:S03]  /*c1130*/  IADD3 R8, P4, R28, R4, RZ ;  /* 0x000000041c087210 */ /* 0x000fc60007f9e0ff */
[C---:B------:R-:W-:Y:S02]  /*c1140*/  IMAD.X R13, R27.reuse, 0x1, R21, P3 ;  /* 0x000000011b0d7824 */ /* 0x040fe400018e0615 */
[C---:B------:R-:W-:Y:S02]  /*c1150*/  IMAD.X R9, R27.reuse, 0x1, R23, P4 ;  /* 0x000000011b097824 */ /* 0x040fe400020e0617 */
[----:B---3--:R-:W-:-:S05]  /*c1160*/  IMAD.X R19, R27, 0x1, R0, P0 ;  /* 0x000000011b137824 */ /* 0x008fca00000e0600 */
[----:B------:R-:W-:Y:S04]  /*c1170*/  STL [R1+0x774], R19 ;  /* 0x0007741301007387 */ /* 0x000fe80000100800 */
[----:B------:R-:W-:Y:S04]  /*c1180*/  STL.64 [R1+0x768], R12 ;  /* 0x0007680c01007387 */ /* 0x000fe80000100a00 */
[----:B--2---:R-:W-:Y:S04]  /*c1190*/  STL.64 [R1+0x4678], R16 ;  /* 0x0046781001007387 */ /* 0x004fe80000100a00 */
[----:B------:R1:W-:Y:S04]  /*c11a0*/  STL.64 [R1+0x760], R8 ;  /* 0x0007600801007387 */ /* 0x0003e80000100a00 */
[----:B------:R2:W-:Y:S01]  /*c11b0*/  STL.64 [R1+0x4670], R24 ;  /* 0x0046701801007387 */ /* 0x0005e20000100a00 */
[----:B-1----:R-:W-:-:S03]  /*c11c0*/  IADD3 R8, P4, R29, R24, RZ ;  /* 0x000000181d087210 */ /* 0x002fc60007f9e0ff */
[----:B--2---:R0:W2:Y:S01]  /*c11d0*/  LDL.64 R24, [R1+0x730] ;  /* 0x0007300001187983 */ /* 0x0040a20000100a00 */
        /* <DEDUP_REMOVED lines=8> */
[----:B--2---:R-:W-:-:S05]  /*c1260*/  IMAD.X R25, R27, 0x1, R20, P2 ;  /* 0x000000011b197824 */ /* 0x004fca00010e0614 */
[----:B------:R-:W-:Y:S04]  /*c1270*/  STL [R1+0x734], R25 ;  /* 0x0007341901007387 */ /* 0x000fe80000100800 */
[----:B------:R-:W-:Y:S04]  /*c1280*/  STL.64 [R1+0x728], R10 ;  /* 0x0007280a01007387 */ /* 0x000fe80000100a00 */
[----:B------:R1:W-:Y:S04]  /*c1290*/  STL.64 [R1+0x720], R18 ;  /* 0x0007201201007387 */ /* 0x0003e80000100a00 */
[----:B-1----:R-:W2:Y:S01]  /*c12a0*/  LDL.LU.64 R18, [R1+0x4680] ;  /* 0x0046800001127983 */ /* 0x002ea20000300a00 */
[----:B------:R-:W-:-:S02]  /*c12b0*/  IADD3 R12, P3, R29, R17, RZ ;  /* 0x000000111d0c7210 */ /* 0x000fc40007f7e0ff */
[C---:B------:R-:W-:Y:S02]  /*c12c0*/  IADD3 R14, P5, R29.reuse, R6, RZ ;  /* 0x000000061d0e7210 */ /* 0x040fe40007fbe0ff */
[C---:B------:R-:W-:Y:S01]  /*c12d0*/  IADD3 R24, P2, R29.reuse, R4, RZ ;  /* 0x000000041d187210 */ /* 0x040fe20007f5e0ff */
[C---:B------:R-:W-:Y:S02]  /*c12e0*/  IMAD.X R9, R26.reuse, 0x1, R0, P4 ;  /* 0x000000011a097824 */ /* 0x040fe400020e0600 */
[C---:B------:R-:W-:Y:S02]  /*c12f0*/  IMAD.X R13, R26.reuse, 0x1, R3, P3 ;  /* 0x000000011a0d7824 */ /* 0x040fe400018e0603 */
[C---:B------:R-:W-:Y:S02]  /*c1300*/  IMAD.X R15, R26.reuse, 0x1, R21, P5 ;  /* 0x000000011a0f7824 */ /* 0x040fe400028e0615 */
[----:B------:R-:W-:Y:S01]  /*c1310*/  IMAD.X R25, R26, 0x1, R23, P2 ;  /* 0x000000011a197824 */ /* 0x000fe200010e0617 */
[----:B--2---:R-:W-:-:S05]  /*c1320*/  IADD3 R16, P0, R29, R18, RZ ;  /* 0x000000121d107210 */ /* 0x004fca0007f1e0ff */
[----:B------:R1:W-:Y:S04]  /*c1330*/  STL [R1+0x6e8], R16 ;  /* 0x0006e81001007387 */ /* 0x0003e80000100800 */
[----:B-1----:R-:W2:Y:S04]  /*c1340*/  LDL.LU.64 R16, [R1+0x4678] ;  /* 0x0046780001107983 */ /* 0x002ea80000300a00 */
[----:B------:R-:W-:Y:S04]  /*c1350*/  STL.64 [R1+0x718], R12 ;  /* 0x0007180c01007387 */ /* 0x000fe80000100a00 */
[----:B------:R-:W-:Y:S04]  /*c1360*/  STL.64 [R1+0x710], R8 ;  /* 0x0007100801007387 */ /* 0x000fe80000100a00 */
[----:B------:R-:W-:Y:S04]  /*c1370*/  STL.64 [R1+0x708], R14 ;  /* 0x0007080e01007387 */ /* 0x000fe80000100a00 */
[----:B------:R1:W-:Y:S04]  /*c1380*/  STL.64 [R1+0x700], R24 ;  /* 0x0007001801007387 */ /* 0x0003e80000100a00 */
[----:B-1----:R-:W3:Y:S01]  /*c1390*/  LDL.LU.64 R24, [R1+0x4670] ;  /* 0x0046700001187983 */ /* 0x002ee20000300a00 */
[C---:B------:R-:W-:Y:S01]  /*c13a0*/  VIADD R28, R29.reuse, UR4 ;  /* 0x000000041d1c7c36 */ /* 0x040fe20008000000 */
[----:B------:R-:W-:-:S02]  /*c13b0*/  IADD3 R10, P1, R29, R2, RZ ;  /* 0x000000021d0a7210 */ /* 0x000fc40007f3e0ff */
[----:B------:R-:W-:Y:S01]  /*c13c0*/  IADD3 R12, P3, R29, R19, RZ ;  /* 0x000000131d0c7210 */ /* 0x000fe20007f7e0ff */
[----:B------:R-:W-:Y:S01]  /*c13d0*/  ULDC UR4, c[0x0][0x22c] ;  /* 0x00008b0000047ab9 */ /* 0x000fe20000000800 */
[----:B---3--:R-:W-:-:S05]  /*c13e0*/  IADD3 R6, P2, R28, R24, RZ ;  /* 0x000000181c067210 */ /* 0x008fca0007f5e0ff */
[----:B------:R1:W-:Y:S04]  /*c13f0*/  STL [R1+0x6b8], R6 ;  /* 0x0006b80601007387 */ /* 0x0003e80000100800 */
[----:B-1----:R-:W3:Y:S04]  /*c1400*/  LDL.LU.64 R6, [R1+0x4668] ;  /* 0x0046680001067983 */ /* 0x002ee80000300a00 */
[----:B------:R1:W-:Y:S04]  /*c1410*/  STL.64 [R1+0x4660], R24 ;  /* 0x0046601801007387 */ /* 0x0003e80000100a00 */
[----:B-1----:R0:W4:Y:S01]  /*c1420*/  LDL.64 R24, [R1+0x6e8] ;  /* 0x0006e80001187983 */ /* 0x0021220000100a00 */
[----:B------:R-:W-:-:S02]  /*c1430*/  SHF.R.S32.HI R29, RZ, 0x1f, R28 ;  /* 0x0000001fff1d7819 */ /* 0x000fc4000001141c */
[C---:B--2---:R-:W-:Y:S02]  /*c1440*/  IADD3 R8, P4, R28.reuse, R16, RZ ;  /* 0x000000101c087210 */ /* 0x044fe40007f9e0ff */
[----:B------:R-:W-:Y:S01]  /*c1450*/  IADD3 R14, P5, R28, R17, RZ ;  /* 0x000000111c0e7210 */ /* 0x000fe20007fbe0ff */
[C---:B------:R-:W-:Y:S02]  /*c1460*/  IMAD.X R13, R26.reuse, 0x1, R22, P3 ;  /* 0x000000011a0d7824 */ /* 0x040fe400018e0616 */
[C---:B------:R-:W-:Y:S02]  /*c1470*/  IMAD.X R9, R29.reuse, 0x1, R5, P4 ;  /* 0x000000011d097824 */ /* 0x040fe400020e0605 */
[----:B------:R-:W-:Y:S02]  /*c1480*/  IMAD.X R15, R29, 0x1, R3, P5 ;  /* 0x000000011d0f7824 */ /* 0x000fe400028e0603 */
[----:B---3--:R-:W-:-:S05]  /*c1490*/  IMAD.X R11, R26, 0x1, R7, P1 ;  /* 0x000000011a0b7824 */ /* 0x008fca00008e0607 */
[----:B------:R-:W-:Y:S04]  /*c14a0*/  STL.64 [R1+0x6f0], R10 ;  /* 0x0006f00a01007387 */ /* 0x000fe80000100a00 */
[----:B------:R-:W-:Y:S01]  /*c14b0*/  STL.64 [R1+0x4658], R6 ;  /* 0x0046580601007387 */ /* 0x000fe20000100a00 */
[----:B----4-:R-:W-:-:S05]  /*c14c0*/  IMAD.X R25, R26, 0x1, R20, P0 ;  /* 0x000000011a197824 */ /* 0x010fca00000e0614 */
[----:B------:R-:W-:Y:S04]  /*c14d0*/  STL [R1+0x6ec], R25 ;  /* 0x0006ec1901007387 */ /* 0x000fe80000100800 */
[----:B------:R-:W-:Y:S04]  /*c14e0*/  STL.64 [R1+0x6d0], R12 ;  /* 0x0006d00c01007387 */ /* 0x000fe80000100a00 */
[----:B------:R1:W-:Y:S04]  /*c14f0*/  STL.64 [R1+0x6c8], R8 ;  /* 0x0006c80801007387 */ /* 0x0003e80000100a00 */
[----:B------:R2:W-:Y:S04]  /*c1500*/  STL.64 [R1+0x6c0], R14 ;  /* 0x0006c00e01007387 */ /* 0x0005e80000100a00 */
[----:B------:R3:W-:Y:S01]  /*c1510*/  STL.64 [R1+0x4650], R18 ;  /* 0x0046501201007387 */ /* 0x0007e20000100a00 */
[----:B-1----:R-:W-:-:S02]  /*c1520*/  IADD3 R8, P4, R28, R18, RZ ;  /* 0x000000121c087210 */ /* 0x002fc40007f9e0ff */
[C---:B--2---:R-:W-:Y:S02]  /*c1530*/  IADD3 R14, P5, R28.reuse, R19, RZ ;  /* 0x000000131c0e7210 */ /* 0x044fe40007fbe0ff */
[----:B---3--:R0:W2:Y:S01]  /*c1540*/  LDL.64 R18, [R1+0x6b8] ;  /* 0x0006b80001127983 */ /* 0x0080a20000100a00 */
[C---:B------:R-:W-:Y:S02]  /*c1550*/  IADD3 R10, P1, R28.reuse, R6, RZ ;  /* 0x000000061c0a7210 */ /* 0x040fe40007f3e0ff */
[----:B------:R-:W-:-:S03]  /*c1560*/  IADD3 R24, P0, R28, R4, RZ ;  /* 0x000000041c187210 */ /* 0x000fc60007f1e0ff */
[C---:B------:R-:W-:Y:S02]  /*c1570*/  IMAD.X R11, R29.reuse, 0x1, R21, P1 ;  /* 0x000000011d0b7824 */ /* 0x040fe400008e0615 */
[C---:B------:R-:W-:Y:S02]  /*c1580*/  IMAD.X R25, R29.reuse, 0x1, R23, P0 ;  /* 0x000000011d197824 */ /* 0x040fe400000e0617 */
[----:B--2---:R-:W-:-:S05]  /*c1590*/  IMAD.X R19, R29, 0x1, R0, P2 ;  /* 0x000000011d137824 */ /* 0x004fca00010e0600 */
[----:B------:R-:W-:Y:S04]  /*c15a0*/  STL [R1+0x6bc], R19 ;  /* 0x0006bc1301007387 */ /* 0x000fe80000100800 */
[----:B------:R-:W-:Y:S04]  /*c15b0*/  STL.64 [R1+0x6b0], R10 ;  /* 0x0006b00a01007387 */ /* 0x000fe80000100a00 */
[----:B------:R-:W-:Y:S04]  /*c15c0*/  STL.64 [R1+0x4648], R16 ;  /* 0x0046481001007387 */ /* 0x000fe80000100a00 */
[----:B------:R1:W-:Y:S04]  /*c15d0*/  STL.64 [R1+0x6a8], R24 ;  /* 0x0006a81801007387 */ /* 0x0003e80000100a00 */
[----:B-1----:R-:W2:Y:S01]  /*c15e0*/  LDL.LU.64 R24, [R1+0x4660] ;  /* 0x0046600001187983 */ /* 0x002ea20000300a00 */
[----:B------:R-:W-:-:S05]  /*c15f0*/  VIADD R27, R28, UR51 ;  /* 0x000000331c1b7c36 */ /* 0x000fca0008000000 */
[----:B--2---:R-:W-:-:S05]  /*c1600*/  IADD3 R6, P0, R27, R24, RZ ;  /* 0x000000181b067210 */ /* 0x004fca0007f1e0ff */
[----:B------:R1:W-:Y:S04]  /*c1610*/  STL [R1+0x678], R6 ;  /* 0x0006780601007387 */ /* 0x0003e80000100800 */
[----:B-1----:R-:W2:Y:S01]  /*c1620*/  LDL.LU.64 R6, [R1+0x4658] ;  /* 0x0046580001067983 */ /* 0x002ea20000300a00 */
[----:B------:R-:W-:Y:S02]  /*c1630*/  IADD3 R12, P3, R28, R2, RZ ;  /* 0x000000021c0c7210 */ /* 0x000fe40007f7e0ff */
[----:B------:R-:W-:Y:S02]  /*c1640*/  SHF.R.S32.HI R28, RZ, 0x1f, R27 ;  /* 0x0000001fff1c7819 */ /* 0x000fe4000001141b */
[----:B------:R-:W-:Y:S01]  /*c1650*/  IADD3 R18, P2, R27, R16, RZ ;  /* 0x000000101b127210 */ /* 0x000fe20007f5e0ff */
[----:B------:R-:W-:-:S02]  /*c1660*/  IMAD.X R9, R29, 0x1, R20, P4 ;  /* 0x000000011d097824 */ /* 0x000fc400020e0614 */
[C---:B------:R-:W-:Y:S02]  /*c1670*/  IMAD.X R15, R29.reuse, 0x1, R22, P5 ;  /* 0x000000011d0f7824 */ /* 0x040fe400028e0616 */
        /* <DEDUP_REMOVED lines=17> */
[C---:B------:R-:W-:Y:S01]  /*c1790*/  IADD3 R8, P4, R27.reuse, R4, RZ ;  /* 0x000000041b087210 */ /* 0x040fe20007f9e0ff */
[----:B------:R-:W-:Y:S02]  /*c17a0*/  VIADD R26, R27, UR50 ;  /* 0x000000321b1a7c36 */ /* 0x000fe40008000000 */
        /* <DEDUP_REMOVED lines=38> */
[----:B------:R-:W-:-:S05]  /*c1a10*/  VIADD R29, R26, UR49 ;  /* 0x000000311a1d7c36 */ /* 0x000fca0008000000 */
[----:B---3--:R-:W-:-:S05]  /*c1a20*/  IADD3 R6, P2, R29, R24, RZ ;  /* 0x000000181d067210 */ /* 0x008fca0007f5e0ff */
[----:B------:R1:W-:Y:S04]  /*c1a30*/  STL [R1+0x5d8], R6 ;  /* 0x0005d80601007387 */ /* 0x0003e80000100800 */
[----:B-1----:R-:W3:Y:S04]  /*c1a40*/  LDL.LU.64 R6, [R1+0x4628] ;  /* 0x0046280001067983 */ /* 0x002ee80000300a00 */
[----:B------:R1:W-:Y:S04]  /*c1a50*/  STL.64 [R1+0x4620], R24 ;  /* 0x0046201801007387 */ /* 0x0003e80000100a00 */
[----:B-1----:R0:W4:Y:S01]  /*c1a60*/  LDL.64 R24, [R1+0x600] ;  /* 0x0006000001187983 */ /* 0x0021220000100a00 */
[----:B------:R-:W-:-:S02]  /*c1a70*/  IADD3 R10, P1, R26, R2, RZ ;  /* 0x000000021a0a7210 */ /* 0x000fc40007f3e0ff */
[----:B------:R-:W-:Y:S02]  /*c1a80*/  IADD3 R12, P3, R26, R19, RZ ;  /* 0x000000131a0c7210 */ /* 0x000fe40007f7e0ff */
[----:B------:R-:W-:Y:S02]  /*c1a90*/  SHF.R.S32.HI R28, RZ, 0x1f, R29 ;  /* 0x0000001fff1c7819 */ /* 0x000fe4000001141d */
[C---:B--2---:R-:W-:Y:S02]  /*c1aa0*/  IADD3 R8, P4, R29.reuse, R16, RZ ;  /* 0x000000101d087210 */ /* 0x044fe40007f9e0ff */
[----:B------:R-:W-:Y:S01]  /*c1ab0*/  IADD3 R14, P5, R29, R17, RZ ;  /* 0x000000111d0e7210 */ /* 0x000fe20007fbe0ff */
[----:B------:R-:W-:Y:S02]  /*c1ac0*/  IMAD.X R13, R27, 0x1, R22, P3 ;  /* 0x000000011b0d7824 */ /* 0x000fe400018e0616 */
[C---:B------:R-:W-:Y:S02]  /*c1ad0*/  IMAD.X R9, R28.reuse, 0x1, R5, P4 ;  /* 0x000000011c097824 */ /* 0x040fe400020e0605 */
[----:B------:R-:W-:-:S02]  /*c1ae0*/  IMAD.X R15, R28, 0x1, R3, P5 ;  /* 0x000000011c0f7824 */ /* 0x000fc400028e0603 */
        /* <DEDUP_REMOVED lines=432> */
[----:B------:R1:W-:Y:S04]  /*c35f0*/  STL [R1], R6 ;  /* 0x0000000601007387 */ /* 0x0003e80000100800 */
        /* <DEDUP_REMOVED lines=21> */
[----:B---3--:R0:W3:Y:S01]  /*c3750*/  LDL.64 R18, [R1] ;  /* 0x0000000001127983 */ /* 0x0080e20000100a00 */
        /* <DEDUP_REMOVED lines=588> */
[C---:B------:R-:W-:Y:S01]  /*c5c20*/  VIADD R26, R27.reuse, UR8 ;  /* 0x000000081b1a7c36 */ /* 0x040fe20008000000 */
[----:B------:R-:W-:Y:S01]  /*c5c30*/  IADD3 R12, P3, R27, R2, RZ ;  /* 0x000000021b0c7210 */ /* 0x000fe20007f7e0ff */
[----:B------:R-:W-:-:S02]  /*c5c40*/  IMAD.X R9, R28, 0x1, R20, P4 ;  /* 0x000000011c097824 */ /* 0x000fc400020e0614 */
[----:B------:R-:W-:Y:S01]  /*c5c50*/  IMAD.X R15, R28, 0x1, R22, P5 ;  /* 0x000000011c0f7824 */ /* 0x000fe200028e0616 */
[----:B------:R-:W-:Y:S01]  /*c5c60*/  ULDC UR8, c[0x0][0x228] ;  /* 0x00008a0000087ab9 */ /* 0x000fe20000000800 */
[----:B--2---:R-:W-:-:S05]  /*c5c70*/  IADD3 R6, P0, R26, R24, RZ ;  /* 0x000000181a067210 */ /* 0x004fca0007f1e0ff */
[----:B------:R1:W-:Y:S04]  /*c5c80*/  STL [R1+0xd78], R6 ;  /* 0x000d780601007387 */ /* 0x0003e80000100800 */
[----:B-1----:R-:W2:Y:S01]  /*c5c90*/  LDL.LU.64 R6, [R1+0x4398] ;  /* 0x0043980001067983 */ /* 0x002ea20000300a00 */
[----:B------:R-:W-:Y:S02]  /*c5ca0*/  SHF.R.S32.HI R29, RZ, 0x1f, R26 ;  /* 0x0000001fff1d7819 */ /* 0x000fe4000001141a */
[----:B------:R-:W-:-:S05]  /*c5cb0*/  IADD3 R18, P2, R26, R16, RZ ;  /* 0x000000101a127210 */ /* 0x000fca0007f5e0ff */
        /* <DEDUP_REMOVED lines=18> */
[C---:B------:R-:W-:Y:S01]  /*c5de0*/  VIADD R27, R26.reuse, UR6 ;  /* 0x000000061a1b7c36 */ /* 0x040fe20008000000 */
[----:B------:R-:W-:Y:S01]  /*c5df0*/  IADD3 R14, P5, R26, R2, RZ ;  /* 0x000000021a0e7210 */ /* 0x000fe20007fbe0ff */
[C---:B------:R-:W-:Y:S02]  /*c5e00*/  IMAD.X R11, R29.reuse, 0x1, R22, P1 ;  /* 0x000000011d0b7824 */ /* 0x040fe400008e0616 */
[C---:B------:R-:W-:Y:S02]  /*c5e10*/  IMAD.X R13, R29.reuse, 0x1, R21, P3 ;  /* 0x000000011d0d7824 */ /* 0x040fe400018e0615 */
[----:B------:R-:W-:-:S02]  /*c5e20*/  IMAD.X R9, R29, 0x1, R23, P4 ;  /* 0x000000011d097824 */ /* 0x000fc400020e0617 */
[----:B---3--:R-:W-:Y:S01]  /*c5e30*/  IMAD.X R19, R29, 0x1, R0, P0 ;  /* 0x000000011d137824 */ /* 0x008fe200000e0600 */
[----:B------:R-:W-:-:S04]  /*c5e40*/  ULDC UR6, c[0x0][0x228] ;  /* 0x00008a0000067ab9 */ /* 0x000fc80000000800 */
[----:B------:R-:W-:Y:S04]  /*c5e50*/  STL [R1+0xd7c], R19 ;  /* 0x000d7c1301007387 */ /* 0x000fe80000100800 */
[----:B------:R-:W-:Y:S04]  /*c5e60*/  STL.64 [R1+0xd90], R12 ;  /* 0x000d900c01007387 */ /* 0x000fe80000100a00 */
[----:B--2---:R-:W-:Y:S04]  /*c5e70*/  STL.64 [R1+0x4378], R16 ;  /* 0x0043781001007387 */ /* 0x004fe80000100a00 */
[----:B------:R1:W-:Y:S04]  /*c5e80*/  STL.64 [R1+0xd88], R8 ;  /* 0x000d880801007387 */ /* 0x0003e80000100a00 */
[----:B------:R2:W-:Y:S01]  /*c5e90*/  STL.64 [R1+0x4370], R24 ;  /* 0x0043701801007387 */ /* 0x0005e20000100a00 */
[----:B-1----:R-:W-:-:S03]  /*c5ea0*/  IADD3 R8, P4, R27, R24, RZ ;  /* 0x000000181b087210 */ /* 0x002fc60007f9e0ff */
[----:B--2---:R0:W2:Y:S01]  /*c5eb0*/  LDL.64 R24, [R1+0xd98] ;  /* 0x000d980001187983 */ /* 0x0040a20000100a00 */
[----:B------:R-:W-:Y:S02]  /*c5ec0*/  SHF.R.S32.HI R26, RZ, 0x1f, R27 ;  /* 0x0000001fff1a7819 */ /* 0x000fe4000001141b */
[----:B------:R-:W-:Y:S01]  /*c5ed0*/  IADD3 R18, P0, R27, R16, RZ ;  /* 0x000000101b127210 */ /* 0x000fe20007f1e0ff */
[----:B------:R-:W-:-:S04]  /*c5ee0*/  IMAD.X R15, R29, 0x1, R7, P5 ;  /* 0x000000011d0f7824 */ /* 0x000fc800028e0607 */
        /* <DEDUP_REMOVED lines=71> */
[----:B------:R1:W-:Y:S04]  /*c6360*/  STL.64 [R1+0xe10], R14 ;  /* 0x000e100e01007387 */ /* 0x0003e80000100a00 */
[----:B-1----:R-:W2:Y:S04]  /*c6370*/  LDL.LU R15, [R1+0x4350] ;  /* 0x00435000010f7983 */ /* 0x002ea80000300800 */
[----:B------:R1:W-:Y:S04]  /*c6380*/  STL.64 [R1+0xe28], R18 ;  /* 0x000e281201007387 */ /* 0x0003e80000100a00 */
[----:B-1----:R-:W3:Y:S01]  /*c6390*/  LDL.LU.64 R18, [R1+0x4348] ;  /* 0x0043480001127983 */ /* 0x002ee20000300a00 */
[----:B------:R-:W-:-:S02]  /*c63a0*/  IADD3 R10, P1, R29, R17, RZ ;  /* 0x000000111d0a7210 */ /* 0x000fc40007f3e0ff */
[C---:B------:R-:W-:Y:S01]  /*c63b0*/  IADD3 R14, P5, R29.reuse, R2, RZ ;  /* 0x000000021d0e7210 */ /* 0x040fe20007fbe0ff */
[----:B------:R1:W-:Y:S02]  /*c63c0*/  STL.64 [R1+0x4338], R4 ;  /* 0x0043380401007387 */ /* 0x0003e40000100a00 */
[----:B------:R-:W-:Y:S02]  /*c63d0*/  IMAD.X R11, R28, 0x1, R3, P1 ;  /* 0x000000011c0b7824 */ /* 0x000fe400008e0603 */
[----:B------:R-:W-:Y:S01]  /*c63e0*/  STL [R1+0x4340], R5 ;  /* 0x0043400501007387 */ /* 0x000fe20000100800 */
[----:B------:R-:W-:-:S03]  /*c63f0*/  IADD3 R8, P4, R29, R4, RZ ;  /* 0x000000041d087210 */ /* 0x000fc60007f9e0ff */
[----:B------:R3:W-:Y:S04]  /*c6400*/  STL [R1+0xe60], R14 ;  /* 0x000e600e01007387 */ /* 0x0007e80000100800 */
[----:B------:R4:W-:Y:S01]  /*c6410*/  STL.64 [R1+0xe48], R10 ;  /* 0x000e480a01007387 */ /* 0x0009e20000100a00 */
[----:B-1----:R-:W-:Y:S01]  /*c6420*/  IMAD.MOV.U32 R4, RZ, RZ, R14 ;  /* 0x000000ffff047224 */ /* 0x002fe200078e000e */
[C---:B---3--:R-:W-:Y:S02]  /*c6430*/  IADD3 R14, P2, R29.reuse, R18, RZ ;  /* 0x000000121d0e7210 */ /* 0x048fe40007f5e0ff */
[C---:B----4-:R-:W-:Y:S01]  /*c6440*/  IADD3 R10, P1, R29.reuse, R19, RZ ;  /* 0x000000131d0a7210 */ /* 0x050fe20007f3e0ff */
[----:B------:R1:W-:Y:S04]  /*c6450*/  STL.64 [R1+0x4330], R18 ;  /* 0x0043301201007387 */ /* 0x0003e80000100a00 */
[----:B-1----:R0:W3:Y:S01]  /*c6460*/  LDL.64 R18, [R1+0xe40] ;  /* 0x000e400001127983 */ /* 0x0020e20000100a00 */
[----:B------:R-:W-:Y:S01]  /*c6470*/  IADD3 R12, P3, R29, R6, RZ ;  /* 0x000000061d0c7210 */ /* 0x000fe20007f7e0ff */
[----:B--2---:R-:W-:-:S02]  /*c6480*/  IMAD.MOV.U32 R5, RZ, RZ, R15 ;  /* 0x000000ffff057224 */ /* 0x004fc400078e000f */
[C---:B------:R-:W-:Y:S02]  /*c6490*/  IMAD.X R9, R28.reuse, 0x1, R23, P4 ;  /* 0x000000011c097824 */ /* 0x040fe400020e0617 */
[C---:B------:R-:W-:Y:S02]  /*c64a0*/  IMAD.X R13, R28.reuse, 0x1, R21, P3 ;  /* 0x000000011c0d7824 */ /* 0x040fe400018e0615 */
[C---:B------:R-:W-:Y:S02]  /*c64b0*/  IMAD.X R5, R28.reuse, 0x1, R7, P5 ;  /* 0x000000011c057824 */ /* 0x040fe400028e0607 */
[----:B---3--:R-:W-:-:S05]  /*c64c0*/  IMAD.X R19, R28, 0x1, R0, P0 ;  /* 0x000000011c137824 */ /* 0x008fca00000e0600 */
[----:B------:R-:W-:Y:S04]  /*c64d0*/  STL [R1+0xe44], R19 ;  /* 0x000e441301007387 */ /* 0x000fe80000100800 */
[----:B------:R-:W-:Y:S04]  /*c64e0*/  STL.64 [R1+0xe38], R12 ;  /* 0x000e380c01007387 */ /* 0x000fe80000100a00 */
[----:B------:R-:W-:Y:S04]  /*c64f0*/  STL.64 [R1+0x4328], R16 ;  /* 0x0043281001007387 */ /* 0x000fe80000100a00 */
[----:B------:R-:W-:Y:S04]  /*c6500*/  STL.64 [R1+0xe78], R8 ;  /* 0x000e780801007387 */ /* 0x000fe80000100a00 */
[----:B------:R1:W-:Y:S04]  /*c6510*/  STL [R1+0xe64], R5 ;  /* 0x000e640501007387 */ /* 0x0003e80000100800 */
[----:B-1----:R0:W2:Y:S01]  /*c6520*/  LDL.LU R5, [R1+0x4340] ;  /* 0x0043400001057983 */ /* 0x0020a20000300800 */
[----:B------:R-:W-:-:S05]  /*c6530*/  VIADD R26, R29, UR53 ;  /* 0x000000351d1a7c36 */ /* 0x000fca0008000000 */
[----:B------:R-:W-:-:S05]  /*c6540*/  IADD3 R4, P5, R26, R6, RZ ;  /* 0x000000061a047210 */ /* 0x000fca0007fbe0ff */
[----:B------:R2:W-:Y:S04]  /*c6550*/  STL [R1+0xe88], R4 ;  /* 0x000e880401007387 */ /* 0x0005e80000100800 */
[----:B--2---:R-:W2:Y:S01]  /*c6560*/  LDL.LU.64 R4, [R1+0x4338] ;  /* 0x0043380001047983 */ /* 0x004ea20000300a00 */
[----:B------:R-:W-:Y:S02]  /*c6570*/  SHF.R.S32.HI R27, RZ, 0x1f, R26 ;  /* 0x0000001fff1b7819 */ /* 0x000fe4000001141a */
[----:B------:R-:W-:Y:S01]  /*c6580*/  IADD3 R18, P0, R26, R16, RZ ;  /* 0x000000101a127210 */ /* 0x000fe20007f1e0ff */
[C---:B------:R-:W-:Y:S02]  /*c6590*/  IMAD.X R15, R28.reuse, 0x1, R20, P2 ;  /* 0x000000011c0f7824 */ /* 0x040fe400010e0614 */
[----:B------:R-:W-:-:S03]  /*c65a0*/  IMAD.X R11, R28, 0x1, R22, P1 ;  /* 0x000000011c0b7824 */ /* 0x000fc600008e0616 */
[----:B------:R-:W-:Y:S04]  /*c65b0*/  STL.64 [R1+0xe58], R14 ;  /* 0x000e580e01007387 */ /* 0x000fe80000100a00 */
[----:B------:R-:W-:Y:S01]  /*c65c0*/  STL.64 [R1+0xe50], R10 ;  /* 0x000e500a01007387 */ /* 0x000fe20000100a00 */
[----:B--2---:R-:W-:-:S05]  /*c65d0*/  IMAD.X R19, R27, 0x1, R5, P0 ;  /* 0x000000011b137824 */ /* 0x004fca00000e0605 */
[----:B------:R1:W-:Y:S04]  /*c65e0*/  STL.64 [R1+0xe70], R18 ;  /* 0x000e701201007387 */ /* 0x0003e80000100a00 */
[----:B-1----:R-:W2:Y:S01]  /*c65f0*/  LDL.LU.64 R18, [R1+0x4330] ;  /* 0x0043300001127983 */ /* 0x002ea20000300a00 */
[----:B------:R-:W-:-:S05]  /*c6600*/  IADD3 R12, P3, R26, R17, RZ ;  /* 0x000000111a0c7210 */ /* 0x000fca0007f7e0ff */
[----:B------:R-:W-:Y:S01]  /*c6610*/  IMAD.X R13, R27, 0x1, R3, P3 ;  /* 0x000000011b0d7824 */ /* 0x000fe200018e0603 */
[----:B--2---:R-:W-:-:S05]  /*c6620*/  IADD3 R16, P0, R26, R18, RZ ;  /* 0x000000121a107210 */ /* 0x004fca0007f1e0ff */
[----:B------:R1:W-:Y:S04]  /*c6630*/  STL [R1+0xeb0], R16 ;  /* 0x000eb01001007387 */ /* 0x0003e80000100800 */
[----:B-1----:R-:W2:Y:S04]  /*c6640*/  LDL.LU.64 R16, [R1+0x4328] ;  /* 0x0043280001107983 */ /* 0x002ea80000300a00 */
[----:B------:R-:W-:Y:S04]  /*c6650*/  STL.64 [R1+0x4320], R2 ;  /* 0x0043200201007387 */ /* 0x000fe80000100a00 */
[----:B------:R1:W-:Y:S04]  /*c6660*/  STL.64 [R1+0x40b8], R12 ;  /* 0x0040b80c01007387 */ /* 0x0003e80000100a00 */
[----:B-1----:R0:W3:Y:S01]  /*c6670*/  LDL.64 R12, [R1+0xe88] ;  /* 0x000e8800010c7983 */ /* 0x0020e20000100a00 */
[----:B------:R-:W-:-:S02]  /*c6680*/  IADD3 R8, P4, R26, R24, RZ ;  /* 0x000000181a087210 */ /* 0x000fc40007f9e0ff */
[C---:B------:R-:W-:Y:S01]  /*c6690*/  IADD3 R14, P2, R26.reuse, R4, RZ ;  /* 0x000000041a0e7210 */ /* 0x040fe20007f5e0ff */
[----:B------:R-:W-:Y:S02]  /*c66a0*/  VIADD R29, R26, UR58 ;  /* 0x0000003a1a1d7c36 */ /* 0x000fe40008000000 */
[C---:B------:R-:W-:Y:S02]  /*c66b0*/  IMAD.X R9, R27.reuse, 0x1, R0, P4 ;  /* 0x000000011b097824 */ /* 0x040fe400020e0600 */
[C---:B------:R-:W-:Y:S01]  /*c66c0*/  IMAD.X R15, R27.reuse, 0x1, R23, P2 ;  /* 0x000000011b0f7824 */ /* 0x040fe200010e0617 */
[----:B------:R-:W-:Y:S04]  /*c66d0*/  STL.64 [R1+0x4318], R18 ;  /* 0x0043181201007387 */ /* 0x000fe80000100a00 */
[----:B------:R-:W-:Y:S01]  /*c66e0*/  STL.64 [R1+0xe90], R8 ;  /* 0x000e900801007387 */ /* 0x000fe20000100a00 */
[----:B---3--:R-:W-:-:S05]  /*c66f0*/  IMAD.X R13, R27, 0x1, R21, P5 ;  /* 0x000000011b0d7824 */ /* 0x008fca00028e0615 */
[----:B------:R-:W-:Y:S04]  /*c6700*/  STL [R1+0xe8c], R13 ;  /* 0x000e8c0d01007387 */ /* 0x000fe80000100800 */
[----:B------:R1:W-:Y:S04]  /*c6710*/  STL.64 [R1+0xea0], R14 ;  /* 0x000ea00e01007387 */ /* 0x0003e80000100a00 */
[----:B------:R3:W-:Y:S01]  /*c6720*/  STL.64 [R1+0x4310], R24 ;  /* 0x0043101801007387 */ /* 0x0007e20000100a00 */
[----:B-1----:R-:W-:-:S03]  /*c6730*/  IADD3 R14, P2, R29, R24, RZ ;  /* 0x000000181d0e7210 */ /* 0x002fc60007f5e0ff */
[----:B---3--:R0:W3:Y:S01]  /*c6740*/  LDL.64 R24, [R1+0xeb0] ;  /* 0x000eb00001187983 */ /* 0x0080e20000100a00 */
[C---:B------:R-:W-:Y:S02]  /*c6750*/  IADD3 R10, P1, R26.reuse, R2, RZ ;  /* 0x000000021a0a7210 */ /* 0x040fe40007f3e0ff */
[----:B------:R-:W-:-:S03]  /*c6760*/  IADD3 R2, P3, R26, R19, RZ ;  /* 0x000000131a027210 */ /* 0x000fc60007f7e0ff */
[C---:B------:R-:W-:Y:S02]  /*c6770*/  IMAD.X R11, R27.reuse, 0x1, R7, P1 ;  /* 0x000000011b0b7824 */ /* 0x040fe400008e0607 */
[----:B------:R-:W-:-:S03]  /*c6780*/  IMAD.X R3, R27, 0x1, R22, P3 ;  /* 0x000000011b037824 */ /* 0x000fc600018e0616 */
[----:B------:R-:W-:Y:S04]  /*c6790*/  STL.64 [R1+0xe98], R10 ;  /* 0x000e980a01007387 */ /* 0x000fe80000100a00 */
[----:B------:R-:W-:Y:S01]  /*c67a0*/  STL.64 [R1+0x4308], R6 ;  /* 0x0043080601007387 */ /* 0x000fe20000100a00 */
[----:B---3--:R-:W-:-:S05]  /*c67b0*/  IMAD.X R25, R27, 0x1, R20, P0 ;  /* 0x000000011b197824 */ /* 0x008fca00000e0614 */
[----:B------:R-:W-:Y:S04]  /*c67c0*/  STL [R1+0xeb4], R25 ;  /* 0x000eb41901007387 */ /* 0x000fe80000100800 */
[----:B------:R1:W-:Y:S04]  /*c67d0*/  STL.64 [R1+0xea8], R2 ;  /* 0x000ea80201007387 */ /* 0x0003e80000100a00 */
[----:B-1----:R-:W3:Y:S01]  /*c67e0*/  LDL.LU.64 R2, [R1+0x4320] ;  /* 0x0043200001027983 */ /* 0x002ee20000300a00 */
[----:B------:R-:W-:Y:S02]  /*c67f0*/  SHF.R.S32.HI R28, RZ, 0x1f, R29 ;  /* 0x0000001fff1c7819 */ /* 0x000fe4000001141d */
[----:B--2---:R-:W-:-:S02]  /*c6800*/  IADD3 R8, P4, R29, R16, RZ ;  /* 0x000000101d087210 */ /* 0x004fc40007f9e0ff */
[C---:B------:R-:W-:Y:S02]  /*c6810*/  IADD3 R12, P5, R29.reuse, R17, RZ ;  /* 0x000000111d0c7210 */ /* 0x040fe40007fbe0ff */
[C---:B------:R-:W-:Y:S02]  /*c6820*/  IADD3 R10, P1, R29.reuse, R6, RZ ;  /* 0x000000061d0a7210 */ /* 0x040fe40007f3e0ff */
[C---:B------:R-:W-:Y:S01]  /*c6830*/  IADD3 R24, P0, R29.reuse, R4, RZ ;  /* 0x000000041d187210 */ /* 0x040fe20007f1e0ff */
[C---:B------:R-:W-:Y:S02]  /*c6840*/  IMAD.X R9, R28.reuse, 0x1, R5, P4 ;  /* 0x000000011c097824 */ /* 0x040fe400020e0605 */
[C---:B------:R-:W-:Y:S02]  /*c6850*/  IMAD.X R15, R28.reuse, 0x1, R0, P2 ;  /* 0x000000011c0f7824 */ /* 0x040fe400010e0600 */
[C---:B------:R-:W-:Y:S02]  /*c6860*/  IMAD.X R11, R28.reuse, 0x1, R21, P1 ;  /* 0x000000011c0b7824 */ /* 0x040fe400008e0615 */
[C---:B------:R-:W-:Y:S01]  /*c6870*/  IMAD.X R25, R28.reuse, 0x1, R23, P0 ;  /* 0x000000011c197824 */ /* 0x040fe200000e0617 */
[----:B---3--:R-:W-:Y:S01]  /*c6880*/  IADD3 R18, P3, R29, R2, RZ ;  /* 0x000000021d127210 */ /* 0x008fe20007f7e0ff */
[----:B------:R-:W-:-:S04]  /*c6890*/  IMAD.X R13, R28, 0x1, R3, P5 ;  /* 0x000000011c0d7824 */ /* 0x000fc800028e0603 */
[----:B------:R1:W-:Y:S04]  /*c68a0*/  STL [R1+0xee0], R18 ;  /* 0x000ee01201007387 */ /* 0x0003e80000100800 */
[----:B-1----:R-:W2:Y:S04]  /*c68b0*/  LDL.LU.64 R18, [R1+0x4318] ;  /* 0x0043180001127983 */ /* 0x002ea80000300a00 */
[----:B------:R-:W-:Y:S04]  /*c68c0*/  STL.64 [R1+0xec8], R8 ;  /* 0x000ec80801007387 */ /* 0x000fe80000100a00 */
        /* <DEDUP_REMOVED lines=10> */
[----:B-1----:R0:W3:Y:S01]  /*c6970*/  LDL.64 R24, [R1+0xee0] ;  /* 0x000ee00001187983 */ /* 0x0020e20000100a00 */
[----:B--2---:R-:W-:-:S02]  /*c6980*/  IADD3 R8, P4, R29, R18, RZ ;  /* 0x000000121d087210 */ /* 0x004fc40007f9e0ff */
[----:B------:R-:W-:Y:S02]  /*c6990*/  IADD3 R12, P5, R29, R19, RZ ;  /* 0x000000131d0c7210 */ /* 0x000fe40007fbe0ff */
[----:B------:R-:W-:Y:S02]  /*c69a0*/  SHF.R.S32.HI R29, RZ, 0x1f, R26 ;  /* 0x0000001fff1d7819 */ /* 0x000fe4000001141a */
[C---:B------:R-:W-:Y:S02]  /*c69b0*/  IADD3 R14, P2, R26.reuse, R16, RZ ;  /* 0x000000101a0e7210 */ /* 0x040fe40007f5e0ff */
[----:B------:R-:W-:Y:S01]  /*c69c0*/  IADD3 R10, P1, R26, R17, RZ ;  /* 0x000000111a0a7210 */ /* 0x000fe20007f3e0ff */
[C---:B------:R-:W-:Y:S02]  /*c69d0*/  IMAD.X R9, R28.reuse, 0x1, R20, P4 ;  /* 0x000000011c097824 */ /* 0x040fe400020e0614 */
[----:B------:R-:W-:Y:S02]  /*c69e0*/  IMAD.X R13, R28, 0x1, R22, P5 ;  /* 0x000000011c0d7824 */ /* 0x000fe400028e0616 */
[----:B------:R-:W-:-:S02]  /*c69f0*/  IMAD.X R15, R29, 0x1, R5, P2 ;  /* 0x000000011d0f7824 */ /* 0x000fc400010e0605 */
[----:B------:R-:W-:Y:S02]  /*c6a00*/  IMAD.X R11, R29, 0x1, R3, P1 ;  /* 0x000000011d0b7824 */ /* 0x000fe400008e0603 */
[----:B---3--:R-:W-:-:S05]  /*c6a10*/  IMAD.X R25, R28, 0x1, R7, P3 ;  /* 0x000000011c197824 */ /* 0x008fca00018e0607 */
[----:B------:R-:W-:Y:S04]  /*c6a20*/  STL [R1+0xee4], R25 ;  /* 0x000ee41901007387 */ /* 0x000fe80000100800 */
[----:B------:R-:W-:Y:S04]  /*c6a30*/  STL.64 [R1+0xef8], R8 ;  /* 0x000ef80801007387 */ /* 0x000fe80000100a00 */
[----:B------:R-:W-:Y:S04]  /*c6a40*/  STL.64 [R1+0xef0], R12 ;  /* 0x000ef00c01007387 */ /* 0x000fe80000100a00 */
[----:B------:R1:W-:Y:S04]  /*c6a50*/  STL.64 [R1+0xf00], R14 ;  /* 0x000f000e01007387 */ /* 0x0003e80000100a00 */
[----:B------:R-:W-:Y:S04]  /*c6a60*/  STL.64 [R1+0x42f8], R2 ;  /* 0x0042f80201007387 */ /* 0x000fe80000100a00 */
[----:B------:R2:W-:Y:S04]  /*c6a70*/  STL.64 [R1+0xf08], R10 ;  /* 0x000f080a01007387 */ /* 0x0005e80000100a00 */
[----:B------:R3:W-:Y:S01]  /*c6a80*/  STL.64 [R1+0x42f0], R18 ;  /* 0x0042f01201007387 */ /* 0x0007e20000100a00 */
[----:B-1----:R-:W-:-:S02]  /*c6a90*/  IADD3 R14, P2, R26, R18, RZ ;  /* 0x000000121a0e7210 */ /* 0x002fc40007f5e0ff */
[C---:B--2---:R-:W-:Y:S02]  /*c6aa0*/  IADD3 R10, P1, R26.reuse, R19, RZ ;  /* 0x000000131a0a7210 */ /* 0x044fe40007f3e0ff */
[----:B---3--:R0:W2:Y:S01]  /*c6ab0*/  LDL.64 R18, [R1+0xf10] ;  /* 0x000f100001127983 */ /* 0x0080a20000100a00 */
[C---:B------:R-:W-:Y:S01]  /*c6ac0*/  IADD3 R24, P3, R26.reuse, R6, RZ ;  /* 0x000000061a187210 */ /* 0x040fe20007f7e0ff */
[C---:B------:R-:W-:Y:S01]  /*c6ad0*/  VIADD R27, R26.reuse, UR56 ;  /* 0x000000381a1b7c36 */ /* 0x040fe20008000000 */
[----:B------:R-:W-:-:S03]  /*c6ae0*/  IADD3 R12, P5, R26, R2, RZ ;  /* 0x000000021a0c7210 */ /* 0x000fc60007fbe0ff */
[----:B------:R-:W-:Y:S01]  /*c6af0*/  IMAD.X R25, R29, 0x1, R21, P3 ;  /* 0x000000011d197824 */ /* 0x000fe200018e0615 */
[----:B------:R-:W-:Y:S02]  /*c6b00*/  IADD3 R2, P3, R27, R17, RZ ;  /* 0x000000111b027210 */ /* 0x000fe40007f7e0ff */
[----:B------:R-:W-:Y:S02]  /*c6b10*/  IADD3 R8, P4, R26, R4, RZ ;  /* 0x000000041a087210 */ /* 0x000fe40007f9e0ff */
[----:B------:R-:W-:Y:S01]  /*c6b20*/  SHF.R.S32.HI R26, RZ, 0x1f, R27 ;  /* 0x0000001fff1a7819 */ /* 0x000fe2000001141b */
[C---:B------:R-:W-:Y:S02]  /*c6b30*/  IMAD.X R13, R29.reuse, 0x1, R7, P5 ;  /* 0x000000011d0d7824 */ /* 0x040fe400028e0607 */
[C---:B------:R-:W-:Y:S02]  /*c6b40*/  IMAD.X R15, R29.reuse, 0x1, R20, P2 ;  /* 0x000000011d0f7824 */ /* 0x040fe400010e0614 */
[----:B------:R-:W-:-:S02]  /*c6b50*/  IMAD.X R9, R29, 0x1, R23, P4 ;  /* 0x000000011d097824 */ /* 0x000fc400020e0617 */
[C---:B------:R-:W-:Y:S02]  /*c6b60*/  IMAD.X R11, R29.reuse, 0x1, R22, P1 ;  /* 0x000000011d0b7824 */ /* 0x040fe400008e0616 */
[----:B--2---:R-:W-:Y:S01]  /*c6b70*/  IMAD.X R19, R29, 0x1, R0, P0 ;  /* 0x000000011d137824 */ /* 0x004fe200000e0600 */
[----:B------:R-:W-:-:S04]  /*c6b80*/  IADD3 R18, P0, R27, R16, RZ ;  /* 0x000000101b127210 */ /* 0x000fc80007f1e0ff */
[----:B------:R-:W-:Y:S04]  /*c6b90*/  STL [R1+0xf14], R19 ;  /* 0x000f141301007387 */ /* 0x000fe80000100800 */
[----:B------:R1:W-:Y:S04]  /*c6ba0*/  STL.64 [R1+0xf18], R24 ;  /* 0x000f181801007387 */ /* 0x0003e80000100a00 */
[----:B-1----:R-:W2:Y:S04]  /*c6bb0*/  LDL.LU.64 R24, [R1+0x4300] ;  /* 0x0043000001187983 */ /* 0x002ea80000300a00 */
[----:B------:R1:W-:Y:S04]  /*c6bc0*/  STL.64 [R1+0x42e0], R16 ;  /* 0x0042e01001007387 */ /* 0x0003e80000100a00 */
[----:B------:R3:W-:Y:S01]  /*c6bd0*/  STL [R1+0xf50], R2 ;  /* 0x000f500201007387 */ /* 0x0007e20000100800 */
[----:B------:R-:W-:-:S02]  /*c6be0*/  IMAD.X R19, R26, 0x1, R5, P0 ;  /* 0x000000011a137824 */ /* 0x000fc400000e0605 */
[----:B-1----:R-:W-:Y:S02]  /*c6bf0*/  IMAD.MOV.U32 R16, RZ, RZ, R2 ;  /* 0x000000ffff107224 */ /* 0x002fe400078e0002 */
[----:B------:R-:W-:Y:S02]  /*c6c00*/  IMAD.MOV.U32 R17, RZ, RZ, R3 ;  /* 0x000000ffff117224 */ /* 0x000fe400078e0003 */
[----:B---3--:R-:W3:Y:S04]  /*c6c10*/  LDL.LU.64 R2, [R1+0x42f8] ;  /* 0x0042f80001027983 */ /* 0x008ee80000300a00 */
[----:B------:R-:W-:Y:S04]  /*c6c20*/  STL [R1+0x42e8], R16 ;  /* 0x0042e81001007387 */ /* 0x000fe80000100800 */
[----:B------:R-:W-:Y:S04]  /*c6c30*/  STL.64 [R1+0xf28], R8 ;  /* 0x000f280801007387 */ /* 0x000fe80000100a00 */
[----:B------:R-:W-:Y:S04]  /*c6c40*/  STL.64 [R1+0xf20], R12 ;  /* 0x000f200c01007387 */ /* 0x000fe80000100a00 */
[----:B------:R-:W-:Y:S04]  /*c6c50*/  STL.64 [R1+0xf38], R14 ;  /* 0x000f380e01007387 */ /* 0x000fe80000100a00 */
[----:B------:R-:W-:Y:S04]  /*c6c60*/  STL.64 [R1+0xf30], R10 ;  /* 0x000f300a01007387 */ /* 0x000fe80000100a00 */
[----:B------:R1:W-:Y:S04]  /*c6c70*/  STL.64 [R1+0xf40], R18 ;  /* 0x000f401201007387 */ /* 0x0003e80000100a00 */
[----:B-1----:R-:W4:Y:S02]  /*c6c80*/  LDL.LU.64 R18, [R1+0x42f0] ;  /* 0x0042f00001127983 */ /* 0x002f240000300a00 */
[----:B----4-:R-:W-:-:S05]  /*c6c90*/  IADD3 R16, P0, R27, R18, RZ ;  /* 0x000000121b107210 */ /* 0x010fca0007f1e0ff */
[----:B------:R1:W-:Y:S04]  /*c6ca0*/  STL [R1+0xf90], R16 ;  /* 0x000f901001007387 */ /* 0x0003e80000100800 */
[----:B-1----:R0:W4:Y:S01]  /*c6cb0*/  LDL.LU R16, [R1+0x42e8] ;  /* 0x0042e80001107983 */ /* 0x0021220000300800 */
[C---:B--2---:R-:W-:Y:S02]  /*c6cc0*/  IADD3 R8, P4, R27.reuse, R24, RZ ;  /* 0x000000181b087210 */ /* 0x044fe40007f9e0ff */
[C---:B------:R-:W-:Y:S01]  /*c6cd0*/  IADD3 R12, P5, R27.reuse, R6, RZ ;  /* 0x000000061b0c7210 */ /* 0x040fe20007fbe0ff */
[C---:B---3--:R-:W-:Y:S01]  /*c6ce0*/  IMAD.X R17, R26.reuse, 0x1, R3, P3 ;  /* 0x000000011a117824 */ /* 0x048fe200018e0603 */
[----:B------:R-:W-:Y:S01]  /*c6cf0*/  IADD3 R14, P2, R27, R4, RZ ;  /* 0x000000041b0e7210 */ /* 0x000fe20007f5e0ff */
[----:B------:R-:W-:-:S02]  /*c6d00*/  IMAD.X R9, R26, 0x1, R0, P4 ;  /* 0x000000011a097824 */ /* 0x000fc400020e0600 */
[C---:B------:R-:W-:Y:S01]  /*c6d10*/  IMAD.X R13, R26.reuse, 0x1, R21, P5 ;  /* 0x000000011a0d7824 */ /* 0x040fe200028e0615 */
[----:B------:R4:W-:Y:S01]  /*c6d20*/  STL [R1+0xf54], R17 ;  /* 0x000f541101007387 */ /* 0x0009e20000100800 */
[----:B------:R-:W-:Y:S02]  /*c6d30*/  IMAD.X R15, R26, 0x1, R23, P2 ;  /* 0x000000011a0f7824 */ /* 0x000fe400010e0617 */
[----:B------:R-:W-:Y:S01]  /*c6d40*/  VIADD R28, R27, UR61 ;  /* 0x0000003d1b1c7c36 */ /* 0x000fe20008000000 */
[----:B----4-:R-:W2:Y:S04]  /*c6d50*/  LDL.LU.64 R16, [R1+0x42e0] ;  /* 0x0042e00001107983 */ /* 0x010ea80000300a00 */
[----:B------:R-:W-:Y:S04]  /*c6d60*/  STL.64 [R1+0x42d0], R2 ;  /* 0x0042d00201007387 */ /* 0x000fe80000100a00 */
[----:B------:R-:W-:Y:S04]  /*c6d70*/  STL.64 [R1+0x42c8], R18 ;  /* 0x0042c81201007387 */ /* 0x000fe80000100a00 */
[----:B------:R-:W-:Y:S04]  /*c6d80*/  STL.64 [R1+0xf58], R8 ;  /* 0x000f580801007387 */ /* 0x000fe80000100a00 */
[----:B------:R-:W-:Y:S04]  /*c6d90*/  STL.64 [R1+0xf78], R12 ;  /* 0x000f780c01007387 */ /* 0x000fe80000100a00 */
        /* <DEDUP_REMOVED lines=8> */
[----:B------:R1:W-:Y:S02]  /*c6e20*/  STL.64 [R1+0xf68], R10 ;  /* 0x000f680a01007387 */ /* 0x0003e40000100a00 */
[----:B-1----:R-:W-:Y:S02]  /*c6e30*/  IADD3 R10, P1, R28, R6, RZ ;  /* 0x000000061c0a7210 */ /* 0x002fe40007f3e0ff */
[----:B------:R-:W4:Y:S04]  /*c6e40*/  LDL.LU R11, [R1+0x42d8] ;  /* 0x0042d800010b7983 */ /* 0x000f280000300800 */
[----:B------:R-:W-:Y:S01]  /*c6e50*/  STL.64 [R1+0x42b8], R6 ;  /* 0x0042b80601007387 */ /* 0x000fe20000100a00 */
[----:B---3--:R-:W-:-:S05]  /*c6e60*/  IMAD.X R25, R26, 0x1, R20, P0 ;  /* 0x000000011a197824 */ /* 0x008fca00000e0614 */
[----:B------:R-:W-:Y:S04]  /*c6e70*/  STL [R1+0xf94], R25 ;  /* 0x000f941901007387 */ /* 0x000fe80000100800 */
[----:B------:R-:W-:Y:S04]  /*c6e80*/  STL [R1+0xfa8], R10 ;  /* 0x000fa80a01007387 */ /* 0x000fe80000100800 */
[----:B------:R1:W-:Y:S04]  /*c6e90*/  STL.64 [R1+0xf80], R2 ;  /* 0x000f800201007387 */ /* 0x0003e80000100a00 */
[----:B-1----:R-:W3:Y:S01]  /*c6ea0*/  LDL.LU.64 R2, [R1+0x42d0] ;  /* 0x0042d00001027983 */ /* 0x002ee20000300a00 */
[----:B------:R-:W-:-:S02]  /*c6eb0*/  SHF.R.S32.HI R29, RZ, 0x1f, R28 ;  /* 0x0000001fff1d7819 */ /* 0x000fc4000001141c */
[C---:B--2---:R-:W-:Y:S02]  /*c6ec0*/  IADD3 R8, P4, R28.reuse, R16, RZ ;  /* 0x000000101c087210 */ /* 0x044fe40007f9e0ff */
[----:B------:R-:W-:-:S03]  /*c6ed0*/  IADD3 R12, P5, R28, R17, RZ ;  /* 0x000000111c0c7210 */ /* 0x000fc60007fbe0ff */
[C---:B------:R-:W-:Y:S02]  /*c6ee0*/  IMAD.X R9, R29.reuse, 0x1, R5, P4 ;  /* 0x000000011d097824 */ /* 0x040fe400020e0605 */
[----:B------:R-:W-:Y:S01]  /*c6ef0*/  IMAD.X R15, R29, 0x1, R0, P2 ;  /* 0x000000011d0f7824 */ /* 0x000fe200010e0600 */
[----:B------:R-:W-:-:S05]  /*c6f00*/  IADD3 R24, P0, R28, R4, RZ ;  /* 0x000000041c187210 */ /* 0x000fca0007f1e0ff */
        /* <DEDUP_REMOVED lines=8> */
[----:B------:R4:W-:Y:S02]  /*c6f90*/  STL [R1+0x42a0], R15 ;  /* 0x0042a00f01007387 */ /* 0x0009e40000100800 */
[----:B----4-:R-:W-:-:S02]  /*c6fa0*/  IMAD.MOV.U32 R15, RZ, RZ, R11 ;  /* 0x000000ffff0f7224 */ /* 0x010fc400078e000b */
[----:B------:R-:W-:-:S05]  /*c6fb0*/  IMAD.X R15, R29, 0x1, R21, P1 ;  /* 0x000000011d0f7824 */ /* 0x000fca00008e0615 */
[----:B------:R-:W-:Y:S04]  /*c6fc0*/  STL [R1+0xfac], R15 ;  /* 0x000fac0f01007387 */ /* 0x000fe80000100800 */
        /* <DEDUP_REMOVED lines=9> */
[----:B------:R-:W-:Y:S01]  /*c7060*/  IADD3 R12, P5, R28, R19, RZ ;  /* 0x000000131c0c7210 */ /* 0x000fe20007fbe0ff */
[----:B------:R-:W-:Y:S01]  /*c7070*/  IMAD.MOV.U32 R14, RZ, RZ, R10 ;  /* 0x000000ffff0e7224 */ /* 0x000fe200078e000a */
        /* <DEDUP_REMOVED lines=20> */
[C---:B------:R-:W-:Y:S02]  /*c71c0*/  IADD3 R8, P4, R27.reuse, R4, RZ ;  /* 0x000000041b087210 */ /* 0x040fe40007f9e0ff */
[----:B------:R-:W-:Y:S01]  /*c71d0*/  IADD3 R12, P5, R27, R2, RZ ;  /* 0x000000021b0c7210 */ /* 0x000fe20007fbe0ff */
[----:B------:R-:W-:Y:S01]  /*c71e0*/  IMAD.X R25, R28, 0x1, R21, P3 ;  /* 0x000000011c197824 */ /* 0x000fe200018e0615 */
[----:B------:R-:W-:Y:S02]  /*c71f0*/  IADD3 R2, P3, R26, R17, RZ ;  /* 0x000000111a027210 */ /* 0x000fe40007f7e0ff */
[----:B------:R-:W-:Y:S01]  /*c7200*/  SHF.R.S32.HI R27, RZ, 0x1f, R26 ;  /* 0x0000001fff1b7819 */ /* 0x000fe2000001141a */
[----:B------:R-:W-:-:S02]  /*c7210*/  IMAD.X R9, R28, 0x1, R23, P4 ;  /* 0x000000011c097824 */ /* 0x000fc400020e0617 */
[C---:B------:R-:W-:Y:S02]  /*c7220*/  IMAD.X R13, R28.reuse, 0x1, R7, P5 ;  /* 0x000000011c0d7824 */ /* 0x040fe400028e0607 */
[C---:B------:R-:W-:Y:S02]  /*c7230*/  IMAD.X R11, R28.reuse, 0x1, R20, P2 ;  /* 0x000000011c0b7824 */ /* 0x040fe400010e0614 */
        /* <DEDUP_REMOVED lines=12> */
[----:B------:R-:W-:Y:S04]  /*c7300*/  STL.64 [R1+0xff8], R8 ;  /* 0x000ff80801007387 */ /* 0x000fe80000100a00 */
[----:B------:R-:W-:Y:S04]  /*c7310*/  STL.64 [R1+0x1000], R12 ;  /* 0x0010000c01007387 */ /* 0x000fe80000100a00 */
[----:B------:R-:W-:Y:S04]  /*c7320*/  STL.64 [R1+0x1020], R10 ;  /* 0x0010200a01007387 */ /* 0x000fe80000100a00 */
[----:B------:R1:W-:Y:S04]  /*c7330*/  STL.64 [R1+0x1018], R14 ;  /* 0x0010180e01007387 */ /* 0x0003e80000100a00 */
[----:B-1----:R-:W4:Y:S04]  /*c7340*/  LDL.LU R15, [R1+0x42a0] ;  /* 0x0042a000010f7983 */ /* 0x002f280000300800 */
[----:B------:R1:W-:Y:S04]  /*c7350*/  STL.64 [R1+0x1010], R18 ;  /* 0x0010101201007387 */ /* 0x0003e80000100a00 */
[----:B-1----:R-:W4:Y:S01]  /*c7360*/  LDL.LU.64 R18, [R1+0x4298] ;  /* 0x0042980001127983 */ /* 0x002f220000300a00 */
[----:B------:R-:W-:-:S02]  /*c7370*/  IADD3 R12, P5, R26, R6, RZ ;  /* 0x000000061a0c7210 */ /* 0x000fc40007fbe0ff */
[C---:B------:R-:W-:Y:S01]  /*c7380*/  IADD3 R10, P2, R26.reuse, R4, RZ ;  /* 0x000000041a0a7210 */ /* 0x040fe20007f5e0ff */
[----:B------:R1:W-:Y:S02]  /*c7390*/  STL.64 [R1+0x4280], R4 ;  /* 0x0042800401007387 */ /* 0x0003e40000100a00 */
[C---:B------:R-:W-:Y:S02]  /*c73a0*/  IMAD.X R13, R27.reuse, 0x1, R21, P5 ;  /* 0x000000011b0d7824 */ /* 0x040fe400028e0615 */
[C---:B------:R-:W-:Y:S02]  /*c73b0*/  VIADD R29, R26.reuse, UR52 ;  /* 0x000000341a1d7c36 */ /* 0x040fe40008000000 */
[----:B------:R-:W-:Y:S01]  /*c73c0*/  IMAD.X R11, R27, 0x1, R23, P2 ;  /* 0x000000011b0b7824 */ /* 0x000fe200010e0617 */
[----:B--2---:R-:W-:-:S05]  /*c73d0*/  IADD3 R8, P4, R26, R24, RZ ;  /* 0x000000181a087210 */ /* 0x004fca0007f9e0ff */
[C---:B------:R-:W-:Y:S01]  /*c73e0*/  IMAD.X R9, R27.reuse, 0x1, R0, P4 ;  /* 0x000000011b097824 */ /* 0x040fe200020e0600 */
[----:B---3--:R-:W-:Y:S01]  /*c73f0*/  IADD3 R14, P1, R26, R2, RZ ;  /* 0x000000021a0e7210 */ /* 0x008fe20007f3e0ff */
[----:B------:R-:W-:-:S04]  /*c7400*/  IMAD.X R17, R27, 0x1, R3, P3 ;  /* 0x000000011b117824 */ /* 0x000fc800018e0603 */
[----:B------:R-:W-:Y:S04]  /*c7410*/  STL [R1+0x1040], R14 ;  /* 0x0010400e01007387 */ /* 0x000fe80000100800 */
[----:B------:R2:W-:Y:S01]  /*c7420*/  STL [R1+0x102c], R17 ;  /* 0x00102c1101007387 */ /* 0x0005e20000100800 */
[----:B-1----:R-:W-:-:S03]  /*c7430*/  IMAD.MOV.U32 R4, RZ, RZ, R14 ;  /* 0x000000ffff047224 */ /* 0x002fc600078e000e */
[----:B--2---:R-:W2:Y:S04]  /*c7440*/  LDL.LU.64 R16, [R1+0x4290] ;  /* 0x0042900001107983 */ /* 0x004ea80000300a00 */
[----:B------:R1:W-:Y:S01]  /*c7450*/  STL.64 [R1+0x4278], R2 ;  /* 0x0042780201007387 */ /* 0x0003e20000100a00 */
[----:B----4-:R-:W-:-:S03]  /*c7460*/  IMAD.MOV.U32 R5, RZ, RZ, R15 ;  /* 0x000000ffff057224 */ /* 0x010fc600078e000f */
[----:B------:R-:W-:Y:S04]  /*c7470*/  STL.64 [R1+0x1030], R8 ;  /* 0x0010300801007387 */ /* 0x000fe80000100a00 */
[----:B------:R-:W-:Y:S01]  /*c7480*/  STL.64 [R1+0x1050], R12 ;  /* 0x0010500c01007387 */ /* 0x000fe20000100a00 */
[----:B------:R-:W-:-:S03]  /*c7490*/  IMAD.X R5, R27, 0x1, R7, P1 ;  /* 0x000000011b057824 */ /* 0x000fc600008e0607 */
[----:B------:R3:W-:Y:S01]  /*c74a0*/  STL.64 [R1+0x1048], R10 ;  /* 0x0010480a01007387 */ /* 0x0007e20000100a00 */
[C---:B------:R-:W-:Y:S02]  /*c74b0*/  IADD3 R14, P0, R26.reuse, R18, RZ ;  /* 0x000000121a0e7210 */ /* 0x040fe40007f1e0ff */
[----:B-1----:R-:W-:Y:S02]  /*c74c0*/  IADD3 R2, P3, R26, R19, RZ ;  /* 0x000000131a027210 */ /* 0x002fe40007f7e0ff */
[----:B---3--:R-:W-:Y:S01]  /*c74d0*/  IADD3 R10, P2, R29, R24, RZ ;  /* 0x000000181d0a7210 */ /* 0x008fe20007f5e0ff */
[----:B------:R-:W3:Y:S01]  /*c74e0*/  LDL.LU R11, [R1+0x4288] ;  /* 0x00428800010b7983 */ /* 0x000ee20000300800 */
[----:B------:R-:W-:-:S03]  /*c74f0*/  IMAD.X R15, R27, 0x1, R20, P0 ;  /* 0x000000011b0f7824 */ /* 0x000fc600000e0614 */
[----:B------:R-:W-:Y:S01]  /*c7500*/  STL [R1+0x4270], R25 ;  /* 0x0042701901007387 */ /* 0x000fe20000100800 */
[----:B------:R-:W-:-:S03]  /*c7510*/  IADD3 R24, P1, R29, R6, RZ ;  /* 0x000000061d187210 */ /* 0x000fc60007f3e0ff */
[----:B------:R1:W-:Y:S01]  /*c7520*/  STL [R1+0x1044], R5 ;  /* 0x0010440501007387 */ /* 0x0003e20000100800 */
[----:B------:R-:W-:-:S03]  /*c7530*/  IMAD.X R3, R27, 0x1, R22, P3 ;  /* 0x000000011b037824 */ /* 0x000fc600018e0616 */
[----:B-1----:R-:W4:Y:S04]  /*c7540*/  LDL.LU.64 R4, [R1+0x4280] ;  /* 0x0042800001047983 */ /* 0x002f280000300a00 */
[----:B------:R-:W-:Y:S04]  /*c7550*/  STL [R1+0xf48], R10 ;  /* 0x000f480a01007387 */ /* 0x000fe80000100800 */
[----:B------:R-:W-:Y:S04]  /*c7560*/  STL.64 [R1+0x1038], R14 ;  /* 0x0010380e01007387 */ /* 0x000fe80000100a00 */
[----:B------:R-:W-:Y:S04]  /*c7570*/  STL [R1+0xeb8], R24 ;  /* 0x000eb81801007387 */ /* 0x000fe80000100800 */
[----:B------:R1:W-:Y:S04]  /*c7580*/  STL.64 [R1+0x1008], R2 ;  /* 0x0010080201007387 */ /* 0x0003e80000100a00 */
[----:B-1----:R-:W3:Y:S01]  /*c7590*/  LDL.LU.64 R2, [R1+0x4278] ;  /* 0x0042780001027983 */ /* 0x002ee20000300a00 */
[----:B------:R-:W-:-:S03]  /*c75a0*/  IMAD.MOV.U32 R27, RZ, RZ, R25 ;  /* 0x000000ffff1b7224 */ /* 0x000fc600078e0019 */
[----:B------:R-:W3:Y:S01]  /*c75b0*/  LDL.LU R25, [R1+0x4270] ;  /* 0x0042700001197983 */ /* 0x000ee20000300800 */
[C---:B--2---:R-:W-:Y:S02]  /*c75c0*/  IADD3 R8, P4, R29.reuse, R16, RZ ;  /* 0x000000101d087210 */ /* 0x044fe40007f9e0ff */
[----:B------:R-:W-:Y:S02]  /*c75d0*/  SHF.R.S32.HI R16, RZ, 0x1f, R29 ;  /* 0x0000001fff107819 */ /* 0x000fe4000001141d */
[----:B------:R-:W-:-:S03]  /*c75e0*/  IADD3 R12, P5, R29, R17, RZ ;  /* 0x000000111d0c7210 */ /* 0x000fc60007fbe0ff */
[C---:B------:R-:W-:Y:S02]  /*c75f0*/  IMAD.X R27, R16.reuse, 0x1, R21, P1 ;  /* 0x00000001101b7824 */ /* 0x040fe400008e0615 */
[C---:B----4-:R-:W-:Y:S01]  /*c7600*/  IMAD.X R9, R16.reuse, 0x1, R5, P4 ;  /* 0x0000000110097824 */ /* 0x050fe200020e0605 */
[----:B------:R-:W-:Y:S01]  /*c7610*/  IADD3 R14, P0, R29, R4, RZ ;  /* 0x000000041d0e7210 */ /* 0x000fe20007f1e0ff */
[----:B---3--:R-:W-:Y:S02]  /*c7620*/  IMAD.MOV.U32 R5, RZ, RZ, R11 ;  /* 0x000000ffff057224 */ /* 0x008fe400078e000b */
[----:B------:R-:W-:Y:S02]  /*c7630*/  IMAD.MOV.U32 R4, RZ, RZ, R10 ;  /* 0x000000ffff047224 */ /* 0x000fe400078e000a */
[C---:B------:R-:W-:Y:S01]  /*c7640*/  IMAD.X R5, R16.reuse, 0x1, R0, P2 ;  /* 0x0000000110057824 */ /* 0x040fe200010e0600 */
[----:B------:R1:W-:Y:S01]  /*c7650*/  STL.64 [R1+0xfb0], R8 ;  /* 0x000fb00801007387 */ /* 0x0003e20000100a00 */
[----:B------:R-:W-:-:S02]  /*c7660*/  IMAD.X R15, R16, 0x1, R23, P0 ;  /* 0x00000001100f7824 */ /* 0x000fc400000e0617 */
[----:B------:R-:W-:Y:S01]  /*c7670*/  IMAD.X R13, R16, 0x1, R3, P5 ;  /* 0x00000001100d7824 */ /* 0x000fe200028e0603 */
[----:B-1----:R-:W2:Y:S04]  /*c7680*/  LDL.LU.64 R8, [R1+0x4268] ;  /* 0x0042680001087983 */ /* 0x002ea80000300a00 */
[----:B------:R-:W3:Y:S04]  /*c7690*/  LDL.LU.64 R10, [R1+0x4260] ;  /* 0x00426000010a7983 */ /* 0x000ee80000300a00 */
[----:B------:R1:W-:Y:S04]  /*c76a0*/  STL.64 [R1+0xf60], R12 ;  /* 0x000f600c01007387 */ /* 0x0003e80000100a00 */
[----:B-1----:R-:W4:Y:S04]  /*c76b0*/  LDL.LU R12, [R1+0x148] ;  /* 0x00014800010c7983 */ /* 0x002f280000300800 */
[----:B------:R-:W4:Y:S04]  /*c76c0*/  LDL R13, [R1+0x1878] ;  /* 0x00187800010d7983 */ /* 0x000f280000100800 */
[----:B------:R-:W-:Y:S04]  /*c76d0*/  STL [R1+0xf4c], R5 ;  /* 0x000f4c0501007387 */ /* 0x000fe80000100800 */
[----:B------:R-:W-:Y:S04]  /*c76e0*/  STL [R1+0xebc], R27 ;  /* 0x000ebc1b01007387 */ /* 0x000fe80000100800 */
[----:B------:R1:W-:Y:S04]  /*c76f0*/  STL.64 [R1+0xe80], R14 ;  /* 0x000e800e01007387 */ /* 0x0003e80000100a00 */
[----:B-1----:R-:W2:Y:S01]  /*c7700*/  LDL.LU.64 R14, [R1+0xae8] ;  /* 0x000ae800010e7983 */ /* 0x002ea20000300a00 */
[C---:B------:R-:W-:Y:S01]  /*c7710*/  IADD3 R28, P3, R29.reuse, R2, RZ ;  /* 0x000000021d1c7210 */ /* 0x040fe20007f7e0ff */
[----:B------:R-:W-:Y:S01]  /*c7720*/  IMAD.MOV.U32 R26, RZ, RZ, R24 ;  /* 0x000000ffff1a7224 */ /* 0x000fe200078e0018 */
[----:B------:R-:W-:-:S02]  /*c7730*/  IADD3 R18, P4, R29, R18, RZ ;  /* 0x000000121d127210 */ /* 0x000fc40007f9e0ff */
[----:B------:R-:W-:Y:S01]  /*c7740*/  IADD3 R6, P5, R29, R19, RZ ;  /* 0x000000131d067210 */ /* 0x000fe20007fbe0ff */
[C---:B------:R-:W-:Y:S02]  /*c7750*/  IMAD.X R29, R16.reuse, 0x1, R7, P3 ;  /* 0x00000001101d7824 */ /* 0x040fe400018e0607 */
[C---:B------:R-:W-:Y:S02]  /*c7760*/  IMAD.X R19, R16.reuse, 0x1, R20, P4 ;  /* 0x0000000110137824 */ /* 0x040fe400020e0614 */
[----:B------:R-:W-:Y:S01]  /*c7770*/  IMAD.X R7, R16, 0x1, R22, P5 ;  /* 0x0000000110077824 */ /* 0x000fe200028e0616 */
[----:B--2---:R1:W-:Y:S04]  /*c7780*/  STL.64 [R1+0x4258], R14 ;  /* 0x0042580e01007387 */ /* 0x0043e80000100a00 */
[----:B-1----:R-:W2:Y:S04]  /*c7790*/  LDL.LU.64 R14, [R1+0xb08] ;  /* 0x000b0800010e7983 */ /* 0x002ea80000300a00 */
[----:B------:R-:W2:Y:S01]  /*c77a0*/  LDL.LU.64 R4, [R1+0xae0] ;  /* 0x000ae00001047983 */ /* 0x000ea20000300a00 */
[----:B------:R-:W-:-:S03]  /*c77b0*/  VIADD R2, R9, 0x5 ;  /* 0x0000000509027836 */ /* 0x000fc60000000000 */
[----:B------:R-:W2:Y:S04]  /*c77c0*/  LDL.LU.64 R26, [R1+0xad8] ;  /* 0x000ad800011a7983 */ /* 0x000ea80000300a00 */
[----:B------:R-:W2:Y:S04]  /*c77d0*/  LDL.LU R17, [R1+0xe8] ;  /* 0x0000e80001117983 */ /* 0x000ea80000300800 */
[----:B------:R-:W2:Y:S04]  /*c77e0*/  LDL R24, [R1+0x1868] ;  /* 0x0018680001187983 */ /* 0x000ea80000100800 */
[----:B------:R1:W-:Y:S01]  /*c77f0*/  STL.64 [R1+0x4068], R28 ;  /* 0x0040681c01007387 */ /* 0x0003e20000100a00 */
[----:B------:R-:W-:Y:S01]  /*c7800*/  ISETP.GE.AND P2, PT, R2, UR4, PT ;  /* 0x0000000402007c0c */ /* 0x000fe2000bf46270 */
[----:B------:R-:W-:-:S03]  /*c7810*/  ULDC UR4, c[0x0][0x228] ;  /* 0x00008a0000047ab9 */ /* 0x000fc60000000800 */
[----:B---3--:R-:W-:Y:S01]  /*c7820*/  ISETP.LT.AND P0, PT, R10, UR4, !P2 ;  /* 0x000000040a007c0c */ /* 0x008fe2000d701270 */
[----:B-1----:R-:W3:Y:S04]  /*c7830*/  LDL R29, [R1+0x1870] ;  /* 0x00187000011d7983 */ /* 0x002ee80000100800 */
[----:B------:R-:W3:Y:S04]  /*c7840*/  LDL.LU.64 R20, [R1+0xaf0] ;  /* 0x000af00001147983 */ /* 0x000ee80000300a00 */
[----:B------:R1:W-:Y:S01]  /*c7850*/  STL.64 [R1+0x4070], R18 ;  /* 0x0040701201007387 */ /* 0x0003e20000100a00 */
[----:B----4-:R-:W-:Y:S01]  /*c7860*/  PRMT R2, R12, 0x7770, RZ ;  /* 0x000077700c027816 */ /* 0x010fe200000000ff */
[----:B------:R-:W-:Y:S01]  /*c7870*/  VIADD R0, R9, 0x3f ;  /* 0x0000003f09007836 */ /* 0x000fe20000000000 */
[----:B------:R-:W-:-:S02]  /*c7880*/  ISETP.LT.AND P5, PT, R25, UR6, !P2 ;  /* 0x0000000619007c0c */ /* 0x000fc4000d7a1270 */
[----:B------:R-:W-:Y:S01]  /*c7890*/  ISETP.LT.AND P4, PT, R11, UR8, !P2 ;  /* 0x000000080b007c0c */ /* 0x000fe2000d781270 */
[----:B------:R-:W-:Y:S01]  /*c78a0*/  ULDC UR4, c[0x0][0x22c] ;  /* 0x00008b0000047ab9 */ /* 0x000fe20000000800 */
[----:B------:R-:W-:Y:S01]  /*c78b0*/  ULDC UR6, c[0x0][0x228] ;  /* 0x00008a0000067ab9 */ /* 0x000fe20000000800 */
[----:B-1----:R-:W4:Y:S04]  /*c78c0*/  LDL.LU.64 R18, [R1+0xaf8] ;  /* 0x000af80001127983 */ /* 0x002f280000300a00 */
[----:B------:R-:W3:Y:S04]  /*c78d0*/  LDL.LU.64 R22, [R1+0xb00] ;  /* 0x000b000001167983 */ /* 0x000ee80000300a00 */
[----:B------:R1:W-:Y:S04]  /*c78e0*/  STL.64 [R1+0x4078], R6 ;  /* 0x0040780601007387 */ /* 0x0003e80000100a00 */
[----:B--2---:R2:W-:Y:S04]  /*c78f0*/  @P0 STG.E.U8 desc[UR32][R14.64], R2 ;  /* 0x000000020e000986 */ /* 0x0045e8000c101120 */
[----:B-1----:R-:W4:Y:S01]  /*c7900*/  LDL R7, [R1+0x1874] ;  /* 0x0018740001077983 */ /* 0x002f220000100800 */
[----:B------:R-:W-:Y:S01]  /*c7910*/  ISETP.GE.AND P1, PT, R0, UR23, PT ;  /* 0x0000001700007c0c */ /* 0x000fe2000bf26270 */
[----:B------:R-:W-:-:S02]  /*c7920*/  ULDC UR8, c[0x0][0x228] ;  /* 0x00008a0000087ab9 */ /* 0x000fc40000000800 */
[----:B--2---:R-:W2:Y:S01]  /*c7930*/  LDL.LU.64 R14, [R1+0x4258] ;  /* 0x00425800010e7983 */ /* 0x004ea20000300a00 */
[----:B------:R-:W-:Y:S01]  /*c7940*/  VIADD R0, R9, 0x6 ;  /* 0x0000000609007836 */ /* 0x000fe20000000000 */
[----:B------:R-:W-:-:S04]  /*c7950*/  PRMT R2, R12, 0x7771, RZ ;  /* 0x000077710c027816 */ /* 0x000fc800000000ff */
[----:B------:R-:W-:Y:S01]  /*c7960*/  ISETP.GE.AND P3, PT, R0, UR4, PT ;  /* 0x0000000400007c0c */ /* 0x000fe2000bf66270 */
[----:B------:R-:W-:Y:S01]  /*c7970*/  ULDC UR4, c[0x0][0x228] ;  /* 0x00008a0000047ab9 */ /* 0x000fe20000000800 */
[C---:B------:R-:W-:Y:S02]  /*c7980*/  PRMT R0, R12.reuse, 0x7772, RZ ;  /* 0x000077720c007816 */ /* 0x040fe400000000ff */
[----:B------:R-:W-:Y:S02]  /*c7990*/  ISETP.LT.AND P0, PT, R13, UR4, !P2 ;  /* 0x000000040d007c0c */ /* 0x000fe4000d701270 */
[----:B------:R-:W-:Y:S01]  /*c79a0*/  PRMT R3, R12, 0x7773, RZ ;  /* 0x000077730c037816 */ /* 0x000fe200000000ff */
[----:B------:R-:W-:Y:S01]  /*c79b0*/  ULDC UR4, c[0x0][0x22c] ;  /* 0x00008b0000047ab9 */ /* 0x000fe20000000800 */
[----:B---3--:R1:W-:Y:S04]  /*c79c0*/  @P5 STG.E.U8 desc[UR32][R22.64], R2 ;  /* 0x0000000216005986 */ /* 0x0083e8000c101120 */
[----:B----4-:R3:W-:Y:S01]  /*c79d0*/  @P4 STG.E.U8 desc[UR32][R18.64], R0 ;  /* 0x0000000012004986 */ /* 0x0107e2000c101120 */
[----:B------:R-:W-:-:S04]  /*c79e0*/  ISETP.LT.AND P5, PT, R8, UR8, !P2 ;  /* 0x0000000808007c0c */ /* 0x000fc8000d7a1270 */
[----:B------:R4:W-:Y:S01]  /*c79f0*/  @P0 STG.E.U8 desc[UR32][R20.64], R3 ;  /* 0x0000000314000986 */ /* 0x0009e2000c101120 */
[----:B------:R-:W-:-:S03]  /*c7a00*/  ULDC UR8, c[0x0][0x228] ;  /* 0x00008a0000087ab9 */ /* 0x000fc60000000800 */
[----:B-1----:R-:W2:Y:S04]  /*c7a10*/  LDL.LU.64 R22, [R1+0xa50] ;  /* 0x000a500001167983 */ /* 0x002ea80000300a00 */
[----:B------:R-:W2:Y:S01]  /*c7a20*/  LDL.LU R12, [R1+0x17c] ;  /* 0x00017c00010c7983 */ /* 0x000ea20000300800 */
[----:B------:R-:W-:Y:S01]  /*c7a30*/  PRMT R2, R17, 0x7770, RZ ;  /* 0x0000777011027816 */ /* 0x000fe200000000ff */
[----:B---3--:R-:W-:Y:S02]  /*c7a40*/  VIADD R0, R9, 0x7 ;  /* 0x0000000709007836 */ /* 0x008fe40000000000 */
[----:B------:R-:W3:Y:S04]  /*c7a50*/  LDL.LU.64 R18, [R1+0xad0] ;  /* 0x000ad00001127983 */ /* 0x000ee80000300a00 */
[----:B----4-:R-:W4:Y:S01]  /*c7a60*/  LDL.LU.64 R20, [R1+0xac8] ;  /* 0x000ac80001147983 */ /* 0x010f220000300a00 */
[----:B------:R-:W-:-:S02]  /*c7a70*/  ISETP.GE.AND P0, PT, R0, UR4, PT ;  /* 0x0000000400007c0c */ /* 0x000fc4000bf06270 */
[----:B------:R-:W-:Y:S01]  /*c7a80*/  PRMT R0, R17, 0x7772, RZ ;  /* 0x0000777211007816 */ /* 0x000fe200000000ff */
[----:B------:R-:W-:Y:S01]  /*c7a90*/  ULDC UR4, c[0x0][0x228] ;  /* 0x00008a0000047ab9 */ /* 0x000fe20000000800 */
[----:B------:R-:W-:Y:S01]  /*c7aa0*/  ISETP.LT.AND P6, PT, R7, UR6, !P2 ;  /* 0x0000000607007c0c */ /* 0x000fe2000d7c1270 */
[----:B------:R-:W-:Y:S02]  /*c7ab0*/  ULDC UR6, c[0x0][0x228] ;  /* 0x00008a0000067ab9 */ /* 0x000fe40000000800 */
[----:B------:R-:W-:-:S10]  /*c7ac0*/  ISETP.LT.AND P4, PT, R29, UR6, !P2 ;  /* 0x000000061d007c0c */ /* 0x000fd4000d781270 */
[----:B--2---:R1:W-:Y:S01]  /*c7ad0*/  @P6 STG.E.U8 desc[UR32][R14.64], R2 ;  /* 0x000000020e006986 */ /* 0x0043e2000c101120 */
[----:B------:R-:W-:-:S03]  /*c7ae0*/  ULDC UR6, c[0x0][0x228] ;  /* 0x00008a0000067ab9 */ /* 0x000fc60000000800 */
[----:B-1----:R-:W2:Y:S01]  /*c7af0*/  LDL.LU.64 R14, [R1+0xac0] ;  /* 0x000ac000010e7983 */ /* 0x002ea20000300a00 */
[----:B------:R-:W-:-:S05]  /*c7b00*/  PRMT R2, R17, 0x7771, RZ ;  /* 0x0000777111027816 */ /* 0x000fca00000000ff */
[----:B------:R-:W-:Y:S04]  /*c7b10*/  @P4 STG.E.U8 desc[UR32][R4.64], R2 ;  /* 0x0000000204004986 */ /* 0x000fe8000c101120 */
[----:B------:R1:W-:Y:S01]  /*c7b20*/  @P5 STG.E.U8 desc[UR32][R26.64], R0 ;  /* 0x000000001a005986 */ /* 0x0003e2000c101120 */
[----:B------:R-:W-:Y:S02]  /*c7b30*/  ISETP.LT.AND P2, PT, R24, UR4, !P2 ;  /* 0x0000000418007c0c */ /* 0x000fe4000d741270 */
[----:B------:R-:W-:Y:S02]  /*c7b40*/  ISETP.LT.AND P5, PT, R25, UR8, !P3 ;  /* 0x0000000819007c0c */ /* 0x000fe4000dfa1270 */
[----:B------:R-:W-:Y:S01]  /*c7b50*/  ISETP.LT.AND P4, PT, R10, UR6, !P3 ;  /* 0x000000060a007c0c */ /* 0x000fe2000df81270 */
[----:B------:R-:W-:Y:S01]  /*c7b60*/  ULDC UR6, c[0x0][0x228] ;  /* 0x00008a0000067ab9 */ /* 0x000fe20000000800 */
[----:B------:R-:W-:Y:S01]  /*c7b70*/  ULDC UR4, c[0x0][0x22c] ;  /* 0x00008b0000047ab9 */ /* 0x000fe20000000800 */
[----:B-1----:R-:W2:Y:S04]  /*c7b80*/  LDL.LU R26, [R1+0x16c] ;  /* 0x00016c00011a7983 */ /* 0x002ea80000300800 */
[----:B------:R-:W-:Y:S04]  /*c7b90*/  STL.64 [R1+0x4248], R24 ;  /* 0x0042481801007387 */ /* 0x000fe80000100a00 */
[----:B------:R-:W2:Y:S01]  /*c7ba0*/  LDL.LU R5, [R1+0x14c] ;  /* 0x00014c0001057983 */ /* 0x000ea20000300800 */
[----:B------:R-:W-:-:S03]  /*c7bb0*/  VIADD R0, R9, 0x8 ;  /* 0x0000000809007836 */ /* 0x000fc60000000000 */
[----:B------:R1:W-:Y:S01]  /*c7bc0*/  STL.64 [R1+0x4250], R8 ;  /* 0x0042500801007387 */ /* 0x0003e20000100a00 */
[----:B------:R-:W-:Y:S02]  /*c7bd0*/  PRMT R2, R17, 0x7773, RZ ;  /* 0x0000777311027816 */ /* 0x000fe400000000ff */
[C---:B------:R-:W-:Y:S02]  /*c7be0*/  PRMT R3, R12.reuse, 0x7771, RZ ;  /* 0x000077710c037816 */ /* 0x040fe400000000ff */
[----:B------:R-:W-:Y:S01]  /*c7bf0*/  PRMT R4, R12, 0x7773, RZ ;  /* 0x000077730c047816 */ /* 0x000fe200000000ff */
[----:B------:R-:W-:Y:S01]  /*c7c00*/  ULDC UR8, c[0x0][0x228] ;  /* 0x00008a0000087ab9 */ /* 0x000fe20000000800 */
[----:B-1----:R-:W2:Y:S04]  /*c7c10*/  LDL.LU.64 R8, [R1+0xab8] ;  /* 0x000ab80001087983 */ /* 0x002ea80000300a00 */
[----:B------:R-:W2:Y:S01]  /*c7c20*/  LDL.LU.64 R24, [R1+0xab0] ;  /* 0x000ab00001187983 */ /* 0x000ea20000300a00 */
[----:B------:R-:W-:-:S03]  /*c7c30*/  ISETP.LT.AND P6, PT, R11, UR6, !P3 ;  /* 0x000000060b007c0c */ /* 0x000fc6000dfc1270 */
[----:B------:R1:W-:Y:S01]  /*c7c40*/  @P2 STG.E.U8 desc[UR32][R22.64], R2 ;  /* 0x0000000216002986 */ /* 0x0003e2000c101120 */
[----:B------:R-:W-:Y:S02]  /*c7c50*/  ISETP.GE.AND P2, PT, R0, UR4, PT ;  /* 0x0000000400007c0c */ /* 0x000fe4000bf46270 */
[C---:B------:R-:W-:Y:S01]  /*c7c60*/  PRMT R0, R12.reuse, 0x7772, RZ ;  /* 0x000077720c007816 */ /* 0x040fe200000000ff */
[----:B------:R-:W-:Y:S01]  /*c7c70*/  ULDC UR4, c[0x0][0x228] ;  /* 0x00008a0000047ab9 */ /* 0x000fe20000000800 */
[----:B------:R-:W-:Y:S01]  /*c7c80*/  ULDC UR6, c[0x0][0x228] ;  /* 0x00008a0000067ab9 */ /* 0x000fe20000000800 */
[----:B-1----:R-:W-:Y:S02]  /*c7c90*/  PRMT R2, R12, 0x7770, RZ ;  /* 0x000077700c027816 */ /* 0x002fe400000000ff */
[----:B------:R-:W2:Y:S04]  /*c7ca0*/  LDL.LU R12, [R1+0xec] ;  /* 0x0000ec00010c7983 */ /* 0x000ea80000300800 */
[----:B---3--:R1:W-:Y:S01]  /*c7cb0*/  @P4 STG.E.U8 desc[UR32][R18.64], R2 ;  /* 0x0000000212004986 */ /* 0x0083e2000c101120 */
[----:B------:R-:W-:-:S03]  /*c7cc0*/  ISETP.LT.AND P4, PT, R13, UR4, !P3 ;  /* 0x000000040d007c0c */ /* 0x000fc6000df81270 */
[----:B----4-:R-:W-:Y:S01]  /*c7cd0*/  @P5 STG.E.U8 desc[UR32][R20.64], R3 ;  /* 0x0000000314005986 */ /* 0x010fe2000c101120 */
[----:B------:R-:W-:-:S03]  /*c7ce0*/  ULDC UR4, c[0x0][0x228] ;  /* 0x00008a0000047ab9 */ /* 0x000fc60000000800 */
[----:B--2---:R2:W-:Y:S01]  /*c7cf0*/  @P6 STG.E.U8 desc[UR32][R14.64], R0 ;  /* 0x000000000e006986 */ /* 0x0045e2000c101120 */
[----:B------:R-:W-:Y:S02]  /*c7d00*/  ISETP.LT.AND P6, PT, R7, UR4, !P3 ;  /* 0x0000000407007c0c */ /* 0x000fe4000dfc1270 */
[C---:B-1----:R-:W-:Y:S01]  /*c7d10*/  PRMT R2, R26.reuse, 0x7770, RZ ;  /* 0x000077701a027816 */ /* 0x042fe200000000ff */
[----:B--2---:R-:W2:Y:S04]  /*c7d20*/  LDL.LU.64 R14, [R1+0xaa0] ;  /* 0x000aa000010e7983 */ /* 0x004ea80000300a00 */
[----:B------:R1:W-:Y:S04]  /*c7d30*/  STL [R1+0x4240], R7 ;  /* 0x0042400701007387 */ /* 0x0003e80000100800 */
[----:B------:R-:W3:Y:S01]  /*c7d40*/  LDL.LU.64 R18, [R1+0xa48] ;  /* 0x000a480001127983 */ /* 0x000ee20000300a00 */
[----:B------:R-:W-:-:S02]  /*c7d50*/  PRMT R0, R26, 0x7771, RZ ;  /* 0x000077711a007816 */ /* 0x000fc400000000ff */
[C---:B------:R-:W-:Y:S02]  /*c7d60*/  PRMT R22, R26.reuse, 0x7772, RZ ;  /* 0x000077721a167816 */ /* 0x040fe400000000ff */
[----:B------:R-:W-:Y:S02]  /*c7d70*/  PRMT R16, R26, 0x7773, RZ ;  /* 0x000077731a107816 */ /* 0x000fe400000000ff */
[----:B------:R-:W-:Y:S01]  /*c7d80*/  ISETP.LT.AND P5, PT, R29, UR6, !P3 ;  /* 0x000000061d007c0c */ /* 0x000fe2000dfa1270 */
[----:B------:R-:W-:Y:S01]  /*c7d90*/  ULDC UR4, c[0x0][0x228] ;  /* 0x00008a0000047ab9 */ /* 0x000fe20000000800 */
[----:B------:R-:W-:Y:S01]  /*c7da0*/  ULDC UR6, c[0x0][0x228] ;  /* 0x00008a0000067ab9 */ /* 0x000fe20000000800 */
[----:B-1----:R-:W4:Y:S04]  /*c7db0*/  LDL.LU.64 R6, [R1+0xa98] ;  /* 0x000a980001067983 */ /* 0x002f280000300a00 */
[----:B------:R-:W4:Y:S04]  /*c7dc0*/  LDL.LU.64 R26, [R1+0xa90] ;  /* 0x000a9000011a7983 */ /* 0x000f280000300a00 */
[----:B------:R1:W-:Y:S04]  /*c7dd0*/  @P4 STG.E.U8 desc[UR32][R8.64], R4 ;  /* 0x0000000408004986 */ /* 0x0003e8000c101120 */
[----:B------:R0:W-:Y:S04]  /*c7de0*/  @P6 STG.E.U8 desc[UR32][R24.64], R2 ;  /* 0x0000000218006986 */ /* 0x0001e8000c101120 */
[----:B-1----:R-:W2:Y:S04]  /*c7df0*/  LDL.LU.64 R8, [R1+0x4250] ;  /* 0x0042500001087983 */ /* 0x002ea80000300a00 */
[----:B0-----:R-:W3:Y:S04]  /*c7e00*/  LDL.LU.64 R24, [R1+0x4248] ;  /* 0x0042480001187983 */ /* 0x001ee80000300a00 */
[----:B------:R-:W4:Y:S01]  /*c7e10*/  LDL.LU.64 R2, [R1+0xaa8] ;  /* 0x000aa80001027983 */ /* 0x000f220000300a00 */
[----:B------:R-:W-:-:S02]  /*c7e20*/  PRMT R21, R5, 0x7773, RZ ;  /* 0x0000777305157816 */ /* 0x000fc400000000ff */
[C---:B------:R-:W-:Y:S02]  /*c7e30*/  PRMT R20, R5.reuse, 0x7772, RZ ;  /* 0x0000777205147816 */ /* 0x040fe400000000ff */
[C---:B------:R-:W-:Y:S02]  /*c7e40*/  PRMT R17, R5.reuse, 0x7771, RZ ;  /* 0x0000777105117816 */ /* 0x040fe400000000ff */
[----:B------:R-:W-:Y:S02]  /*c7e50*/  PRMT R5, R5, 0x7770, RZ ;  /* 0x0000777005057816 */ /* 0x000fe400000000ff */
[----:B--2---:R-:W-:Y:S01]  /*c7e60*/  ISETP.LT.AND P4, PT, R8, UR4, !P3 ;  /* 0x0000000408007c0c */ /* 0x004fe2000df81270 */
[----:B------:R-:W-:Y:S01]  /*c7e70*/  ULDC UR4, c[0x0][0x228] ;  /* 0x00008a0000047ab9 */ /* 0x000fe20000000800 */
[----:B----4-:R-:W-:Y:S01]  /*c7e80*/  @P5 STG.E.U8 desc[UR32][R2.64], R0 ;  /* 0x0000000002005986 */ /* 0x010fe2000c101120 */
[----:B---3--:R-:W-:Y:S01]  /*c7e90*/  ISETP.LT.AND P3, PT, R24, UR4, !P3 ;  /* 0x0000000418007c0c */ /* 0x008fe2000df61270 */
[----:B------:R-:W-:Y:S01]  /*c7ea0*/  ULDC UR4, c[0x0][0x228] ;  /* 0x00008a0000047ab9 */ /* 0x000fe20000000800 */
[----:B------:R-:W-:-:S02]  /*c7eb0*/  ISETP.LT.AND P5, PT, R10, UR6, !P0 ;  /* 0x000000060a007c0c */ /* 0x000fc4000c7a1270 */
[----:B------:R-:W-:Y:S01]  /*c7ec0*/  ISETP.LT.AND P6, PT, R25, UR4, !P0 ;  /* 0x0000000419007c0c */ /* 0x000fe2000c7c1270 */
[----:B------:R0:W-:Y:S01]  /*c7ed0*/  STL.64 [R1+0x4238], R8 ;  /* 0x0042380801007387 */ /* 0x0001e20000100a00 */
[----:B------:R-:W-:Y:S01]  /*c7ee0*/  ULDC UR4, c[0x0][0x228] ;  /* 0x00008a0000047ab9 */ /* 0x000fe20000000800 */
[----:B------:R-:W-:-:S03]  /*c7ef0*/  ULDC UR6, c[0x0][0x228] ;  /* 0x00008a0000067ab9 */ /* 0x000fc60000000800 */
[----:B------:R-:W-:Y:S04]  /*c7f00*/  @P4 STG.E.U8 desc[UR32][R14.64], R22 ;  /* 0x000000160e004986 */ /* 0x000fe8000c101120 */
[----:B------:R-:W-:Y:S04]  /*c7f10*/  @P3 STG.E.U8 desc[UR32][R18.64], R16 ;  /* 0x0000001012003986 */ /* 0x000fe8000c101120 */
[----:B0-----:R-:W2:Y:S04]  /*c7f20*/  LDL.LU.64 R8, [R1+0xa88] ;  /* 0x000a880001087983 */ /* 0x001ea80000300a00 */
[----:B------:R0:W-:Y:S04]  /*c7f30*/  STL.64 [R1+0x4230], R24 ;  /* 0x0042301801007387 */ /* 0x0001e80000100a00 */
[----:B------:R1:W-:Y:S04]  /*c7f40*/  @P5 STG.E.U8 desc[UR32][R6.64], R5 ;  /* 0x0000000506005986 */ /* 0x0003e8000c101120 */
[----:B------:R3:W-:Y:S04]  /*c7f50*/  @P6 STG.E.U8 desc[UR32][R26.64], R17 ;  /* 0x000000111a006986 */ /* 0x0007e8000c101120 */
[----:B0-----:R-:W4:Y:S04]  /*c7f60*/  LDL.LU.64 R24, [R1+0xa80] ;  /* 0x000a800001187983 */ /* 0x001f280000300a00 */
[----:B------:R-:W4:Y:S04]  /*c7f70*/  LDL.LU.64 R22, [R1+0xa68] ;  /* 0x000a680001167983 */ /* 0x000f280000300a00 */
[----:B------:R-:W4:Y:S04]  /*c7f80*/  LDL.LU R15, [R1+0x150] ;  /* 0x00015000010f7983 */ /* 0x000f280000300800 */
[----:B------:R-:W4:Y:S04]  /*c7f90*/  LDL.LU.64 R18, [R1+0xa30] ;  /* 0x000a300001127983 */ /* 0x000f280000300a00 */
[----:B-1----:R-:W4:Y:S04]  /*c7fa0*/  LDL.LU R7, [R1+0x4240] ;  /* 0x0042400001077983 */ /* 0x002f280000300800 */
[----:B---3--:R-:W3:Y:S04]  /*c7fb0*/  LDL.LU.64 R16, [R1+0xa70] ;  /* 0x000a700001107983 */ /* 0x008ee80000300a00 */
[----:B------:R-:W3:Y:S01]  /*c7fc0*/  LDL.LU.64 R26, [R1+0xa18] ;  /* 0x000a1800011a7983 */ /* 0x000ee20000300a00 */
[----:B------:R-:W-:-:S02]  /*c7fd0*/  ISETP.LT.AND P4, PT, R11, UR4, !P0 ;  /* 0x000000040b007c0c */ /* 0x000fc4000c781270 */
[----:B------:R-:W-:Y:S01]  /*c7fe0*/  ISETP.LT.AND P3, PT, R13, UR6, !P0 ;  /* 0x000000060d007c0c */ /* 0x000fe2000c761270 */
[----:B------:R-:W-:Y:S01]  /*c7ff0*/  ULDC UR4, c[0x0][0x228] ;  /* 0x00008a0000047ab9 */ /* 0x000fe20000000800 */
[----:B------:R-:W-:-:S09]  /*c8000*/  ULDC UR6, c[0x0][0x228] ;  /* 0x00008a0000067ab9 */ /* 0x000fd20000000800 */
[----:B--2---:R-:W-:Y:S04]  /*c8010*/  @P4 STG.E.U8 desc[UR32][R8.64], R20 ;  /* 0x0000001408004986 */ /* 0x004fe8000c101120 */
[----:B----4-:R-:W-:Y:S04]  /*c8020*/  @P3 STG.E.U8 desc[UR32][R24.64], R21 ;  /* 0x0000001518003986 */ /* 0x010fe8000c101120 */
[----:B---3--:R0:W-:Y:S04]  /*c8030*/  STL.64 [R1+0x4228], R26 ;  /* 0x0042281a01007387 */ /* 0x0081e80000100a00 */
[----:B0-----:R-:W2:Y:S04]  /*c8040*/  LDL.LU.64 R26, [R1+0xa28] ;  /* 0x000a2800011a7983 */ /* 0x001ea80000300a00 */
[----:B------:R-:W3:Y:S04]  /*c8050*/  LDL.LU.64 R8, [R1+0x4238] ;  /* 0x0042380001087983 */ /* 0x000ee80000300a00 */
[----:B------:R-:W4:Y:S04]  /*c8060*/  LDL.LU.64 R24, [R1+0x4230] ;  /* 0x0042300001187983 */ /* 0x000f280000300a00 */
[----:B------:R-:W2:Y:S01]  /*c8070*/  LDL.LU.64 R20, [R1+0xa78] ;  /* 0x000a780001147983 */ /* 0x000ea20000300a00 */
[----:B------:R-:W-:Y:S01]  /*c8080*/  ISETP.LT.AND P6, PT, R7, UR4, !P0 ;  /* 0x0000000407007c0c */ /* 0x000fe2000c7c1270 */
[----:B------:R-:W-:Y:S01]  /*c8090*/  ULDC UR4, c[0x0][0x228] ;  /* 0x00008a0000047ab9 */ /* 0x000fe20000000800 */
[----:B------:R-:W-:Y:S01]  /*c80a0*/  ISETP.LT.AND P5, PT, R29, UR6, !P0 ;  /* 0x000000061d007c0c */ /* 0x000fe2000c7a1270 */
[----:B------:R-:W-:Y:S01]  /*c80b0*/  ULDC UR6, c[0x0][0x228] ;  /* 0x00008a0000067ab9 */ /* 0x000fe20000000800 */
[----:B------:R-:W-:-:S02]  /*c80c0*/  PRMT R3, R12, 0x7770, RZ ;  /* 0x000077700c037816 */ /* 0x000fc400000000ff */
[----:B------:R-:W-:Y:S02]  /*c80d0*/  PRMT R2, R12, 0x7771, RZ ;  /* 0x000077710c027816 */ /* 0x000fe400000000ff */
[----:B------:R-:W-:Y:S02]  /*c80e0*/  ISETP.LT.AND P3, PT, R10, UR6, !P2 ;  /* 0x000000060a007c0c */ /* 0x000fe4000d761270 */
[C---:B------:R-:W-:Y:S02]  /*c80f0*/  PRMT R0, R12.reuse, 0x7772, RZ ;  /* 0x000077720c007816 */ /* 0x040fe400000000ff */
[----:B------:R-:W-:Y:S01]  /*c8100*/  PRMT R4, R12, 0x7773, RZ ;  /* 0x000077730c047816 */ /* 0x000fe200000000ff */
[----:B------:R-:W-:Y:S01]  /*c8110*/  ULDC UR6, c[0x0][0x228] ;  /* 0x00008a0000067ab9 */ /* 0x000fe20000000800 */
[----:B------:R-:W2:Y:S01]  /*c8120*/  LDL.LU R12, [R1+0x130] ;  /* 0x00013000010c7983 */ /* 0x000ea20000300800 */
[----:B---3--:R-:W-:Y:S01]  /*c8130*/  ISETP.LT.AND P4, PT, R8, UR4, !P0 ;  /* 0x0000000408007c0c */ /* 0x008fe2000c781270 */
[----:B------:R-:W-:-:S02]  /*c8140*/  ULDC UR4, c[0x0][0x228] ;  /* 0x00008a0000047ab9 */ /* 0x000fc40000000800 */
[----:B----4-:R-:W-:Y:S01]  /*c8150*/  ISETP.LT.AND P0, PT, R24, UR4, !P0 ;  /* 0x0000000418007c0c */ /* 0x010fe2000c701270 */
[----:B--2---:R0:W-:Y:S04]  /*c8160*/  @P6 STG.E.U8 desc[UR32][R20.64], R3 ;  /* 0x0000000314006986 */ /* 0x0041e8000c101120 */
[----:B------:R1:W-:Y:S01]  /*c8170*/  @P5 STG.E.U8 desc[UR32][R16.64], R2 ;  /* 0x0000000210005986 */ /* 0x0003e2000c101120 */
[----:B------:R-:W-:-:S04]  /*c8180*/  ULDC UR4, c[0x0][0x228] ;  /* 0x00008a0000047ab9 */ /* 0x000fc80000000800 */
[----:B------:R2:W-:Y:S04]  /*c8190*/  @P4 STG.E.U8 desc[UR32][R22.64], R0 ;  /* 0x0000000016004986 */ /* 0x0005e8000c101120 */
[----:B0-----:R-:W3:Y:S04]  /*c81a0*/  LDL.LU.64 R20, [R1+0xa08] ;  /* 0x000a080001147983 */ /* 0x001ee80000300a00 */
[----:B-1----:R-:W4:Y:S04]  /*c81b0*/  LDL.LU.64 R16, [R1+0x9f0] ;  /* 0x0009f00001107983 */ /* 0x002f280000300a00 */
[----:B------:R0:W-:Y:S01]  /*c81c0*/  @P0 STG.E.U8 desc[UR32][R18.64], R4 ;  /* 0x0000000412000986 */ /* 0x0001e2000c101120 */
[----:B------:R-:W-:-:S03]  /*c81d0*/  PRMT R2, R15, 0x7770, RZ ;  /* 0x000077700f027816 */ /* 0x000fc600000000ff */
[----:B--2---:R-:W2:Y:S04]  /*c81e0*/  LDL.LU.64 R22, [R1+0x9e0] ;  /* 0x0009e00001167983 */ /* 0x004ea80000300a00 */
[----:B0-----:R-:W3:Y:S04]  /*c81f0*/  LDL.LU.64 R4, [R1+0xa20] ;  /* 0x000a200001047983 */ /* 0x001ee80000300a00 */
[----:B------:R-:W2:Y:S04]  /*c8200*/  LDL.LU.64 R18, [R1+0x9d8] ;  /* 0x0009d80001127983 */ /* 0x000ea80000300a00 */
[----:B------:R0:W-:Y:S04]  /*c8210*/  @P3 STG.E.U8 desc[UR32][R26.64], R2 ;  /* 0x000000021a003986 */ /* 0x0001e8000c101120 */
[----:B0-----:R-:W4:Y:S01]  /*c8220*/  LDL.LU.64 R26, [R1+0x4228] ;  /* 0x00422800011a7983 */ /* 0x001f220000300a00 */
[----:B------:R-:W-:Y:S01]  /*c8230*/  ISETP.LT.AND P6, PT, R25, UR4, !P2 ;  /* 0x0000000419007c0c */ /* 0x000fe2000d7c1270 */
[----:B------:R-:W-:-:S02]  /*c8240*/  ULDC UR4, c[0x0][0x228] ;  /* 0x00008a0000047ab9 */ /* 0x000fc40000000800 */
[----:B------:R-:W-:Y:S02]  /*c8250*/  ISETP.LT.AND P4, PT, R11, UR4, !P2 ;  /* 0x000000040b007c0c */ /* 0x000fe4000d781270 */
[----:B------:R-:W-:Y:S01]  /*c8260*/  PRMT R0, R15, 0x7771, RZ ;  /* 0x000077710f007816 */ /* 0x000fe200000000ff */
[----:B------:R-:W-:Y:S01]  /*c8270*/  STL [R1+0x4220], R7 ;  /* 0x0042200701007387 */ /* 0x000fe20000100800 */
[----:B------:R-:W-:Y:S01]  /*c8280*/  ISETP.LT.AND P5, PT, R7, UR6, !P2 ;  /* 0x0000000607007c0c */ /* 0x000fe2000d7a1270 */
[----:B------:R-:W-:Y:S01]  /*c8290*/  ULDC UR6, c[0x0][0x228] ;  /* 0x00008a0000067ab9 */ /* 0x000fe20000000800 */
[----:B------:R-:W-:-:S04]  /*c82a0*/  ULDC UR4, c[0x0][0x228] ;  /* 0x00008a0000047ab9 */ /* 0x000fc80000000800 */
[----:B---3--:R0:W-:Y:S02]  /*c82b0*/  @P6 STG.E.U8 desc[UR32][R4.64], R0 ;  /* 0x0000000004006986 */ /* 0x0081e4000c101120 */
[----:B0-----:R-:W-:-:S05]  /*c82c0*/  PRMT R0, R15, 0x7772, RZ ;  /* 0x000077720f007816 */ /* 0x001fca00000000ff */
[----:B----4-:R0:W-:Y:S01]  /*c82d0*/  @P4 STG.E.U8 desc[UR32][R26.64], R0 ;  /* 0x000000001a004986 */ /* 0x0101e2000c101120 */
[----:B------:R-:W-:Y:S02]  /*c82e0*/  ISETP.LT.AND P6, PT, R29, UR6, !P2 ;  /* 0x000000061d007c0c */ /* 0x000fe4000d7c1270 */
[----:B------:R-:W-:Y:S01]  /*c82f0*/  ISETP.LT.AND P3, PT, R13, UR4, !P2 ;  /* 0x000000040d007c0c */ /* 0x000fe2000d761270 */
[----:B------:R-:W-:Y:S01]  /*c8300*/  ULDC UR6, c[0x0][0x228] ;  /* 0x00008a0000067ab9 */ /* 0x000fe20000000800 */
[----:B------:R-:W-:Y:S01]  /*c8310*/  ULDC UR4, c[0x0][0x22c] ;  /* 0x00008b0000047ab9 */ /* 0x000fe20000000800 */
[----:B0-----:R-:W3:Y:S04]  /*c8320*/  LDL.LU.64 R26, [R1+0x9c0] ;  /* 0x0009c000011a7983 */ /* 0x001ee80000300a00 */
[----:B------:R0:W-:Y:S04]  /*c8330*/  STL [R1+0x4224], R29 ;  /* 0x0042241d01007387 */ /* 0x0001e80000100800 */
[----:B------:R-:W4:Y:S04]  /*c8340*/  LDL.LU R14, [R1+0xa0] ;  /* 0x0000a000010e7983 */ /* 0x000f280000300800 */
[----:B0-----:R-:W3:Y:S04]  /*c8350*/  LDL.LU.64 R28, [R1+0x9b8] ;  /* 0x0009b800011c7983 */ /* 0x001ee80000300a00 */
[----:B------:R-:W3:Y:S01]  /*c8360*/  LDL.LU.64 R6, [R1+0x9b0] ;  /* 0x0009b00001067983 */ /* 0x000ee20000300a00 */
[----:B------:R-:W-:Y:S01]  /*c8370*/  VIADD R0, R9, 0x9 ;  /* 0x0000000909007836 */ /* 0x000fe20000000000 */
[----:B------:R-:W-:-:S02]  /*c8380*/  PRMT R2, R15, 0x7773, RZ ;  /* 0x000077730f027816 */ /* 0x000fc400000000ff */
[----:B------:R-:W-:Y:S01]  /*c8390*/  ISETP.LT.AND P4, PT, R8, UR6, !P2 ;  /* 0x0000000608007c0c */ /* 0x000fe2000d781270 */
[----:B------:R-:W-:Y:S01]  /*c83a0*/  ULDC UR6, c[0x0][0x228] ;  /* 0x00008a0000067ab9 */ /* 0x000fe20000000800 */
[----:B------:R-:W-:Y:S02]  /*c83b0*/  ISETP.GE.AND P0, PT, R0, UR4, PT ;  /* 0x0000000400007c0c */ /* 0x000fe4000bf06270 */
[----:B------:R-:W-:Y:S01]  /*c83c0*/  PRMT R0, R12, 0x7770, RZ ;  /* 0x000077700c007816 */ /* 0x000fe200000000ff */
[----:B------:R0:W-:Y:S01]  /*c83d0*/  @P3 STG.E.U8 desc[UR32][R20.64], R2 ;  /* 0x0000000214003986 */ /* 0x0001e2000c101120 */
[----:B------:R-:W-:Y:S02]  /*c83e0*/  ULDC UR4, c[0x0][0x228] ;  /* 0x00008a0000047ab9 */ /* 0x000fe40000000800 */
[----:B------:R-:W-:Y:S01]  /*c83f0*/  ISETP.LT.AND P3, PT, R24, UR4, !P2 ;  /* 0x0000000418007c0c */ /* 0x000fe2000d761270 */
[----:B------:R1:W-:Y:S01]  /*c8400*/  @P5 STG.E.U8 desc[UR32][R16.64], R0 ;  /* 0x0000000010005986 */ /* 0x0003e2000c101120 */
[----:B------:R-:W-:Y:S01]  /*c8410*/  ULDC UR4, c[0x0][0x228] ;  /* 0x00008a0000047ab9 */ /* 0x000fe20000000800 */
[----:B0-----:R-:W-:-:S02]  /*c8420*/  PRMT R2, R12, 0x7771, RZ ;  /* 0x000077710c027816 */ /* 0x001fc400000000ff */
[----:B------:R-:W3:Y:S01]  /*c8430*/  LDL.LU.64 R20, [R1+0x9a0] ;  /* 0x0009a00001147983 */ /* 0x000ee20000300a00 */
[----:B-1----:R-:W-:-:S03]  /*c8440*/  PRMT R0, R12, 0x7772, RZ ;  /* 0x000077720c007816 */ /* 0x002fc600000000ff */
[----:B--2---:R0:W-:Y:S01]  /*c8450*/  @P6 STG.E.U8 desc[UR32][R22.64], R2 ;  /* 0x0000000216006986 */ /* 0x0041e2000c101120 */
[----:B------:R-:W-:Y:S02]  /*c8460*/  ISETP.LT.AND P6, PT, R10, UR4, !P0 ;  /* 0x000000040a007c0c */ /* 0x000fe4000c7c1270 */
[----:B------:R-:W-:Y:S01]  /*c8470*/  ISETP.LT.AND P5, PT, R25, UR6, !P0 ;  /* 0x0000000619007c0c */ /* 0x000fe2000c7a1270 */
[----:B------:R-:W-:Y:S01]  /*c8480*/  ULDC UR4, c[0x0][0x22c] ;  /* 0x00008b0000047ab9 */ /* 0x000fe20000000800 */
[----:B------:R1:W-:Y:S04]  /*c8490*/  @P4 STG.E.U8 desc[UR32][R18.64], R0 ;  /* 0x0000000012004986 */ /* 0x0003e8000c101120 */
[----:B------:R-:W2:Y:S01]  /*c84a0*/  LDL.LU R15, [R1+0x110] ;  /* 0x00011000010f7983 */ /* 0x000ea20000300800 */
[----:B------:R-:W-:Y:S01]  /*c84b0*/  ULDC UR6, c[0x0][0x228] ;  /* 0x00008a0000067ab9 */ /* 0x000fe20000000800 */
[----:B0-----:R-:W-:Y:S01]  /*c84c0*/  VIADD R2, R9, 0xa ;  /* 0x0000000a09027836 */ /* 0x001fe20000000000 */
[----:B-1----:R-:W-:Y:S01]  /*c84d0*/  PRMT R0, R12, 0x7773, RZ ;  /* 0x000077730c007816 */ /* 0x002fe200000000ff */
[----:B------:R-:W2:Y:S03]  /*c84e0*/  LDL.LU.64 R18, [R1+0x998] ;  /* 0x0009980001127983 */ /* 0x000ea60000300a00 */
[----:B------:R-:W-:-:S02]  /*c84f0*/  ISETP.GE.AND P2, PT, R2, UR4, PT ;  /* 0x0000000402007c0c */ /* 0x000fc4000bf46270 */
[C---:B----4-:R-:W-:Y:S01]  /*c8500*/  PRMT R3, R14.reuse, 0x7770, RZ ;  /* 0x000077700e037816 */ /* 0x050fe200000000ff */
[----:B---3--:R0:W-:Y:S01]  /*c8510*/  @P3 STG.E.U8 desc[UR32][R26.64], R0 ;  /* 0x000000001a003986 */ /* 0x0081e2000c101120 */
[----:B------:R-:W-:Y:S02]  /*c8520*/  PRMT R2, R14, 0x7771, RZ ;  /* 0x000077710e027816 */ /* 0x000fe400000000ff */
[----:B------:R-:W-:Y:S01]  /*c8530*/  ISETP.LT.AND P4, PT, R11, UR8, !P0 ;  /* 0x000000080b007c0c */ /* 0x000fe2000c781270 */
[----:B------:R-:W-:Y:S01]  /*c8540*/  ULDC UR4, c[0x0][0x228] ;  /* 0x00008a0000047ab9 */ /* 0x000fe20000000800 */
[----:B------:R-:W-:Y:S01]  /*c8550*/  ULDC UR8, c[0x0][0x228] ;  /* 0x00008a0000087ab9 */ /* 0x000fe20000000800 */
[----:B------:R1:W-:Y:S04]  /*c8560*/  @P6 STG.E.U8 desc[UR32][R28.64], R3 ;  /* 0x000000031c006986 */ /* 0x0003e8000c101120 */
[----:B0-----:R-:W3:Y:S04]  /*c8570*/  LDL.LU.64 R26, [R1+0x990] ;  /* 0x00099000011a7983 */ /* 0x001ee80000300a00 */
[----:B------:R-:W4:Y:S04]  /*c8580*/  LDL.LU.64 R4, [R1+0x988] ;  /* 0x0009880001047983 */ /* 0x000f280000300a00 */
[----:B------:R-:W4:Y:S04]  /*c8590*/  LDL.LU.64 R16, [R1+0x980] ;  /* 0x0009800001107983 */ /* 0x000f280000300a00 */
[----:B------:R-:W4:Y:S04]  /*c85a0*/  LDL.LU.64 R22, [R1+0x978] ;  /* 0x0009780001167983 */ /* 0x000f280000300a00 */
[----:B------:R-:W4:Y:S04]  /*c85b0*/  LDL.LU R12, [R1+0x154] ;  /* 0x00015400010c7983 */ /* 0x000f280000300800 */
[----:B------:R0:W-:Y:S04]  /*c85c0*/  @P5 STG.E.U8 desc[UR32][R6.64], R2 ;  /* 0x0000000206005986 */ /* 0x0001e8000c101120 */
[----:B-1----:R-:W2:Y:S04]  /*c85d0*/  LDL.LU R29, [R1+0x4224] ;  /* 0x00422400011d7983 */ /* 0x002ea80000300800 */
[----:B0-----:R-:W3:Y:S04]  /*c85e0*/  LDL.LU R7, [R1+0x4220] ;  /* 0x0042200001077983 */ /* 0x001ee80000300800 */
[----:B------:R-:W4:Y:S01]  /*c85f0*/  LDL.LU.64 R2, [R1+0x9a8] ;  /* 0x0009a80001027983 */ /* 0x000f220000300a00 */
[----:B------:R-:W-:-:S02]  /*c8600*/  ISETP.LT.AND P3, PT, R13, UR4, !P0 ;  /* 0x000000040d007c0c */ /* 0x000fc4000c761270 */
[C---:B------:R-:W-:Y:S01]  /*c8610*/  PRMT R0, R14.reuse, 0x7772, RZ ;  /* 0x000077720e007816 */ /* 0x040fe200000000ff */
[----:B------:R-:W-:Y:S01]  /*c8620*/  ULDC UR4, c[0x0][0x228] ;  /* 0x00008a0000047ab9 */ /* 0x000fe20000000800 */
[----:B--2---:R-:W-:Y:S01]  /*c8630*/  ISETP.LT.AND P5, PT, R29, UR6, !P0 ;  /* 0x000000061d007c0c */ /* 0x004fe2000c7a1270 */
[----:B------:R-:W-:Y:S01]  /*c8640*/  ULDC UR6, c[0x0][0x228] ;  /* 0x00008a0000067ab9 */ /* 0x000fe20000000800 */
[----:B---3--:R-:W-:Y:S01]  /*c8650*/  ISETP.LT.AND P6, PT, R7, UR4, !P0 ;  /* 0x0000000407007c0c */ /* 0x008fe2000c7c1270 */
[----:B----4-:R0:W-:Y:S01]  /*c8660*/  @P4 STG.E.U8 desc[UR32][R2.64], R0 ;  /* 0x0000000002004986 */ /* 0x0101e2000c101120 */
[----:B------:R-:W-:Y:S01]  /*c8670*/  ULDC UR4, c[0x0][0x228] ;  /* 0x00008a0000047ab9 */ /* 0x000fe20000000800 */
[----:B0-----:R-:W-:Y:S02]  /*c8680*/  PRMT R0, R14, 0x7773, RZ ;  /* 0x000077730e007816 */ /* 0x001fe400000000ff */
[----:B------:R-:W-:-:S03]  /*c8690*/  PRMT R2, R15, 0x7771, RZ ;  /* 0x000077710f027816 */ /* 0x000fc600000000ff */
[----:B------:R0:W-:Y:S02]  /*c86a0*/  @P3 STG.E.U8 desc[UR32][R20.64], R0 ;  /* 0x0000000014003986 */ /* 0x0001e4000c101120 */
[----:B0-----:R-:W-:Y:S02]  /*c86b0*/  PRMT R0, R15, 0x7770, RZ ;  /* 0x000077700f007816 */ /* 0x001fe400000000ff */
[----:B------:R-:W2:Y:S04]  /*c86c0*/  LDL.LU.64 R20, [R1+0x970] ;  /* 0x0009700001147983 */ /* 0x000ea80000300a00 */
[----:B------:R-:W3:Y:S04]  /*c86d0*/  LDL.LU R14, [R1+0x134] ;  /* 0x00013400010e7983 */ /* 0x000ee80000300800 */
[----:B------:R0:W-:Y:S04]  /*c86e0*/  @P6 STG.E.U8 desc[UR32][R18.64], R0 ;  /* 0x0000000012006986 */ /* 0x0001e8000c101120 */
[----:B------:R1:W-:Y:S04]  /*c86f0*/  @P5 STG.E.U8 desc[UR32][R26.64], R2 ;  /* 0x000000021a005986 */ /* 0x0003e8000c101120 */
[----:B0-----:R-:W4:Y:S04]  /*c8700*/  LDL.LU.64 R18, [R1+0x968] ;  /* 0x0009680001127983 */ /* 0x001f280000300a00 */
[----:B-1----:R-:W3:Y:S01]  /*c8710*/  LDL.LU.64 R26, [R1+0x960] ;  /* 0x00096000011a7983 */ /* 0x002ee20000300a00 */
[----:B------:R-:W-:Y:S01]  /*c8720*/  ISETP.LT.AND P4, PT, R8, UR4, !P0 ;  /* 0x0000000408007c0c */ /* 0x000fe2000c781270 */
[----:B------:R-:W-:-:S02]  /*c8730*/  ULDC UR4, c[0x0][0x228] ;  /* 0x00008a0000047ab9 */ /* 0x000fc40000000800 */
[----:B------:R-:W-:Y:S02]  /*c8740*/  ISETP.LT.AND P3, PT, R24, UR4, !P0 ;  /* 0x0000000418007c0c */ /* 0x000fe4000c761270 */
[C---:B------:R-:W-:Y:S02]  /*c8750*/  PRMT R0, R15.reuse, 0x7772, RZ ;  /* 0x000077720f007816 */ /* 0x040fe400000000ff */
[----:B------:R-:W-:Y:S01]  /*c8760*/  PRMT R2, R15, 0x7773, RZ ;  /* 0x000077730f027816 */ /* 0x000fe200000000ff */
[----:B------:R-:W-:Y:S01]  /*c8770*/  ULDC UR4, c[0x0][0x228] ;  /* 0x00008a0000047ab9 */ /* 0x000fe20000000800 */
[----:B------:R-:W-:Y:S01]  /*c8780*/  ISETP.LT.AND P0, PT, R10, UR6, !P2 ;  /* 0x000000060a007c0c */ /* 0x000fe2000d701270 */
[----:B------:R-:W-:-:S03]  /*c8790*/  ULDC UR6, c[0x0][0x228] ;  /* 0x00008a0000067ab9 */ /* 0x000fc60000000800 */
[----:B------:R0:W-:Y:S04]  /*c87a0*/  @P4 STG.E.U8 desc[UR32][R4.64], R0 ;  /* 0x0000000004004986 */ /* 0x0001e8000c101120 */
[----:B------:R1:W-:Y:S01]  /*c87b0*/  @P3 STG.E.U8 desc[UR32][R16.64], R2 ;  /* 0x0000000210003986 */ /* 0x0003e2000c101120 */
[----:B------:R-:W-:Y:S01]  /*c87c0*/  ISETP.LT.AND P3, PT, R25, UR4, !P2 ;  /* 0x0000000419007c0c */ /* 0x000fe2000d761270 */
[----:B------:R-:W-:Y:S01]  /*c87d0*/  ULDC UR4, c[0x0][0x228] ;  /* 0x00008a0000047ab9 */ /* 0x000fe20000000800 */
[----:B------:R-:W-:Y:S02]  /*c87e0*/  ISETP.LT.AND P5, PT, R13, UR6, !P2 ;  /* 0x000000060d007c0c */ /* 0x000fe4000d7a1270 */
[----:B------:R-:W-:Y:S02]  /*c87f0*/  ISETP.LT.AND P4, PT, R11, UR4, !P2 ;  /* 0x000000040b007c0c */ /* 0x000fe4000d781270 */
[----:B------:R-:W-:-:S02]  /*c8800*/  PRMT R3, R12, 0x7772, RZ ;  /* 0x000077720c037816 */ /* 0x000fc400000000ff */
[----:B------:R-:W-:Y:S01]  /*c8810*/  ISETP.LT.AND P6, PT, R7, UR8, !P2 ;  /* 0x0000000807007c0c */ /* 0x000fe2000d7c1270 */
[----:B------:R-:W-:Y:S01]  /*c8820*/  ULDC UR4, c[0x0][0x22c] ;  /* 0x00008b0000047ab9 */ /* 0x000fe20000000800 */
[----:B------:R-:W-:Y:S01]  /*c8830*/  ULDC UR6, c[0x0][0x228] ;  /* 0x00008a0000067ab9 */ /* 0x000fe20000000800 */
[----:B------:R-:W-:Y:S01]  /*c8840*/  ULDC UR8, c[0x0][0x228] ;  /* 0x00008a0000087ab9 */ /* 0x000fe20000000800 */
[C---:B0-----:R-:W-:Y:S02]  /*c8850*/  PRMT R0, R12.reuse, 0x7770, RZ ;  /* 0x000077700c007816 */ /* 0x041fe400000000ff */
[----:B-1----:R-:W-:-:S03]  /*c8860*/  PRMT R2, R12, 0x7771, RZ ;  /* 0x000077710c027816 */ /* 0x002fc600000000ff */
[----:B------:R0:W-:Y:S04]  /*c8870*/  @P0 STG.E.U8 desc[UR32][R22.64], R0 ;  /* 0x0000000016000986 */ /* 0x0001e8000c101120 */
[----:B0-----:R-:W3:Y:S04]  /*c8880*/  LDL.LU.64 R22, [R1+0x940] ;  /* 0x0009400001167983 */ /* 0x001ee80000300a00 */
[----:B------:R-:W3:Y:S04]  /*c8890*/  LDL.LU.64 R16, [R1+0x938] ;  /* 0x0009380001107983 */ /* 0x000ee80000300a00 */
[----:B------:R-:W3:Y:S04]  /*c88a0*/  LDL.LU R15, [R1+0xa4] ;  /* 0x0000a400010f7983 */ /* 0x000ee80000300800 */
[----:B------:R-:W3:Y:S04]  /*c88b0*/  LDL.LU.64 R4, [R1+0x928] ;  /* 0x0009280001047983 */ /* 0x000ee80000300a00 */
[----:B--2---:R0:W-:Y:S02]  /*c88c0*/  @P3 STG.E.U8 desc[UR32][R20.64], R2 ;  /* 0x0000000214003986 */ /* 0x0041e4000c101120 */
[----:B0-----:R-:W-:-:S02]  /*c88d0*/  PRMT R2, R12, 0x7773, RZ ;  /* 0x000077730c027816 */ /* 0x001fc400000000ff */
[----:B------:R-:W2:Y:S04]  /*c88e0*/  LDL.LU.64 R20, [R1+0x920] ;  /* 0x0009200001147983 */ /* 0x000ea80000300a00 */
[----:B----4-:R0:W-:Y:S04]  /*c88f0*/  @P4 STG.E.U8 desc[UR32][R18.64], R3 ;  /* 0x0000000312004986 */ /* 0x0101e8000c101120 */
[----:B---3--:R1:W-:Y:S04]  /*c8900*/  @P5 STG.E.U8 desc[UR32][R26.64], R2 ;  /* 0x000000021a005986 */ /* 0x0083e8000c101120 */
[----:B0-----:R-:W3:Y:S04]  /*c8910*/  LDL.LU.64 R18, [R1+0x918] ;  /* 0x0009180001127983 */ /* 0x001ee80000300a00 */
[----:B-1----:R-:W4:Y:S01]  /*c8920*/  LDL.LU.64 R2, [R1+0x958] ;  /* 0x0009580001027983 */ /* 0x002f220000300a00 */
[----:B------:R-:W-:-:S03]  /*c8930*/  VIADD R0, R9, 0xb ;  /* 0x0000000b09007836 */ /* 0x000fc60000000000 */
[----:B------:R-:W3:Y:S02]  /*c8940*/  LDL.LU.64 R26, [R1+0x910] ;  /* 0x00091000011a7983 */ /* 0x000ee40000300a00 */
[----:B------:R-:W-:Y:S01]  /*c8950*/  ISETP.GE.AND P0, PT, R0, UR4, PT ;  /* 0x0000000400007c0c */ /* 0x000fe2000bf06270 */
[----:B------:R-:W-:Y:S02]  /*c8960*/  ULDC UR4, c[0x0][0x228] ;  /* 0x00008a0000047ab9 */ /* 0x000fe40000000800 */
[----:B------:R-:W-:Y:S02]  /*c8970*/  ISETP.LT.AND P3, PT, R29, UR4, !P2 ;  /* 0x000000041d007c0c */ /* 0x000fe4000d761270 */
[----:B------:R-:W-:Y:S01]  /*c8980*/  PRMT R0, R14, 0x7770, RZ ;  /* 0x000077700e007816 */ /* 0x000fe200000000ff */
[----:B------:R-:W-:Y:S02]  /*c8990*/  ULDC UR4, c[0x0][0x228] ;  /* 0x00008a0000047ab9 */ /* 0x000fe40000000800 */
[----:B------:R-:W-:-:S02]  /*c89a0*/  ISETP.LT.AND P4, PT, R8, UR4, !P2 ;  /* 0x0000000408007c0c */ /* 0x000fc4000d781270 */
[----:B------:R-:W-:Y:S01]  /*c89b0*/  ISETP.LT.AND P2, PT, R24, UR6, !P2 ;  /* 0x0000000618007c0c */ /* 0x000fe2000d741270 */
[----:B------:R-:W-:Y:S01]  /*c89c0*/  ULDC UR4, c[0x0][0x228] ;  /* 0x00008a0000047ab9 */ /* 0x000fe20000000800 */
[----:B------:R-:W-:Y:S01]  /*c89d0*/  ULDC UR6, c[0x0][0x228] ;  /* 0x00008a0000067ab9 */ /* 0x000fe20000000800 */
[----:B------:R-:W-:Y:S01]  /*c89e0*/  ISETP.LT.AND P5, PT, R10, UR4, !P0 ;  /* 0x000000040a007c0c */ /* 0x000fe2000c7a1270 */
[----:B------:R-:W-:Y:S01]  /*c89f0*/  ULDC UR4, c[0x0][0x228] ;  /* 0x00008a0000047ab9 */ /* 0x000fe20000000800 */
[----:B----4-:R0:W-:Y:S02]  /*c8a00*/  @P6 STG.E.U8 desc[UR32][R2.64], R0 ;  /* 0x0000000002006986 */ /* 0x0101e4000c101120 */
[----:B0-----:R-:W-:-:S05]  /*c8a10*/  PRMT R0, R14, 0x7771, RZ ;  /* 0x000077710e007816 */ /* 0x001fca00000000ff */
[----:B------:R0:W-:Y:S01]  /*c8a20*/  @P3 STG.E.U8 desc[UR32][R22.64], R0 ;  /* 0x0000000016003986 */ /* 0x0001e2000c101120 */
[----:B------:R-:W-:Y:S02]  /*c8a30*/  ISETP.LT.AND P3, PT, R11, UR6, !P0 ;  /* 0x000000060b007c0c */ /* 0x000fe4000c761270 */
[----:B------:R-:W-:Y:S02]  /*c8a40*/  ISETP.LT.AND P6, PT, R25, UR4, !P0 ;  /* 0x0000000419007c0c */ /* 0x000fe4000c7c1270 */
[C---:B------:R-:W-:Y:S01]  /*c8a50*/  PRMT R2, R14.reuse, 0x7773, RZ ;  /* 0x000077730e027816 */ /* 0x040fe200000000ff */
[----:B------:R-:W-:Y:S01]  /*c8a60*/  ULDC UR4, c[0x0][0x228] ;  /* 0x00008a0000047ab9 */ /* 0x000fe20000000800 */
[----:B------:R-:W-:Y:S01]  /*c8a70*/  ULDC UR6, c[0x0][0x228] ;  /* 0x00008a0000067ab9 */ /* 0x000fe20000000800 */
[----:B0-----:R-:W4:Y:S01]  /*c8a80*/  LDL.LU.64 R22, [R1+0x908] ;  /* 0x0009080001167983 */ /* 0x001f220000300a00 */
[----:B------:R-:W-:-:S03]  /*c8a90*/  PRMT R0, R14, 0x7772, RZ ;  /* 0x000077720e007816 */ /* 0x000fc600000000ff */
[----:B------:R-:W4:Y:S04]  /*c8aa0*/  LDL.LU R12, [R1+0x114] ;  /* 0x00011400010c7983 */ /* 0x000f280000300800 */
[----:B------:R-:W-:Y:S04]  /*c8ab0*/  STL.64 [R1+0x4218], R10 ;  /* 0x0042180a01007387 */ /* 0x000fe80000100a00 */
[----:B------:R0:W-:Y:S04]  /*c8ac0*/  @P4 STG.E.U8 desc[UR32][R16.64], R0 ;  /* 0x0000000010004986 */ /* 0x0001e8000c101120 */
[----:B0-----:R-:W4:Y:S04]  /*c8ad0*/  LDL.LU.64 R16, [R1+0x900] ;  /* 0x0009000001107983 */ /* 0x001f280000300a00 */
[----:B------:R-:W4:Y:S01]  /*c8ae0*/  LDL.LU.64 R10, [R1+0x8e8] ;  /* 0x0008e800010a7983 */ /* 0x000f220000300a00 */
[----:B------:R-:W-:-:S03]  /*c8af0*/  PRMT R0, R15, 0x7770, RZ ;  /* 0x000077700f007816 */ /* 0x000fc600000000ff */
[----:B------:R0:W-:Y:S04]  /*c8b00*/  @P2 STG.E.U8 desc[UR32][R4.64], R2 ;  /* 0x0000000204002986 */ /* 0x0001e8000c101120 */
[----:B--2---:R1:W-:Y:S01]  /*c8b10*/  @P5 STG.E.U8 desc[UR32][R20.64], R0 ;  /* 0x0000000014005986 */ /* 0x0043e2000c101120 */
[----:B0-----:R-:W-:Y:S02]  /*c8b20*/  PRMT R2, R15, 0x7771, RZ ;  /* 0x000077710f027816 */ /* 0x001fe400000000ff */
[----:B------:R-:W-:Y:S01]  /*c8b30*/  ISETP.LT.AND P4, PT, R29, UR6, !P0 ;  /* 0x000000061d007c0c */ /* 0x000fe2000c781270 */
[----:B------:R-:W2:Y:S01]  /*c8b40*/  LDL.LU.64 R4, [R1+0x8e0] ;  /* 0x0008e00001047983 */ /* 0x000ea20000300a00 */
[----:B-1----:R-:W-:-:S03]  /*c8b50*/  PRMT R0, R15, 0x7772, RZ ;  /* 0x000077720f007816 */ /* 0x002fc600000000ff */
[----:B---3--:R0:W-:Y:S01]  /*c8b60*/  @P6 STG.E.U8 desc[UR32][R18.64], R2 ;  /* 0x0000000212006986 */ /* 0x0081e2000c101120 */
[----:B------:R-:W-:Y:S01]  /*c8b70*/  ISETP.LT.AND P6, PT, R13, UR4, !P0 ;  /* 0x000000040d007c0c */ /* 0x000fe2000c7c1270 */
[----:B------:R-:W-:Y:S01]  /*c8b80*/  ULDC UR4, c[0x0][0x228] ;  /* 0x00008a0000047ab9 */ /* 0x000fe20000000800 */
[----:B----4-:R-:W-:Y:S01]  /*c8b90*/  PRMT R3, R12, 0x7770, RZ ;  /* 0x000077700c037816 */ /* 0x010fe200000000ff */
[----:B------:R1:W-:Y:S01]  /*c8ba0*/  @P3 STG.E.U8 desc[UR32][R26.64], R0 ;  /* 0x000000001a003986 */ /* 0x0003e2000c101120 */
[----:B------:R-:W-:Y:S01]  /*c8bb0*/  ISETP.LT.AND P3, PT, R7, UR4, !P0 ;  /* 0x0000000407007c0c */ /* 0x000fe2000c761270 */
[----:B0-----:R-:W-:Y:S01]  /*c8bc0*/  VIADD R2, R9, 0xc ;  /* 0x0000000c09027836 */ /* 0x001fe20000000000 */
[----:B------:R-:W-:Y:S01]  /*c8bd0*/  ULDC UR4, c[0x0][0x22c] ;  /* 0x00008b0000047ab9 */ /* 0x000fe20000000800 */
[----:B------:R-:W3:Y:S04]  /*c8be0*/  LDL.LU.64 R18, [R1+0x8d0] ;  /* 0x0008d00001127983 */ /* 0x000ee80000300a00 */
[----:B------:R-:W4:Y:S01]  /*c8bf0*/  LDL.LU R14, [R1+0x158] ;  /* 0x00015800010e7983 */ /* 0x000f220000300800 */
[----:B------:R-:W-:-:S02]  /*c8c00*/  ISETP.LT.AND P5, PT, R8, UR8, !P0 ;  /* 0x0000000808007c0c */ /* 0x000fc4000c7a1270 */
[----:B------:R-:W-:Y:S02]  /*c8c10*/  ISETP.GE.AND P2, PT, R2, UR4, PT ;  /* 0x0000000402007c0c */ /* 0x000fe4000bf46270 */
[----:B------:R-:W-:Y:S01]  /*c8c20*/  PRMT R2, R12, 0x7771, RZ ;  /* 0x000077710c027816 */ /* 0x000fe200000000ff */
[----:B------:R-:W-:Y:S01]  /*c8c30*/  ULDC UR4, c[0x0][0x228] ;  /* 0x00008a0000047ab9 */ /* 0x000fe20000000800 */
[----:B------:R-:W-:Y:S01]  /*c8c40*/  ULDC UR6, c[0x0][0x228] ;  /* 0x00008a0000067ab9 */ /* 0x000fe20000000800 */
[----:B-1----:R-:W-:Y:S01]  /*c8c50*/  PRMT R0, R15, 0x7773, RZ ;  /* 0x000077730f007816 */ /* 0x002fe200000000ff */
[----:B------:R-:W4:Y:S01]  /*c8c60*/  LDL.LU.64 R26, [R1+0x8c8] ;  /* 0x0008c800011a7983 */ /* 0x000f220000300a00 */
[----:B------:R-:W-:-:S03]  /*c8c70*/  ULDC UR8, c[0x0][0x228] ;  /* 0x00008a0000087ab9 */ /* 0x000fc60000000800 */
[----:B------:R0:W-:Y:S04]  /*c8c80*/  @P6 STG.E.U8 desc[UR32][R22.64], R0 ;  /* 0x0000000016006986 */ /* 0x0001e8000c101120 */
[----:B------:R1:W-:Y:S04]  /*c8c90*/  @P3 STG.E.U8 desc[UR32][R16.64], R3 ;  /* 0x0000000310003986 */ /* 0x0003e8000c101120 */
[----:B------:R2:W-:Y:S04]  /*c8ca0*/  @P4 STG.E.U8 desc[UR32][R10.64], R2 ;  /* 0x000000020a004986 */ /* 0x0005e8000c101120 */
[----:B0-----:R-:W4:Y:S04]  /*c8cb0*/  LDL.LU.64 R22, [R1+0x8c0] ;  /* 0x0008c00001167983 */ /* 0x001f280000300a00 */
[----:B------:R-:W4:Y:S04]  /*c8cc0*/  LDL.LU.64 R20, [R1+0x8b8] ;  /* 0x0008b80001147983 */ /* 0x000f280000300a00 */
[----:B-1----:R-:W4:Y:S04]  /*c8cd0*/  LDL.LU.64 R16, [R1+0x8b0] ;  /* 0x0008b00001107983 */ /* 0x002f280000300a00 */
[----:B--2---:R-:W2:Y:S01]  /*c8ce0*/  LDL.LU.64 R10, [R1+0x4218] ;  /* 0x00421800010a7983 */ /* 0x004ea20000300a00 */
[----:B------:R-:W-:-:S02]  /*c8cf0*/  PRMT R0, R12, 0x7772, RZ ;  /* 0x000077720c007816 */ /* 0x000fc400000000ff */
[----:B------:R-:W-:Y:S01]  /*c8d00*/  ISETP.LT.AND P0, PT, R24, UR4, !P0 ;  /* 0x0000000418007c0c */ /* 0x000fe2000c701270 */
[----:B------:R-:W-:Y:S01]  /*c8d10*/  ULDC UR4, c[0x0][0x228] ;  /* 0x00008a0000047ab9 */ /* 0x000fe20000000800 */
[----:B------:R-:W2:Y:S04]  /*c8d20*/  LDL.LU R15, [R1+0x138] ;  /* 0x00013800010f7983 */ /* 0x000ea80000300800 */
[----:B------:R0:W-:Y:S01]  /*c8d30*/  @P5 STG.E.U8 desc[UR32][R4.64], R0 ;  /* 0x0000000004005986 */ /* 0x0001e2000c101120 */
[----:B------:R-:W-:Y:S01]  /*c8d40*/  ISETP.LT.AND P6, PT, R25, UR6, !P2 ;  /* 0x0000000619007c0c */ /* 0x000fe2000d7c1270 */
[----:B------:R-:W-:Y:S01]  /*c8d50*/  ULDC UR6, c[0x0][0x228] ;  /* 0x00008a0000067ab9 */ /* 0x000fe20000000800 */
[----:B0-----:R-:W-:Y:S01]  /*c8d60*/  PRMT R0, R12, 0x7773, RZ ;  /* 0x000077730c007816 */ /* 0x001fe200000000ff */
[----:B------:R-:W2:Y:S04]  /*c8d70*/  LDL.LU.64 R4, [R1+0x8a8] ;  /* 0x0008a80001047983 */ /* 0x000ea80000300a00 */
[----:B---3--:R0:W-:Y:S01]  /*c8d80*/  @P0 STG.E.U8 desc[UR32][R18.64], R0 ;  /* 0x0000000012000986 */ /* 0x0081e2000c101120 */
[----:B----4-:R-:W-:-:S02]  /*c8d90*/  PRMT R3, R14, 0x7770, RZ ;  /* 0x000077700e037816 */ /* 0x010fc400000000ff */
[----:B------:R-:W-:Y:S01]  /*c8da0*/  PRMT R2, R14, 0x7771, RZ ;  /* 0x000077710e027816 */ /* 0x000fe200000000ff */
[----:B0-----:R-:W3:Y:S01]  /*c8db0*/  LDL.LU.64 R18, [R1+0x898] ;  /* 0x0008980001127983 */ /* 0x001ee20000300a00 */
[----:B--2---:R-:W-:Y:S02]  /*c8dc0*/  ISETP.LT.AND P5, PT, R10, UR4, !P2 ;  /* 0x000000040a007c0c */ /* 0x004fe4000d7a1270 */
[----:B------:R-:W-:Y:S02]  /*c8dd0*/  ISETP.LT.AND P0, PT, R11, UR6, !P2 ;  /* 0x000000060b007c0c */ /* 0x000fe4000d701270 */
[----:B------:R-:W-:Y:S01]  /*c8de0*/  ISETP.LT.AND P4, PT, R13, UR8, !P2 ;  /* 0x000000080d007c0c */ /* 0x000fe2000d781270 */
[----:B------:R-:W-:Y:S01]  /*c8df0*/  VIADD R0, R9, 0xd ;  /* 0x0000000d09007836 */ /* 0x000fe20000000000 */
[----:B------:R-:W-:Y:S01]  /*c8e00*/  ULDC UR4, c[0x0][0x22c] ;  /* 0x00008b0000047ab9 */ /* 0x000fe20000000800 */
[----:B------:R-:W-:Y:S01]  /*c8e10*/  ULDC UR6, c[0x0][0x228] ;  /* 0x00008a0000067ab9 */ /* 0x000fe20000000800 */
[----:B------:R-:W-:-:S05]  /*c8e20*/  ULDC UR8, c[0x0][0x228] ;  /* 0x00008a0000087ab9 */ /* 0x000fca0000000800 */
[----:B------:R0:W-:Y:S04]  /*c8e30*/  @P5 STG.E.U8 desc[UR32][R26.64], R3 ;  /* 0x000000031a005986 */ /* 0x0001e8000c101120 */
[----:B------:R1:W-:Y:S04]  /*c8e40*/  @P6 STG.E.U8 desc[UR32][R22.64], R2 ;  /* 0x0000000216006986 */ /* 0x0003e8000c101120 */
[----:B0-----:R-:W2:Y:S04]  /*c8e50*/  LDL.LU.64 R26, [R1+0x890] ;  /* 0x00089000011a7983 */ /* 0x001ea80000300a00 */
[----:B------:R-:W4:Y:S04]  /*c8e60*/  LDL.LU R12, [R1+0xa8] ;  /* 0x0000a800010c7983 */ /* 0x000f280000300800 */
[----:B-1----:R-:W4:Y:S01]  /*c8e70*/  LDL.LU.64 R22, [R1+0x888] ;  /* 0x0008880001167983 */ /* 0x002f220000300a00 */
[----:B------:R-:W-:-:S02]  /*c8e80*/  ISETP.GE.AND P3, PT, R0, UR4, PT ;  /* 0x0000000400007c0c */ /* 0x000fc4000bf66270 */
[C---:B------:R-:W-:Y:S01]  /*c8e90*/  PRMT R2, R14.reuse, 0x7772, RZ ;  /* 0x000077720e027816 */ /* 0x040fe200000000ff */
[----:B------:R-:W-:Y:S01]  /*c8ea0*/  ULDC UR4, c[0x0][0x228] ;  /* 0x00008a0000047ab9 */ /* 0x000fe20000000800 */
[----:B------:R-:W-:Y:S02]  /*c8eb0*/  PRMT R0, R14, 0x7773, RZ ;  /* 0x000077730e007816 */ /* 0x000fe400000000ff */
[----:B------:R-:W-:Y:S01]  /*c8ec0*/  ISETP.LT.AND P6, PT, R7, UR4, !P2 ;  /* 0x0000000407007c0c */ /* 0x000fe2000d7c1270 */
[----:B------:R-:W-:Y:S01]  /*c8ed0*/  ULDC UR4, c[0x0][0x228] ;  /* 0x00008a0000047ab9 */ /* 0x000fe20000000800 */
[----:B------:R0:W-:Y:S04]  /*c8ee0*/  @P0 STG.E.U8 desc[UR32][R20.64], R2 ;  /* 0x0000000214000986 */ /* 0x0001e8000c101120 */
[----:B------:R1:W-:Y:S01]  /*c8ef0*/  @P4 STG.E.U8 desc[UR32][R16.64], R0 ;  /* 0x0000000010004986 */ /* 0x0003e2000c101120 */
[----:B------:R-:W-:Y:S01]  /*c8f00*/  ISETP.LT.AND P4, PT, R29, UR4, !P2 ;  /* 0x000000041d007c0c */ /* 0x000fe2000d781270 */
[----:B------:R-:W-:Y:S01]  /*c8f10*/  ULDC UR4, c[0x0][0x22c] ;  /* 0x00008b0000047ab9 */ /* 0x000fe20000000800 */
[----:B------:R-:W-:Y:S01]  /*c8f20*/  ISETP.LT.AND P5, PT, R8, UR6, !P2 ;  /* 0x0000000608007c0c */ /* 0x000fe2000d7a1270 */
[----:B------:R-:W-:Y:S01]  /*c8f30*/  ULDC UR6, c[0x0][0x228] ;  /* 0x00008a0000067ab9 */ /* 0x000fe20000000800 */
[----:B0-----:R-:W-:Y:S01]  /*c8f40*/  PRMT R2, R15, 0x7770, RZ ;  /* 0x000077700f027816 */ /* 0x001fe200000000ff */
[----:B-1----:R-:W-:Y:S01]  /*c8f50*/  VIADD R0, R9, 0xe ;  /* 0x0000000e09007836 */ /* 0x002fe20000000000 */
[----:B------:R-:W4:Y:S04]  /*c8f60*/  LDL.LU.64 R20, [R1+0x878] ;  /* 0x0008780001147983 */ /* 0x000f280000300a00 */
[----:B------:R0:W-:Y:S04]  /*c8f70*/  @P6 STG.E.U8 desc[UR32][R4.64], R2 ;  /* 0x0000000204006986 */ /* 0x0001e8000c101120 */
[----:B------:R-:W4:Y:S04]  /*c8f80*/  LDL.LU.64 R16, [R1+0x870] ;  /* 0x0008700001107983 */ /* 0x000f280000300a00 */
[----:B------:R-:W4:Y:S01]  /*c8f90*/  LDL.LU R14, [R1+0x118] ;  /* 0x00011800010e7983 */ /* 0x000f220000300800 */
[----:B------:R-:W-:Y:S01]  /*c8fa0*/  ISETP.GE.AND P0, PT, R0, UR4, PT ;  /* 0x0000000400007c0c */ /* 0x000fe2000bf06270 */
[----:B------:R-:W-:-:S02]  /*c8fb0*/  ULDC UR4, c[0x0][0x228] ;  /* 0x00008a0000047ab9 */ /* 0x000fc40000000800 */
[----:B------:R-:W-:Y:S02]  /*c8fc0*/  ISETP.LT.AND P2, PT, R24, UR4, !P2 ;  /* 0x0000000418007c0c */ /* 0x000fe4000d741270 */
[C---:B------:R-:W-:Y:S02]  /*c8fd0*/  PRMT R0, R15.reuse, 0x7772, RZ ;  /* 0x000077720f007816 */ /* 0x040fe400000000ff */
[C---:B0-----:R-:W-:Y:S02]  /*c8fe0*/  PRMT R2, R15.reuse, 0x7771, RZ ;  /* 0x000077710f027816 */ /* 0x041fe400000000ff */
[----:B------:R-:W-:Y:S01]  /*c8ff0*/  ISETP.LT.AND P6, PT, R10, UR6, !P3 ;  /* 0x000000060a007c0c */ /* 0x000fe2000dfc1270 */
[----:B------:R-:W-:Y:S01]  /*c9000*/  ULDC UR4, c[0x0][0x228] ;  /* 0x00008a0000047ab9 */ /* 0x000fe20000000800 */
[----:B------:R-:W-:Y:S01]  /*c9010*/  ULDC UR6, c[0x0][0x228] ;  /* 0x00008a0000067ab9 */ /* 0x000fe20000000800 */
[----:B---3--:R0:W-:Y:S02]  /*c9020*/  @P4 STG.E.U8 desc[UR32][R18.64], R2 ;  /* 0x0000000212004986 */ /* 0x0081e4000c101120 */
[----:B0-----:R-:W-:-:S02]  /*c9030*/  PRMT R2, R15, 0x7773, RZ ;  /* 0x000077730f027816 */ /* 0x001fc400000000ff */
[----:B------:R-:W3:Y:S04]  /*c9040*/  LDL.LU.64 R18, [R1+0x868] ;  /* 0x0008680001127983 */ /* 0x000ee80000300a00 */
[----:B--2---:R0:W-:Y:S04]  /*c9050*/  @P5 STG.E.U8 desc[UR32][R26.64], R0 ;  /* 0x000000001a005986 */ /* 0x0041e8000c101120 */
[----:B----4-:R1:W-:Y:S04]  /*c9060*/  @P2 STG.E.U8 desc[UR32][R22.64], R2 ;  /* 0x0000000216002986 */ /* 0x0103e8000c101120 */
[----:B0-----:R-:W2:Y:S04]  /*c9070*/  LDL.LU.64 R26, [R1+0x860] ;  /* 0x00086000011a7983 */ /* 0x001ea80000300a00 */
[----:B-1----:R-:W4:Y:S04]  /*c9080*/  LDL.LU.64 R2, [R1+0x880] ;  /* 0x0008800001027983 */ /* 0x002f280000300a00 */
[----:B------:R-:W2:Y:S04]  /*c9090*/  LDL.LU.64 R4, [R1+0x848] ;  /* 0x0008480001047983 */ /* 0x000ea80000300a00 */
[----:B------:R-:W2:Y:S01]  /*c90a0*/  LDL.LU.64 R22, [R1+0x840] ;  /* 0x0008400001167983 */ /* 0x000ea20000300a00 */
[----:B------:R-:W-:Y:S01]  /*c90b0*/  ISETP.LT.AND P5, PT, R25, UR4, !P3 ;  /* 0x0000000419007c0c */ /* 0x000fe2000dfa1270 */
[----:B------:R-:W-:Y:S01]  /*c90c0*/  ULDC UR4, c[0x0][0x228] ;  /* 0x00008a0000047ab9 */ /* 0x000fe20000000800 */
[----:B------:R-:W-:-:S02]  /*c90d0*/  PRMT R0, R12, 0x7770, RZ ;  /* 0x000077700c007816 */ /* 0x000fc400000000ff */
[----:B------:R-:W-:Y:S01]  /*c90e0*/  ISETP.LT.AND P4, PT, R11, UR4, !P3 ;  /* 0x000000040b007c0c */ /* 0x000fe2000df81270 */
[----:B------:R-:W-:Y:S02]  /*c90f0*/  ULDC UR4, c[0x0][0x228] ;  /* 0x00008a0000047ab9 */ /* 0x000fe40000000800 */
[----:B------:R-:W-:Y:S01]  /*c9100*/  ISETP.LT.AND P2, PT, R13, UR4, !P3 ;  /* 0x000000040d007c0c */ /* 0x000fe2000df41270 */
[----:B------:R-:W-:Y:S01]  /*c9110*/  ULDC UR4, c[0x0][0x22c] ;  /* 0x00008b0000047ab9 */ /* 0x000fe20000000800 */
[----:B----4-:R0:W-:Y:S01]  /*c9120*/  @P6 STG.E.U8 desc[UR32][R2.64], R0 ;  /* 0x0000000002006986 */ /* 0x0101e2000c101120 */
[----:B------:R-:W-:Y:S01]  /*c9130*/  ISETP.LT.AND P6, PT, R7, UR6, !P3 ;  /* 0x0000000607007c0c */ /* 0x000fe2000dfc1270 */
[----:B------:R-:W-:Y:S01]  /*c9140*/  ULDC UR6, c[0x0][0x228] ;  /* 0x00008a0000067ab9 */ /* 0x000fe20000000800 */
[C---:B0-----:R-:W-:Y:S02]  /*c9150*/  PRMT R2, R12.reuse, 0x7771, RZ ;  /* 0x000077710c027816 */ /* 0x041fe400000000ff */
[----:B------:R-:W-:-:S02]  /*c9160*/  PRMT R0, R12, 0x7772, RZ ;  /* 0x000077720c007816 */ /* 0x000fc400000000ff */
[----:B------:R-:W-:Y:S01]  /*c9170*/  PRMT R3, R12, 0x7773, RZ ;  /* 0x000077730c037816 */ /* 0x000fe200000000ff */
[----:B------:R0:W-:Y:S04]  /*c9180*/  @P5 STG.E.U8 desc[UR32][R20.64], R2 ;  /* 0x0000000214005986 */ /* 0x0001e8000c101120 */
[----:B------:R1:W-:Y:S01]  /*c9190*/  @P4 STG.E.U8 desc[UR32][R16.64], R0 ;  /* 0x0000000010004986 */ /* 0x0003e2000c101120 */
[----:B------:R-:W-:Y:S02]  /*c91a0*/  ISETP.LT.AND P4, PT, R29, UR6, !P3 ;  /* 0x000000061d007c0c */ /* 0x000fe4000df81270 */
[----:B------:R-:W-:Y:S01]  /*c91b0*/  ISETP.LT.AND P5, PT, R8, UR8, !P3 ;  /* 0x0000000808007c0c */ /* 0x000fe2000dfa1270 */
[----:B---3--:R3:W-:Y:S01]  /*c91c0*/  @P2 STG.E.U8 desc[UR32][R18.64], R3 ;  /* 0x0000000312002986 */ /* 0x0087e2000c101120 */
[----:B------:R-:W-:Y:S01]  /*c91d0*/  ULDC UR6, c[0x0][0x228] ;  /* 0x00008a0000067ab9 */ /* 0x000fe20000000800 */
[----:B------:R-:W-:-:S02]  /*c91e0*/  ULDC UR8, c[0x0][0x228] ;  /* 0x00008a0000087ab9 */ /* 0x000fc40000000800 */
[----:B0-----:R-:W4:Y:S04]  /*c91f0*/  LDL.LU.64 R20, [R1+0x838] ;  /* 0x0008380001147983 */ /* 0x001f280000300a00 */
[----:B------:R-:W4:Y:S01]  /*c9200*/  LDL.LU R12, [R1+0x15c] ;  /* 0x00015c00010c7983 */ /* 0x000f220000300800 */
[----:B------:R-:W-:-:S03]  /*c9210*/  PRMT R2, R14, 0x7770, RZ ;  /* 0x000077700e027816 */ /* 0x000fc600000000ff */
[----:B-1----:R-:W4:Y:S04]  /*c9220*/  LDL.LU.64 R16, [R1+0x830] ;  /* 0x0008300001107983 */ /* 0x002f280000300a00 */
[----:B---3--:R-:W3:Y:S04]  /*c9230*/  LDL.LU.64 R18, [R1+0x828] ;  /* 0x0008280001127983 */ /* 0x008ee80000300a00 */
[----:B--2---:R0:W-:Y:S01]  /*c9240*/  @P6 STG.E.U8 desc[UR32][R26.64], R2 ;  /* 0x000000021a006986 */ /* 0x0041e2000c101120 */
[----:B------:R-:W-:-:S05]  /*c9250*/  VIADD R0, R9, 0xf ;  /* 0x0000000f09007836 */ /* 0x000fca0000000000 */
[----:B------:R-:W-:Y:S01]  /*c9260*/  ISETP.GE.AND P2, PT, R0, UR4, PT ;  /* 0x0000000400007c0c */ /* 0x000fe2000bf46270 */
[----:B0-----:R-:W2:Y:S01]  /*c9270*/  LDL.LU.64 R26, [R1+0x820] ;  /* 0x00082000011a7983 */ /* 0x001ea20000300a00 */
[C---:B------:R-:W-:Y:S02]  /*c9280*/  PRMT R2, R14.reuse, 0x7771, RZ ;  /* 0x000077710e027816 */ /* 0x040fe400000000ff */
[----:B------:R-:W-:Y:S01]  /*c9290*/  PRMT R0, R14, 0x7772, RZ ;  /* 0x000077720e007816 */ /* 0x000fe200000000ff */
[----:B------:R-:W2:Y:S04]  /*c92a0*/  LDL.LU R15, [R1+0x13c] ;  /* 0x00013c00010f7983 */ /* 0x000ea80000300800 */
[----:B------:R-:W-:Y:S04]  /*c92b0*/  STL.64 [R1+0x4208], R24 ;  /* 0x0042081801007387 */ /* 0x000fe80000100a00 */
[----:B------:R-:W-:Y:S04]  /*c92c0*/  @P4 STG.E.U8 desc[UR32][R4.64], R2 ;  /* 0x0000000204004986 */ /* 0x000fe8000c101120 */
[----:B------:R0:W-:Y:S01]  /*c92d0*/  @P5 STG.E.U8 desc[UR32][R22.64], R0 ;  /* 0x0000000016005986 */ /* 0x0001e2000c101120 */
[----:B------:R-:W-:-:S03]  /*c92e0*/  ULDC UR4, c[0x0][0x228] ;  /* 0x00008a0000047ab9 */ /* 0x000fc60000000800 */
[----:B0-----:R-:W2:Y:S01]  /*c92f0*/  LDL.LU R23, [R1+0xac] ;  /* 0x0000ac0001177983 */ /* 0x001ea20000300800 */
[----:B------:R-:W-:-:S03]  /*c9300*/  VIADD R0, R9, 0x10 ;  /* 0x0000001009007836 */ /* 0x000fc60000000000 */
[----:B------:R0:W-:Y:S04]  /*c9310*/  STL.64 [R1+0x4210], R8 ;  /* 0x0042100801007387 */ /* 0x0001e80000100a00 */
[----:B0-----:R-:W2:Y:S01]  /*c9320*/  LDL.LU.64 R8, [R1+0x818] ;  /* 0x0008180001087983 */ /* 0x001ea20000300a00 */
[----:B------:R-:W-:Y:S02]  /*c9330*/  ISETP.LT.AND P3, PT, R24, UR4, !P3 ;  /* 0x0000000418007c0c */ /* 0x000fe4000df61270 */
[----:B------:R-:W-:Y:S01]  /*c9340*/  ISETP.LT.AND P6, PT, R10, UR6, !P0 ;  /* 0x000000060a007c0c */ /* 0x000fe2000c7c1270 */
[----:B------:R-:W-:Y:S01]  /*c9350*/  ULDC UR6, c[0x0][0x228] ;  /* 0x00008a0000067ab9 */ /* 0x000fe20000000800 */
[----:B------:R-:W-:Y:S02]  /*c9360*/  ISETP.LT.AND P5, PT, R25, UR8, !P0 ;  /* 0x0000000819007c0c */ /* 0x000fe4000c7a1270 */
[----:B------:R-:W-:-:S02]  /*c9370*/  PRMT R2, R14, 0x7773, RZ ;  /* 0x000077730e027816 */ /* 0x000fc400000000ff */
[----:B------:R-:W-:Y:S01]  /*c9380*/  ISETP.LT.AND P4, PT, R11, UR6, !P0 ;  /* 0x000000060b007c0c */ /* 0x000fe2000c781270 */
[----:B------:R-:W-:Y:S01]  /*c9390*/  ULDC UR4, c[0x0][0x22c] ;  /* 0x00008b0000047ab9 */ /* 0x000fe20000000800 */
[----:B------:R-:W2:Y:S01]  /*c93a0*/  LDL.LU.64 R24, [R1+0x810] ;  /* 0x0008100001187983 */ /* 0x000ea20000300a00 */
[----:B------:R-:W-:Y:S01]  /*c93b0*/  ULDC UR6, c[0x0][0x228] ;  /* 0x00008a0000067ab9 */ /* 0x000fe20000000800 */
[----:B------:R-:W-:Y:S02]  /*c93c0*/  ULDC UR8, c[0x0][0x228] ;  /* 0x00008a0000087ab9 */ /* 0x000fe40000000800 */
[----:B----4-:R0:W-:Y:S01]  /*c93d0*/  @P3 STG.E.U8 desc[UR32][R20.64], R2 ;  /* 0x0000000214003986 */ /* 0x0101e2000c101120 */
[----:B------:R-:W-:Y:S02]  /*c93e0*/  ISETP.GE.AND P3, PT, R0, UR4, PT ;  /* 0x0000000400007c0c */ /* 0x000fe4000bf66270 */
[C---:B------:R-:W-:Y:S02]  /*c93f0*/  PRMT R3, R12.reuse, 0x7771, RZ ;  /* 0x000077710c037816 */ /* 0x040fe400000000ff */
[C---:B------:R-:W-:Y:S01]  /*c9400*/  PRMT R0, R12.reuse, 0x7772, RZ ;  /* 0x000077720c007816 */ /* 0x040fe200000000ff */
[----:B------:R-:W-:Y:S01]  /*c9410*/  ULDC UR4, c[0x0][0x228] ;  /* 0x00008a0000047ab9 */ /* 0x000fe20000000800 */
[----:B0-----:R-:W-:-:S05]  /*c9420*/  PRMT R2, R12, 0x7770, RZ ;  /* 0x000077700c027816 */ /* 0x001fca00000000ff */
[----:B------:R-:W-:Y:S04]  /*c9430*/  @P6 STG.E.U8 desc[UR32][R16.64], R2 ;  /* 0x0000000210006986 */ /* 0x000fe8000c101120 */
[----:B---3--:R-:W-:Y:S04]  /*c9440*/  @P5 STG.E.U8 desc[UR32][R18.64], R3 ;  /* 0x0000000312005986 */ /* 0x008fe8000c101120 */
[----:B--2---:R0:W-:Y:S01]  /*c9450*/  @P4 STG.E.U8 desc[UR32][R26.64], R0 ;  /* 0x000000001a004986 */ /* 0x0041e2000c101120 */
[----:B------:R-:W-:Y:S02]  /*c9460*/  ISETP.LT.AND P4, PT, R13, UR4, !P0 ;  /* 0x000000040d007c0c */ /* 0x000fe4000c781270 */
[----:B------:R-:W-:Y:S01]  /*c9470*/  PRMT R4, R12, 0x7773, RZ ;  /* 0x000077730c047816 */ /* 0x000fe200000000ff */
[----:B------:R-:W-:Y:S01]  /*c9480*/  ULDC UR4, c[0x0][0x228] ;  /* 0x00008a0000047ab9 */ /* 0x000fe20000000800 */
[----:B------:R-:W2:Y:S01]  /*c9490*/  LDL.LU R12, [R1+0x11c] ;  /* 0x00011c00010c7983 */ /* 0x000ea20000300800 */
[----:B------:R-:W-:-:S02]  /*c94a0*/  ISETP.LT.AND P6, PT, R7, UR4, !P0 ;  /* 0x0000000407007c0c */ /* 0x000fc4000c7c1270 */
[C---:B------:R-:W-:Y:S02]  /*c94b0*/  PRMT R22, R15.reuse, 0x7773, RZ ;  /* 0x000077730f167816 */ /* 0x040fe400000000ff */
[C---:B------:R-:W-:Y:S01]  /*c94c0*/  PRMT R21, R15.reuse, 0x7772, RZ ;  /* 0x000077720f157816 */ /* 0x040fe200000000ff */
[----:B------:R-:W-:Y:S01]  /*c94d0*/  ULDC UR4, c[0x0][0x228] ;  /* 0x00008a0000047ab9 */ /* 0x000fe20000000800 */
[----:B0-----:R-:W3:Y:S04]  /*c94e0*/  LDL.LU.64 R26, [R1+0x7e0] ;  /* 0x0007e000011a7983 */ /* 0x001ee80000300a00 */
[----:B------:R0:W-:Y:S04]  /*c94f0*/  STL [R1+0x4200], R7 ;  /* 0x0042000701007387 */ /* 0x0001e80000100800 */
[----:B------:R-:W4:Y:S01]  /*c9500*/  LDL.LU.64 R18, [R1+0x7c8] ;  /* 0x0007c80001127983 */ /* 0x000f220000300a00 */
[----:B------:R-:W-:-:S02]  /*c9510*/  PRMT R2, R15, 0x7771, RZ ;  /* 0x000077710f027816 */ /* 0x000fc400000000ff */
[----:B------:R-:W-:Y:S01]  /*c9520*/  PRMT R0, R15, 0x7770, RZ ;  /* 0x000077700f007816 */ /* 0x000fe200000000ff */
[----:B0-----:R-:W2:Y:S04]  /*c9530*/  LDL.LU.64 R6, [R1+0x7c0] ;  /* 0x0007c00001067983 */ /* 0x001ea80000300a00 */
[----:B------:R-:W2:Y:S04]  /*c9540*/  LDL.LU.64 R14, [R1+0x7b8] ;  /* 0x0007b800010e7983 */ /* 0x000ea80000300a00 */
[----:B------:R0:W-:Y:S04]  /*c9550*/  @P4 STG.E.U8 desc[UR32][R8.64], R4 ;  /* 0x0000000408004986 */ /* 0x0001e8000c101120 */
[----:B0-----:R-:W3:Y:S04]  /*c9560*/  LDL.LU.64 R8, [R1+0x4210] ;  /* 0x0042100001087983 */ /* 0x001ee80000300a00 */
[----:B------:R0:W-:Y:S04]  /*c9570*/  @P6 STG.E.U8 desc[UR32][R24.64], R0 ;  /* 0x0000000018006986 */ /* 0x0001e8000c101120 */
[----:B0-----:R-:W4:Y:S01]  /*c9580*/  LDL.LU.64 R24, [R1+0x4208] ;  /* 0x0042080001187983 */ /* 0x001f220000300a00 */
[----:B---3--:R-:W-:-:S03]  /*c9590*/  ISETP.LT.AND P4, PT, R8, UR4, !P0 ;  /* 0x0000000408007c0c */ /* 0x008fc6000c781270 */
[----:B------:R0:W-:Y:S01]  /*c95a0*/  STL.64 [R1+0x41f8], R8 ;  /* 0x0041f80801007387 */ /* 0x0001e20000100a00 */
[----:B------:R-:W-:Y:S01]  /*c95b0*/  ISETP.LT.AND P5, PT, R29, UR6, !P0 ;  /* 0x000000061d007c0c */ /* 0x000fe2000c7a1270 */
[----:B------:R-:W-:Y:S01]  /*c95c0*/  ULDC UR4, c[0x0][0x228] ;  /* 0x00008a0000047ab9 */ /* 0x000fe20000000800 */
[----:B------:R-:W-:Y:S01]  /*c95d0*/  ULDC UR6, c[0x0][0x228] ;  /* 0x00008a0000067ab9 */ /* 0x000fe20000000800 */
[----:B0-----:R-:W3:Y:S01]  /*c95e0*/  LDL.LU.64 R8, [R1+0x7e8] ;  /* 0x0007e80001087983 */ /* 0x001ee20000300a00 */
[----:B----4-:R-:W-:Y:S01]  /*c95f0*/  ISETP.LT.AND P0, PT, R24, UR4, !P0 ;  /* 0x0000000418007c0c */ /* 0x010fe2000c701270 */
[----:B------:R-:W-:Y:S02]  /*c9600*/  ULDC UR4, c[0x0][0x228] ;  /* 0x00008a0000047ab9 */ /* 0x000fe40000000800 */
[----:B------:R-:W-:Y:S02]  /*c9610*/  ISETP.LT.AND P6, PT, R25, UR4, !P2 ;  /* 0x0000000419007c0c */ /* 0x000fe4000d7c1270 */
[----:B------:R-:W-:-:S02]  /*c9620*/  PRMT R5, R23, 0x7770, RZ ;  /* 0x0000777017057816 */ /* 0x000fc400000000ff */
[C---:B------:R-:W-:Y:S02]  /*c9630*/  PRMT R16, R23.reuse, 0x7771, RZ ;  /* 0x0000777117107816 */ /* 0x040fe400000000ff */
[C---:B------:R-:W-:Y:S02]  /*c9640*/  PRMT R20, R23.reuse, 0x7773, RZ ;  /* 0x0000777317147816 */ /* 0x040fe400000000ff */
[----:B------:R-:W-:Y:S01]  /*c9650*/  PRMT R17, R23, 0x7772, RZ ;  /* 0x0000777217117816 */ /* 0x000fe200000000ff */
[----:B------:R-:W-:Y:S01]  /*c9660*/  ULDC UR4, c[0x0][0x228] ;  /* 0x00008a0000047ab9 */ /* 0x000fe20000000800 */
[----:B---3--:R0:W-:Y:S01]  /*c9670*/  @P5 STG.E.U8 desc[UR32][R8.64], R2 ;  /* 0x0000000208005986 */ /* 0x0081e2000c101120 */
[----:B------:R-:W-:-:S03]  /*c9680*/  ISETP.LT.AND P5, PT, R10, UR6, !P2 ;  /* 0x000000060a007c0c */ /* 0x000fc6000d7a1270 */
[----:B------:R-:W-:Y:S04]  /*c9690*/  @P4 STG.E.U8 desc[UR32][R26.64], R21 ;  /* 0x000000151a004986 */ /* 0x000fe8000c101120 */
[----:B------:R-:W-:Y:S01]  /*c96a0*/  @P0 STG.E.U8 desc[UR32][R18.64], R22 ;  /* 0x0000001612000986 */ /* 0x000fe2000c101120 */
[----:B------:R-:W-:-:S03]  /*c96b0*/  ULDC UR6, c[0x0][0x228] ;  /* 0x00008a0000067ab9 */ /* 0x000fc60000000800 */
[----:B0-----:R-:W3:Y:S04]  /*c96c0*/  LDL.LU.64 R8, [R1+0x7b0] ;  /* 0x0007b00001087983 */ /* 0x001ee80000300a00 */
[----:B------:R0:W-:Y:S04]  /*c96d0*/  STL.64 [R1+0x41f0], R24 ;  /* 0x0041f01801007387 */ /* 0x0001e80000100a00 */
[----:B--2---:R1:W-:Y:S04]  /*c96e0*/  @P5 STG.E.U8 desc[UR32][R6.64], R5 ;  /* 0x0000000506005986 */ /* 0x0043e8000c101120 */
[----:B------:R2:W-:Y:S04]  /*c96f0*/  @P6 STG.E.U8 desc[UR32][R14.64], R16 ;  /* 0x000000100e006986 */ /* 0x0005e8000c101120 */
[----:B0-----:R-:W4:Y:S04]  /*c9700*/  LDL.LU.64 R24, [R1+0x7a8] ;  /* 0x0007a80001187983 */ /* 0x001f280000300a00 */
[----:B------:R-:W4:Y:S04]  /*c9710*/  LDL.LU R26, [R1+0x120] ;  /* 0x00012000011a7983 */ /* 0x000f280000300800 */
[----:B------:R-:W4:Y:S04]  /*c9720*/  LDL.LU.64 R22, [R1+0x790] ;  /* 0x0007900001167983 */ /* 0x000f280000300a00 */
[----:B------:R-:W4:Y:S04]  /*c9730*/  LDL.LU.64 R18, [R1+0x788] ;  /* 0x0007880001127983 */ /* 0x000f280000300a00 */
[----:B-1----:R-:W4:Y:S04]  /*c9740*/  LDL.LU R7, [R1+0x4200] ;  /* 0x0042000001077983 */ /* 0x002f280000300800 */
[----:B--2---:R-:W2:Y:S01]  /*c9750*/  LDL.LU.64 R14, [R1+0x770] ;  /* 0x00077000010e7983 */ /* 0x004ea20000300a00 */
[----:B------:R-:W-:-:S02]  /*c9760*/  ISETP.LT.AND P4, PT, R11, UR4, !P2 ;  /* 0x000000040b007c0c */ /* 0x000fc4000d781270 */
[----:B------:R-:W-:Y:S01]  /*c9770*/  ISETP.LT.AND P0, PT, R13, UR6, !P2 ;  /* 0x000000060d007c0c */ /* 0x000fe2000d701270 */
[----:B------:R-:W-:Y:S01]  /*c9780*/  ULDC UR4, c[0x0][0x228] ;  /* 0x00008a0000047ab9 */ /* 0x000fe20000000800 */
[----:B------:R-:W-:-:S09]  /*c9790*/  ULDC UR6, c[0x0][0x228] ;  /* 0x00008a0000067ab9 */ /* 0x000fd20000000800 */
[----:B---3--:R-:W-:Y:S04]  /*c97a0*/  @P4 STG.E.U8 desc[UR32][R8.64], R17 ;  /* 0x0000001108004986 */ /* 0x008fe8000c101120 */
[----:B----4-:R-:W-:Y:S04]  /*c97b0*/  @P0 STG.E.U8 desc[UR32][R24.64], R20 ;  /* 0x0000001418000986 */ /* 0x010fe8000c101120 */
[----:B--2---:R0:W-:Y:S04]  /*c97c0*/  STL.64 [R1+0x41e8], R14 ;  /* 0x0041e80e01007387 */ /* 0x0041e80000100a00 */
[----:B0-----:R-:W2:Y:S04]  /*c97d0*/  LDL.LU.64 R14, [R1+0x780] ;  /* 0x00078000010e7983 */ /* 0x001ea80000300a00 */
[----:B------:R-:W3:Y:S04]  /*c97e0*/  LDL.LU.64 R8, [R1+0x41f8] ;  /* 0x0041f80001087983 */ /* 0x000ee80000300a00 */
[----:B------:R-:W4:Y:S04]  /*c97f0*/  LDL.LU.64 R16, [R1+0x798] ;  /* 0x0007980001107983 */ /* 0x000f280000300a00 */
[----:B------:R-:W2:Y:S04]  /*c9800*/  LDL.LU.64 R24, [R1+0x41f0] ;  /* 0x0041f00001187983 */ /* 0x000ea80000300a00 */
[----:B------:R-:W4:Y:S01]  /*c9810*/  LDL.LU.64 R20, [R1+0x7a0] ;  /* 0x0007a00001147983 */ /* 0x000f220000300a00 */
        /* <DEDUP_REMOVED lines=10> */
[----:B------:R-:W4:Y:S01]  /*c98c0*/  LDL.LU R12, [R1+0x100] ;  /* 0x00010000010c7983 */ /* 0x000f220000300800 */
[----:B---3--:R-:W-:Y:S01]  /*c98d0*/  ISETP.LT.AND P4, PT, R8, UR4, !P2 ;  /* 0x0000000408007c0c */ /* 0x008fe2000d781270 */
[----:B------:R-:W-:-:S02]  /*c98e0*/  ULDC UR4, c[0x0][0x228] ;  /* 0x00008a0000047ab9 */ /* 0x000fc40000000800 */
[----:B--2---:R-:W-:Y:S01]  /*c98f0*/  ISETP.LT.AND P2, PT, R24, UR4, !P2 ;  /* 0x0000000418007c0c */ /* 0x004fe2000d741270 */
[----:B----4-:R0:W-:Y:S04]  /*c9900*/  @P6 STG.E.U8 desc[UR32][R20.64], R0 ;  /* 0x0000000014006986 */ /* 0x0101e8000c101120 */
        /* <DEDUP_REMOVED lines=24> */
[----:B------:R-:W-:Y:S02]  /*c9a90*/  ISETP.LT.AND P5, PT, R13, UR4, !P3 ;  /* 0x000000040d007c0c */ /* 0x000fe4000dfa1270 */
[----:B------:R-:W-:Y:S01]  /*c9aa0*/  PRMT R2, R26, 0x7773, RZ ;  /* 0x000077731a027816 */ /* 0x000fe200000000ff */
        /* <DEDUP_REMOVED lines=8> */
[----:B------:R-:W-:-:S02]  /*c9b30*/  ISETP.LT.AND P4, PT, R8, UR6, !P3 ;  /* 0x0000000608007c0c */ /* 0x000fc4000df81270 */
[----:B------:R0:W-:Y:S01]  /*c9b40*/  @P5 STG.E.U8 desc[UR32][R20.64], R2 ;  /* 0x0000000214005986 */ /* 0x0001e2000c101120 */
[----:B------:R-:W-:Y:S01]  /*c9b50*/  ULDC UR6, c[0x0][0x228] ;  /* 0x00008a0000067ab9 */ /* 0x000fe20000000800 */
[----:B------:R-:W-:Y:S02]  /*c9b60*/  ISETP.GE.AND P0, PT, R0, UR4, PT ;  /* 0x0000000400007c0c */ /* 0x000fe4000bf06270 */
[----:B------:R-:W-:Y:S01]  /*c9b70*/  PRMT R0, R12, 0x7770, RZ ;  /* 0x000077700c007816 */ /* 0x000fe200000000ff */
[----:B------:R-:W-:Y:S02]  /*c9b80*/  ULDC UR4, c[0x0][0x228] ;  /* 0x00008a0000047ab9 */ /* 0x000fe40000000800 */
[----:B------:R-:W-:Y:S01]  /*c9b90*/  ISETP.LT.AND P3, PT, R24, UR4, !P3 ;  /* 0x0000000418007c0c */ /* 0x000fe2000df61270 */
[----:B------:R-:W-:Y:S01]  /*c9ba0*/  ULDC UR4, c[0x0][0x228] ;  /* 0x00008a0000047ab9 */ /* 0x000fe20000000800 */
[----:B0-----:R-:W-:Y:S01]  /*c9bb0*/  PRMT R2, R12, 0x7771, RZ ;  /* 0x000077710c027816 */ /* 0x001fe200000000ff */
[----:B------:R0:W-:Y:S01]  /*c9bc0*/  @P2 STG.E.U8 desc[UR32][R16.64], R0 ;  /* 0x0000000010002986 */ /* 0x0001e2000c101120 */
[----:B------:R-:W-:Y:S01]  /*c9bd0*/  ISETP.LT.AND P5, PT, R25, UR6, !P0 ;  /* 0x0000000619007c0c */ /* 0x000fe2000c7a1270 */
[----:B------:R-:W-:-:S02]  /*c9be0*/  ULDC UR6, c[0x0][0x228] ;  /* 0x00008a0000067ab9 */ /* 0x000fc40000000800 */
[----:B--2---:R1:W-:Y:S01]  /*c9bf0*/  @P6 STG.E.U8 desc[UR32][R22.64], R2 ;  /* 0x0000000216006986 */ /* 0x0043e2000c101120 */
[----:B------:R-:W-:Y:S01]  /*c9c00*/  ISETP.LT.AND P6, PT, R10, UR4, !P0 ;  /* 0x000000040a007c0c */ /* 0x000fe2000c7c1270 */
[----:B------:R-:W-:Y:S01]  /*c9c10*/  ULDC UR4, c[0x0][0x22c] ;  /* 0x00008b0000047ab9 */ /* 0x000fe20000000800 */
[----:B0-----:R-:W-:Y:S01]  /*c9c20*/  PRMT R0, R12, 0x7772, RZ ;  /* 0x000077720c007816 */ /* 0x001fe200000000ff */
[----:B-1----:R-:W-:-:S04]  /*c9c30*/  VIADD R2, R9, 0x12 ;  /* 0x0000001209027836 */ /* 0x002fc80000000000 */
[----:B------:R0:W-:Y:S04]  /*c9c40*/  @P4 STG.E.U8 desc[UR32][R18.64], R0 ;  /* 0x0000000012004986 */ /* 0x0001e8000c101120 */
[----:B------:R-:W2:Y:S04]  /*c9c50*/  LDL.LU.64 R22, [R1+0x708] ;  /* 0x0007080001167983 */ /* 0x000ea80000300a00 */
[----:B------:R-:W2:Y:S04]  /*c9c60*/  LDL.LU R26, [R1+0xf0] ;  /* 0x0000f000011a7983 */ /* 0x000ea80000300800 */
[----:B------:R-:W2:Y:S01]  /*c9c70*/  LDL.LU.64 R20, [R1+0x700] ;  /* 0x0007000001147983 */ /* 0x000ea20000300a00 */
[----:B------:R-:W-:-:S02]  /*c9c80*/  ISETP.GE.AND P2, PT, R2, UR4, PT ;  /* 0x0000000402007c0c */ /* 0x000fc4000bf46270 */
[----:B0-----:R-:W-:Y:S01]  /*c9c90*/  PRMT R0, R12, 0x7773, RZ ;  /* 0x000077730c007816 */ /* 0x001fe200000000ff */
[----:B------:R-:W2:Y:S04]  /*c9ca0*/  LDL.LU.64 R18, [R1+0x6f0] ;  /* 0x0006f00001127983 */ /* 0x000ea80000300a00 */
[----:B------:R-:W2:Y:S04]  /*c9cb0*/  LDL.LU.64 R4, [R1+0x6e8] ;  /* 0x0006e80001047983 */ /* 0x000ea80000300a00 */
[----:B------:R-:W2:Y:S01]  /*c9cc0*/  LDL.LU.64 R16, [R1+0x6d0] ;  /* 0x0006d00001107983 */ /* 0x000ea20000300a00 */
[----:B----4-:R-:W-:-:S02]  /*c9cd0*/  PRMT R3, R27, 0x7770, RZ ;  /* 0x000077701b037816 */ /* 0x010fc400000000ff */
[----:B------:R-:W-:Y:S01]  /*c9ce0*/  PRMT R2, R27, 0x7771, RZ ;  /* 0x000077711b027816 */ /* 0x000fe200000000ff */
[----:B---3--:R0:W-:Y:S01]  /*c9cf0*/  @P3 STG.E.U8 desc[UR32][R14.64], R0 ;  /* 0x000000000e003986 */ /* 0x0081e2000c101120 */
[----:B------:R-:W-:Y:S01]  /*c9d00*/  ISETP.LT.AND P4, PT, R11, UR8, !P0 ;  /* 0x000000080b007c0c */ /* 0x000fe2000c781270 */
[----:B------:R-:W-:Y:S01]  /*c9d10*/  ULDC UR4, c[0x0][0x228] ;  /* 0x00008a0000047ab9 */ /* 0x000fe20000000800 */
[----:B------:R-:W-:Y:S01]  /*c9d20*/  ULDC UR8, c[0x0][0x228] ;  /* 0x00008a0000087ab9 */ /* 0x000fe20000000800 */
[----:B------:R1:W-:Y:S04]  /*c9d30*/  @P6 STG.E.U8 desc[UR32][R28.64], R3 ;  /* 0x000000031c006986 */ /* 0x0003e8000c101120 */
[----:B------:R3:W-:Y:S04]  /*c9d40*/  @P5 STG.E.U8 desc[UR32][R6.64], R2 ;  /* 0x0000000206005986 */ /* 0x0007e8000c101120 */
[----:B0-----:R-:W4:Y:S04]  /*c9d50*/  LDL.LU.64 R14, [R1+0x6c8] ;  /* 0x0006c800010e7983 */ /* 0x001f280000300a00 */
[----:B------:R-:W4:Y:S04]  /*c9d60*/  LDL.LU R12, [R1+0x124] ;  /* 0x00012400010c7983 */ /* 0x000f280000300800 */
[----:B-1----:R-:W2:Y:S04]  /*c9d70*/  LDL.LU R29, [R1+0x41e4] ;  /* 0x0041e400011d7983 */ /* 0x002ea80000300800 */
[----:B---3--:R-:W3:Y:S04]  /*c9d80*/  LDL.LU R7, [R1+0x41e0] ;  /* 0x0041e00001077983 */ /* 0x008ee80000300800 */
[----:B------:R-:W4:Y:S01]  /*c9d90*/  LDL.LU.64 R2, [R1+0x710] ;  /* 0x0007100001027983 */ /* 0x000f220000300a00 */
[----:B------:R-:W-:-:S02]  /*c9da0*/  ISETP.LT.AND P3, PT, R13, UR4, !P0 ;  /* 0x000000040d007c0c */ /* 0x000fc4000c761270 */
[----:B------:R-:W-:Y:S01]  /*c9db0*/  PRMT R0, R27, 0x7772, RZ ;  /* 0x000077721b007816 */ /* 0x000fe200000000ff */
[----:B------:R-:W-:Y:S01]  /*c9dc0*/  ULDC UR4, c[0x0][0x228] ;  /* 0x00008a0000047ab9 */ /* 0x000fe20000000800 */
[----:B--2---:R-:W-:Y:S02]  /*c9dd0*/  ISETP.LT.AND P5, PT, R29, UR6, !P0 ;  /* 0x000000061d007c0c */ /* 0x004fe4000c7a1270 */
[----:B---3--:R-:W-:Y:S01]  /*c9de0*/  ISETP.LT.AND P6, PT, R7, UR4, !P0 ;  /* 0x0000000407007c0c */ /* 0x008fe2000c7c1270 */
[----:B----4-:R0:W-:Y:S01]  /*c9df0*/  @P4 STG.E.U8 desc[UR32][R2.64], R0 ;  /* 0x0000000002004986 */ /* 0x0101e2000c101120 */
[----:B------:R-:W-:Y:S01]  /*c9e00*/  ULDC UR4, c[0x0][0x228] ;  /* 0x00008a0000047ab9 */ /* 0x000fe20000000800 */
        /* <DEDUP_REMOVED lines=31> */
[C---:B-1----:R-:W-:Y:S01]  /*ca000*/  PRMT R2, R12.reuse, 0x7771, RZ ;  /* 0x000077710c027816 */ /* 0x042fe200000000ff */
[----:B------:R-:W3:Y:S04]  /*ca010*/  LDL.LU.64 R16, [R1+0x6a0] ;  /* 0x0006a00001107983 */ /* 0x000ee80000300a00 */
[----:B------:R0:W-:Y:S04]  /*ca020*/  @P0 STG.E.U8 desc[UR32][R14.64], R0 ;  /* 0x000000000e000986 */ /* 0x0001e8000c101120 */
[----:B0-----:R-:W3:Y:S04]  /*ca030*/  LDL.LU.64 R14, [R1+0x698] ;  /* 0x00069800010e7983 */ /* 0x001ee80000300a00 */
[----:B------:R-:W3:Y:S04]  /*ca040*/  LDL.LU R26, [R1+0x94] ;  /* 0x00009400011a7983 */ /* 0x000ee80000300800 */
[----:B--2---:R0:W-:Y:S02]  /*ca050*/  @P3 STG.E.U8 desc[UR32][R22.64], R2 ;  /* 0x0000000216003986 */ /* 0x0041e4000c101120 */
[----:B0-----:R-:W-:-:S02]  /*ca060*/  PRMT R2, R12, 0x7773, RZ ;  /* 0x000077730c027816 */ /* 0x001fc400000000ff */
[----:B------:R-:W2:Y:S04]  /*ca070*/  LDL.LU.64 R22, [R1+0x690] ;  /* 0x0006900001167983 */ /* 0x000ea80000300a00 */
        /* <DEDUP_REMOVED lines=34> */
[----:B--2---:R0:W-:Y:S04]  /*ca2a0*/  @P2 STG.E.U8 desc[UR32][R22.64], R2 ;  /* 0x0000000216002986 */ /* 0x0041e8000c101120 */
[----:B------:R1:W-:Y:S01]  /*ca2b0*/  @P5 STG.E.U8 desc[UR32][R4.64], R0 ;  /* 0x0000000004005986 */ /* 0x0003e2000c101120 */
[C---:B0-----:R-:W-:Y:S02]  /*ca2c0*/  PRMT R2, R26.reuse, 0x7771, RZ ;  /* 0x000077711a027816 */ /* 0x041fe400000000ff */
        /* <DEDUP_REMOVED lines=11> */
[----:B------:R-:W-:Y:S01]  /*ca380*/  ISETP.LT.AND P5, PT, R8, UR8, !P0 ;  /* 0x0000000808007c0c */ /* 0x000fe2000c7a1270 */
[----:B------:R-:W-:Y:S01]  /*ca390*/  ULDC UR6, c[0x0][0x228] ;  /* 0x00008a0000067ab9 */ /* 0x000fe20000000800 */
[----:B------:R-:W-:Y:S01]  /*ca3a0*/  ULDC UR8, c[0x0][0x228] ;  /* 0x00008a0000087ab9 */ /* 0x000fe20000000800 */
[----:B------:R-:W-:-:S02]  /*ca3b0*/  ISETP.GE.AND P2, PT, R2, UR4, PT ;  /* 0x0000000402007c0c */ /* 0x000fc4000bf46270 */
[----:B------:R-:W-:Y:S01]  /*ca3c0*/  PRMT R2, R12, 0x7771, RZ ;  /* 0x000077710c027816 */ /* 0x000fe200000000ff */
[----:B------:R-:W-:Y:S01]  /*ca3d0*/  ULDC UR4, c[0x0][0x228] ;  /* 0x00008a0000047ab9 */ /* 0x000fe20000000800 */
[----:B-1----:R-:W-:Y:S01]  /*ca3e0*/  PRMT R0, R26, 0x7773, RZ ;  /* 0x000077731a007816 */ /* 0x002fe200000000ff */
[----:B------:R-:W3:Y:S04]  /*ca3f0*/  LDL.LU.64 R18, [R1+0x638] ;  /* 0x0006380001127983 */ /* 0x000ee80000300a00 */
[----:B------:R-:W4:Y:S04]  /*ca400*/  LDL.LU R27, [R1+0x128] ;  /* 0x00012800011b7983 */ /* 0x000f280000300800 */
[----:B------:R-:W4:Y:S04]  /*ca410*/  LDL.LU.64 R4, [R1+0x630] ;  /* 0x0006300001047983 */ /* 0x000f280000300a00 */
[----:B------:R-:W4:Y:S04]  /*ca420*/  LDL.LU.64 R20, [R1+0x628] ;  /* 0x0006280001147983 */ /* 0x000f280000300a00 */
[----:B------:R0:W-:Y:S04]  /*ca430*/  @P6 STG.E.U8 desc[UR32][R16.64], R0 ;  /* 0x0000000010006986 */ /* 0x0001e8000c101120 */
[----:B------:R1:W-:Y:S04]  /*ca440*/  @P3 STG.E.U8 desc[UR32][R14.64], R3 ;  /* 0x000000030e003986 */ /* 0x0003e8000c101120 */
[----:B------:R2:W-:Y:S04]  /*ca450*/  @P4 STG.E.U8 desc[UR32][R10.64], R2 ;  /* 0x000000020a004986 */ /* 0x0005e8000c101120 */
[----:B0-----:R-:W4:Y:S04]  /*ca460*/  LDL.LU.64 R16, [R1+0x620] ;  /* 0x0006200001107983 */ /* 0x001f280000300a00 */
        /* <DEDUP_REMOVED lines=49> */
[----:B0-----:R-:W-:Y:S01]  /*ca780*/  PRMT R2, R26, 0x7771, RZ ;  /* 0x000077711a027816 */ /* 0x001fe200000000ff */
[----:B------:R-:W4:Y:S01]  /*ca790*/  LDL.LU.64 R22, [R1+0x5d0] ;  /* 0x0005d00001167983 */ /* 0x000f220000300a00 */
[----:B------:R-:W-:Y:S01]  /*ca7a0*/  ISETP.LT.AND P6, PT, R10, UR6, !P3 ;  /* 0x000000060a007c0c */ /* 0x000fe2000dfc1270 */
[----:B------:R-:W-:Y:S01]  /*ca7b0*/  ULDC UR4, c[0x0][0x228] ;  /* 0x00008a0000047ab9 */ /* 0x000fe20000000800 */
[----:B------:R-:W-:Y:S01]  /*ca7c0*/  ULDC UR6, c[0x0][0x228] ;  /* 0x00008a0000067ab9 */ /* 0x000fe20000000800 */
[----:B---3--:R0:W-:Y:S02]  /*ca7d0*/  @P4 STG.E.U8 desc[UR32][R18.64], R2 ;  /* 0x0000000212004986 */ /* 0x0081e4000c101120 */
[----:B0-----:R-:W-:-:S02]  /*ca7e0*/  PRMT R2, R26, 0x7773, RZ ;  /* 0x000077731a027816 */ /* 0x001fc400000000ff */
[----:B------:R-:W3:Y:S04]  /*ca7f0*/  LDL.LU.64 R18, [R1+0x5c8] ;  /* 0x0005c80001127983 */ /* 0x000ee80000300a00 */
[----:B--2---:R-:W-:Y:S04]  /*ca800*/  @P5 STG.E.U8 desc[UR32][R4.64], R0 ;  /* 0x0000000004005986 */ /* 0x004fe8000c101120 */
[----:B----4-:R0:W-:Y:S04]  /*ca810*/  @P2 STG.E.U8 desc[UR32][R20.64], R2 ;  /* 0x0000000214002986 */ /* 0x0101e8000c101120 */
[----:B0-----:R-:W2:Y:S04]  /*ca820*/  LDL.LU.64 R2, [R1+0x5e8] ;  /* 0x0005e80001027983 */ /* 0x001ea80000300a00 */
[----:B------:R-:W4:Y:S04]  /*ca830*/  LDL.LU.64 R4, [R1+0x5b8] ;  /* 0x0005b80001047983 */ /* 0x000f280000300a00 */
[----:B------:R-:W4:Y:S01]  /*ca840*/  LDL.LU.64 R20, [R1+0x5b0] ;  /* 0x0005b00001147983 */ /* 0x000f220000300a00 */
[----:B------:R-:W-:Y:S01]  /*ca850*/  ISETP.LT.AND P5, PT, R25, UR4, !P3 ;  /* 0x0000000419007c0c */ /* 0x000fe2000dfa1270 */
[----:B------:R-:W-:Y:S01]  /*ca860*/  ULDC UR4, c[0x0][0x228] ;  /* 0x00008a0000047ab9 */ /* 0x000fe20000000800 */
[----:B------:R-:W-:-:S02]  /*ca870*/  PRMT R0, R12, 0x7770, RZ ;  /* 0x000077700c007816 */ /* 0x000fc400000000ff */
[----:B------:R-:W-:Y:S01]  /*ca880*/  ISETP.LT.AND P4, PT, R11, UR4, !P3 ;  /* 0x000000040b007c0c */ /* 0x000fe2000df81270 */
[----:B------:R-:W-:Y:S02]  /*ca890*/  ULDC UR4, c[0x0][0x228] ;  /* 0x00008a0000047ab9 */ /* 0x000fe40000000800 */
[----:B------:R-:W-:Y:S01]  /*ca8a0*/  ISETP.LT.AND P2, PT, R13, UR4, !P3 ;  /* 0x000000040d007c0c */ /* 0x000fe2000df41270 */
[----:B------:R-:W-:Y:S01]  /*ca8b0*/  ULDC UR4, c[0x0][0x22c] ;  /* 0x00008b0000047ab9 */ /* 0x000fe20000000800 */
[----:B--2---:R0:W-:Y:S01]  /*ca8c0*/  @P6 STG.E.U8 desc[UR32][R2.64], R0 ;  /* 0x0000000002006986 */ /* 0x0041e2000c101120 */
[----:B------:R-:W-:Y:S01]  /*ca8d0*/  ISETP.LT.AND P6, PT, R7, UR6, !P3 ;  /* 0x0000000607007c0c */ /* 0x000fe2000dfc1270 */
[----:B------:R-:W-:Y:S01]  /*ca8e0*/  ULDC UR6, c[0x0][0x228] ;  /* 0x00008a0000067ab9 */ /* 0x000fe20000000800 */
[C---:B0-----:R-:W-:Y:S02]  /*ca8f0*/  PRMT R2, R12.reuse, 0x7771, RZ ;  /* 0x000077710c027816 */ /* 0x041fe400000000ff */
[----:B------:R-:W-:-:S02]  /*ca900*/  PRMT R0, R12, 0x7772, RZ ;  /* 0x000077720c007816 */ /* 0x000fc400000000ff */
[----:B------:R-:W-:Y:S01]  /*ca910*/  PRMT R3, R12, 0x7773, RZ ;  /* 0x000077730c037816 */ /* 0x000fe200000000ff */
[----:B------:R-:W-:Y:S04]  /*ca920*/  @P5 STG.E.U8 desc[UR32][R16.64], R2 ;  /* 0x0000000210005986 */ /* 0x000fe8000c101120 */
[----:B------:R0:W-:Y:S01]  /*ca930*/  @P4 STG.E.U8 desc[UR32][R14.64], R0 ;  /* 0x000000000e004986 */ /* 0x0001e2000c101120 */
[----:B------:R-:W-:-:S03]  /*ca940*/  ISETP.LT.AND P4, PT, R29, UR6, !P3 ;  /* 0x000000061d007c0c */ /* 0x000fc6000df81270 */
[----:B------:R1:W-:Y:S01]  /*ca950*/  @P2 STG.E.U8 desc[UR32][R22.64], R3 ;  /* 0x0000000316002986 */ /* 0x0003e2000c101120 */
[----:B------:R-:W-:Y:S01]  /*ca960*/  ISETP.LT.AND P5, PT, R8, UR8, !P3 ;  /* 0x0000000808007c0c */ /* 0x000fe2000dfa1270 */
[----:B------:R-:W-:Y:S01]  /*ca970*/  ULDC UR8, c[0x0][0x228] ;  /* 0x00008a0000087ab9 */ /* 0x000fe20000000800 */
[----:B------:R-:W-:Y:S01]  /*ca980*/  ULDC UR6, c[0x0][0x228] ;  /* 0x00008a0000067ab9 */ /* 0x000fe20000000800 */
[----:B0-----:R-:W2:Y:S04]  /*ca990*/  LDL.LU.64 R14, [R1+0x598] ;  /* 0x00059800010e7983 */ /* 0x001ea80000300a00 */
[----:B------:R-:W2:Y:S01]  /*ca9a0*/  LDL.LU R12, [R1+0x12c] ;  /* 0x00012c00010c7983 */ /* 0x000ea20000300800 */
[----:B------:R-:W-:-:S03]  /*ca9b0*/  PRMT R2, R27, 0x7770, RZ ;  /* 0x000077701b027816 */ /* 0x000fc600000000ff */
[----:B------:R-:W2:Y:S04]  /*ca9c0*/  LDL.LU.64 R16, [R1+0x590] ;  /* 0x0005900001107983 */ /* 0x000ea80000300a00 */
[----:B-1----:R-:W2:Y:S04]  /*ca9d0*/  LDL.LU.64 R22, [R1+0x588] ;  /* 0x0005880001167983 */ /* 0x002ea80000300a00 */
[----:B---3--:R0:W-:Y:S01]  /*ca9e0*/  @P6 STG.E.U8 desc[UR32][R18.64], R2 ;  /* 0x0000000212006986 */ /* 0x0081e2000c101120 */
[----:B------:R-:W-:-:S05]  /*ca9f0*/  VIADD R0, R9, 0x17 ;  /* 0x0000001709007836 */ /* 0x000fca0000000000 */
[----:B------:R-:W-:Y:S01]  /*caa00*/  ISETP.GE.AND P2, PT, R0, UR4, PT ;  /* 0x0000000400007c0c */ /* 0x000fe2000bf46270 */
[----:B0-----:R-:W3:Y:S01]  /*caa10*/  LDL.LU.64 R18, [R1+0x580] ;  /* 0x0005800001127983 */ /* 0x001ee20000300a00 */
[C---:B------:R-:W-:Y:S02]  /*caa20*/  PRMT R2, R27.reuse, 0x7771, RZ ;  /* 0x000077711b027816 */ /* 0x040fe400000000ff */
[----:B------:R-:W-:Y:S01]  /*caa30*/  PRMT R0, R27, 0x7772, RZ ;  /* 0x000077721b007816 */ /* 0x000fe200000000ff */
[----:B------:R-:W3:Y:S04]  /*caa40*/  LDL.LU R26, [R1+0x10c] ;  /* 0x00010c00011a7983 */ /* 0x000ee80000300800 */
[----:B------:R-:W-:Y:S04]  /*caa50*/  STL.64 [R1+0x41c8], R24 ;  /* 0x0041c81801007387 */ /* 0x000fe80000100a00 */
[----:B----4-:R-:W-:Y:S04]  /*caa60*/  @P4 STG.E.U8 desc[UR32][R4.64], R2 ;  /* 0x0000000204004986 */ /* 0x010fe8000c101120 */
[----:B------:R0:W-:Y:S04]  /*caa70*/  @P5 STG.E.U8 desc[UR32][R20.64], R0 ;  /* 0x0000000014005986 */ /* 0x0001e8000c101120 */
[----:B------:R-:W4:Y:S04]  /*caa80*/  LDL.LU R28, [R1+0x9c] ;  /* 0x00009c00011c7983 */ /* 0x000f280000300800 */
[----:B------:R1:W-:Y:S01]  /*caa90*/  STL.64 [R1+0x41d0], R8 ;  /* 0x0041d00801007387 */ /* 0x0003e20000100a00 */
[----:B------:R-:W-:Y:S01]  /*caaa0*/  ULDC UR4, c[0x0][0x228] ;  /* 0x00008a0000047ab9 */ /* 0x000fe20000000800 */
[----:B------:R-:W-:-:S02]  /*caab0*/  ISETP.LT.AND P5, PT, R25, UR8, !P0 ;  /* 0x0000000819007c0c */ /* 0x000fc4000c7a1270 */
[----:B------:R-:W-:Y:S02]  /*caac0*/  ISETP.LT.AND P3, PT, R24, UR4, !P3 ;  /* 0x0000000418007c0c */ /* 0x000fe4000df61270 */
[----:B------:R-:W-:Y:S01]  /*caad0*/  ISETP.LT.AND P6, PT, R10, UR6, !P0 ;  /* 0x000000060a007c0c */ /* 0x000fe2000c7c1270 */
[----:B------:R-:W-:Y:S01]  /*caae0*/  ULDC UR6, c[0x0][0x228] ;  /* 0x00008a0000067ab9 */ /* 0x000fe20000000800 */
[----:B------:R-:W-:Y:S01]  /*caaf0*/  ULDC UR4, c[0x0][0x22c] ;  /* 0x00008b0000047ab9 */ /* 0x000fe20000000800 */
[----:B0-----:R-:W-:Y:S01]  /*cab00*/  VIADD R0, R9, 0x18 ;  /* 0x0000001809007836 */ /* 0x001fe20000000000 */
[----:B------:R-:W-:Y:S01]  /*cab10*/  PRMT R2, R27, 0x7773, RZ ;  /* 0x000077731b027816 */ /* 0x000fe200000000ff */
[----:B-1----:R-:W4:Y:S04]  /*cab20*/  LDL.LU.64 R8, [R1+0x578] ;  /* 0x0005780001087983 */ /* 0x002f280000300a00 */
[----:B------:R-:W4:Y:S01]  /*cab30*/  LDL.LU.64 R24, [R1+0x570] ;  /* 0x0005700001187983 */ /* 0x000f220000300a00 */
[----:B------:R-:W-:Y:S01]  /*cab40*/  ISETP.LT.AND P4, PT, R11, UR6, !P0 ;  /* 0x000000060b007c0c */ /* 0x000fe2000c781270 */
[----:B------:R-:W-:Y:S01]  /*cab50*/  ULDC UR6, c[0x0][0x228] ;  /* 0x00008a0000067ab9 */ /* 0x000fe20000000800 */
[----:B------:R-:W-:Y:S01]  /*cab60*/  ULDC UR8, c[0x0][0x228] ;  /* 0x00008a0000087ab9 */ /* 0x000fe20000000800 */
[----:B--2---:R0:W-:Y:S01]  /*cab70*/  @P3 STG.E.U8 desc[UR32][R14.64], R2 ;  /* 0x000000020e003986 */ /* 0x0041e2000c101120 */
[----:B------:R-:W-:-:S02]  /*cab80*/  ISETP.GE.AND P3, PT, R0, UR4, PT ;  /* 0x0000000400007c0c */ /* 0x000fc4000bf66270 */
[C---:B------:R-:W-:Y:S02]  /*cab90*/  PRMT R3, R12.reuse, 0x7771, RZ ;  /* 0x000077710c037816 */ /* 0x040fe400000000ff */
[C---:B------:R-:W-:Y:S01]  /*caba0*/  PRMT R0, R12.reuse, 0x7772, RZ ;  /* 0x000077720c007816 */ /* 0x040fe200000000ff */
[----:B------:R-:W-:Y:S01]  /*cabb0*/  ULDC UR4, c[0x0][0x228] ;  /* 0x00008a0000047ab9 */ /* 0x000fe20000000800 */
[----:B0-----:R-:W-:Y:S01]  /*cabc0*/  PRMT R2, R12, 0x7770, RZ ;  /* 0x000077700c027816 */ /* 0x001fe200000000ff */
[----:B------:R-:W2:Y:S04]  /*cabd0*/  LDL.LU.64 R14, [R1+0x560] ;  /* 0x00056000010e7983 */ /* 0x000ea80000300a00 */
[----:B------:R-:W-:Y:S04]  /*cabe0*/  @P6 STG.E.U8 desc[UR32][R16.64], R2 ;  /* 0x0000000210006986 */ /* 0x000fe8000c101120 */
[----:B------:R0:W-:Y:S04]  /*cabf0*/  @P5 STG.E.U8 desc[UR32][R22.64], R3 ;  /* 0x0000000316005986 */ /* 0x0001e8000c101120 */
[----:B---3--:R1:W-:Y:S01]  /*cac00*/  @P4 STG.E.U8 desc[UR32][R18.64], R0 ;  /* 0x0000000012004986 */ /* 0x0083e2000c101120 */
[----:B------:R-:W-:Y:S01]  /*cac10*/  ISETP.LT.AND P4, PT, R13, UR4, !P0 ;  /* 0x000000040d007c0c */ /* 0x000fe2000c781270 */
[----:B------:R-:W-:-:S02]  /*cac20*/  ULDC UR4, c[0x0][0x228] ;  /* 0x00008a0000047ab9 */ /* 0x000fc40000000800 */
[----:B------:R-:W-:Y:S02]  /*cac30*/  ISETP.LT.AND P6, PT, R7, UR4, !P0 ;  /* 0x0000000407007c0c */ /* 0x000fe4000c7c1270 */
[----:B------:R-:W-:Y:S02]  /*cac40*/  PRMT R4, R12, 0x7773, RZ ;  /* 0x000077730c047816 */ /* 0x000fe400000000ff */
[C---:B------:R-:W-:Y:S01]  /*cac50*/  PRMT R21, R26.reuse, 0x7773, RZ ;  /* 0x000077731a157816 */ /* 0x040fe200000000ff */
[----:B0-----:R-:W3:Y:S04]  /*cac60*/  LDL.LU R23, [R1+0xfc] ;  /* 0x0000fc0001177983 */ /* 0x001ee80000300800 */
[----:B------:R0:W-:Y:S01]  /*cac70*/  STL [R1+0x41c4], R13 ;  /* 0x0041c40d01007387 */ /* 0x0001e20000100800 */
[----:B------:R-:W-:-:S02]  /*cac80*/  PRMT R2, R26, 0x7770, RZ ;  /* 0x000077701a027816 */ /* 0x000fc400000000ff */
[C---:B-1----:R-:W-:Y:S02]  /*cac90*/  PRMT R0, R26.reuse, 0x7771, RZ ;  /* 0x000077711a007816 */ /* 0x042fe400000000ff */
[----:B------:R-:W-:Y:S02]  /*caca0*/  PRMT R22, R26, 0x7772, RZ ;  /* 0x000077721a167816 */ /* 0x000fe400000000ff */
[----:B------:R-:W-:Y:S01]  /*cacb0*/  ISETP.LT.AND P5, PT, R29, UR6, !P0 ;  /* 0x000000061d007c0c */ /* 0x000fe2000c7a1270 */
[----:B------:R-:W-:Y:S01]  /*cacc0*/  ULDC UR4, c[0x0][0x228] ;  /* 0x00008a0000047ab9 */ /* 0x000fe20000000800 */
[----:B----4-:R-:W-:Y:S04]  /*cacd0*/  @P4 STG.E.U8 desc[UR32][R8.64], R4 ;  /* 0x0000000408004986 */ /* 0x010fe8000c101120 */
[----:B0-----:R-:W4:Y:S04]  /*cace0*/  LDL.LU.64 R12, [R1+0x558] ;  /* 0x00055800010c7983 */ /* 0x001f280000300a00 */
[----:B------:R0:W-:Y:S04]  /*cacf0*/  STL [R1+0x41c0], R7 ;  /* 0x0041c00701007387 */ /* 0x0001e80000100800 */
[----:B------:R-:W4:Y:S04]  /*cad00*/  LDL.LU.64 R18, [R1+0x550] ;  /* 0x0005500001127983 */ /* 0x000f280000300a00 */
[----:B------:R1:W-:Y:S01]  /*cad10*/  @P6 STG.E.U8 desc[UR32][R24.64], R2 ;  /* 0x0000000218006986 */ /* 0x0003e2000c101120 */
[----:B------:R-:W-:-:S03]  /*cad20*/  ULDC UR6, c[0x0][0x228] ;  /* 0x00008a0000067ab9 */ /* 0x000fc60000000800 */
[----:B0-----:R-:W4:Y:S04]  /*cad30*/  LDL.LU.64 R6, [R1+0x548] ;  /* 0x0005480001067983 */ /* 0x001f280000300a00 */
[----:B------:R-:W4:Y:S04]  /*cad40*/  LDL.LU.64 R26, [R1+0x540] ;  /* 0x00054000011a7983 */ /* 0x000f280000300a00 */
[----:B------:R-:W4:Y:S04]  /*cad50*/  LDL.LU.64 R8, [R1+0x41d0] ;  /* 0x0041d00001087983 */ /* 0x000f280000300a00 */
[----:B-1----:R-:W4:Y:S01]  /*cad60*/  LDL.LU.64 R24, [R1+0x41c8] ;  /* 0x0041c80001187983 */ /* 0x002f220000300a00 */
[----:B------:R-:W-:-:S02]  /*cad70*/  PRMT R20, R28, 0x7770, RZ ;  /* 0x000077701c147816 */ /* 0x000fc400000000ff */
[----:B------:R-:W-:Y:S01]  /*cad80*/  PRMT R17, R28, 0x7771, RZ ;  /* 0x000077711c117816 */ /* 0x000fe200000000ff */
[----:B--2---:R0:W-:Y:S01]  /*cad90*/  @P5 STG.E.U8 desc[UR32][R14.64], R0 ;  /* 0x000000000e005986 */ /* 0x0041e2000c101120 */
[----:B------:R-:W-:Y:S02]  /*cada0*/  ISETP.LT.AND P5, PT, R10, UR6, !P2 ;  /* 0x000000060a007c0c */ /* 0x000fe4000d7a1270 */
[----:B------:R-:W-:Y:S01]  /*cadb0*/  PRMT R16, R28, 0x7772, RZ ;  /* 0x000077721c107816 */ /* 0x000fe200000000ff */
[----:B------:R-:W-:Y:S01]  /*cadc0*/  ULDC UR6, c[0x0][0x228] ;  /* 0x00008a0000067ab9 */ /* 0x000fe20000000800 */
[C---:B---3--:R-:W-:Y:S02]  /*cadd0*/  PRMT R3, R23.reuse, 0x7770, RZ ;  /* 0x0000777017037816 */ /* 0x048fe400000000ff */
[C---:B------:R-:W-:Y:S02]  /*cade0*/  PRMT R2, R23.reuse, 0x7771, RZ ;  /* 0x0000777117027816 */ /* 0x040fe400000000ff */
[----:B0-----:R-:W-:-:S02]  /*cadf0*/  PRMT R0, R23, 0x7772, RZ ;  /* 0x0000777217007816 */ /* 0x001fc400000000ff */
[----:B------:R-:W-:Y:S02]  /*cae00*/  PRMT R4, R23, 0x7773, RZ ;  /* 0x0000777317047816 */ /* 0x000fe400000000ff */
[----:B----4-:R-:W-:Y:S01]  /*cae10*/  ISETP.LT.AND P4, PT, R8, UR4, !P0 ;  /* 0x0000000408007c0c */ /* 0x010fe2000c781270 */
[----:B------:R-:W-:Y:S02]  /*cae20*/  ULDC UR4, c[0x0][0x228] ;  /* 0x00008a0000047ab9 */ /* 0x000fe40000000800 */
[----:B------:R-:W-:Y:S01]  /*cae30*/  ISETP.LT.AND P0, PT, R24, UR4, !P0 ;  /* 0x0000000418007c0c */ /* 0x000fe2000c701270 */
[----:B------:R-:W-:Y:S02]  /*cae40*/  ULDC UR4, c[0x0][0x228] ;  /* 0x00008a0000047ab9 */ /* 0x000fe40000000800 */
[----:B------:R-:W-:Y:S01]  /*cae50*/  ISETP.LT.AND P6, PT, R25, UR4, !P2 ;  /* 0x0000000419007c0c */ /* 0x000fe2000d7c1270 */
[----:B------:R0:W-:Y:S01]  /*cae60*/  STL.64 [R1+0x41b8], R8 ;  /* 0x0041b80801007387 */ /* 0x0001e20000100a00 */
[----:B------:R-:W-:-:S05]  /*cae70*/  ULDC UR4, c[0x0][0x228] ;  /* 0x00008a0000047ab9 */ /* 0x000fca0000000800 */
[----:B------:R1:W-:Y:S04]  /*cae80*/  @P4 STG.E.U8 desc[UR32][R12.64], R22 ;  /* 0x000000160c004986 */ /* 0x0003e8000c101120 */
[----:B------:R2:W-:Y:S04]  /*cae90*/  @P0 STG.E.U8 desc[UR32][R18.64], R21 ;  /* 0x0000001512000986 */ /* 0x0005e8000c101120 */
[----:B0-----:R-:W3:Y:S04]  /*caea0*/  LDL.LU.64 R8, [R1+0x538] ;  /* 0x0005380001087983 */ /* 0x001ee80000300a00 */
[----:B------:R-:W4:Y:S04]  /*caeb0*/  LDL.LU.64 R14, [R1+0x530] ;  /* 0x00053000010e7983 */ /* 0x000f280000300a00 */
[----:B------:R0:W-:Y:S04]  /*caec0*/  @P5 STG.E.U8 desc[UR32][R6.64], R20 ;  /* 0x0000001406005986 */ /* 0x0001e8000c101120 */
[----:B-1----:R-:W4:Y:S04]  /*caed0*/  LDL.LU R13, [R1+0x41c4] ;  /* 0x0041c400010d7983 */ /* 0x002f280000300800 */
[----:B------:R-:W4:Y:S04]  /*caee0*/  LDL.LU.64 R22, [R1+0x510] ;  /* 0x0005100001167983 */ /* 0x000f280000300a00 */
[----:B------:R-:W4:Y:S04]  /*caef0*/  LDL.LU R12, [R1+0xd0] ;  /* 0x0000d000010c7983 */ /* 0x000f280000300800 */
[----:B--2---:R-:W2:Y:S04]  /*caf00*/  LDL.LU.64 R18, [R1+0x4f0] ;  /* 0x0004f00001127983 */ /* 0x004ea80000300a00 */
[----:B------:R1:W-:Y:S04]  /*caf10*/  @P6 STG.E.U8 desc[UR32][R26.64], R17 ;  /* 0x000000111a006986 */ /* 0x0003e8000c101120 */
[----:B0-----:R-:W2:Y:S04]  /*caf20*/  LDL.LU R7, [R1+0x41c0] ;  /* 0x0041c00001077983 */ /* 0x001ea80000300800 */
[----:B------:R-:W2:Y:S04]  /*caf30*/  LDL.LU.64 R20, [R1+0x518] ;  /* 0x0005180001147983 */ /* 0x000ea80000300a00 */
[----:B-1----:R-:W4:Y:S01]  /*caf40*/  LDL.LU.64 R26, [R1+0x4d8] ;  /* 0x0004d800011a7983 */ /* 0x002f220000300a00 */
[----:B------:R-:W-:Y:S01]  /*caf50*/  ISETP.LT.AND P4, PT, R11, UR4, !P2 ;  /* 0x000000040b007c0c */ /* 0x000fe2000d781270 */
[----:B------:R-:W-:-:S12]  /*caf60*/  ULDC UR4, c[0x0][0x228] ;  /* 0x00008a0000047ab9 */ /* 0x000fd80000000800 */
[----:B---3--:R-:W-:Y:S04]  /*caf70*/  @P4 STG.E.U8 desc[UR32][R8.64], R16 ;  /* 0x0000001008004986 */ /* 0x008fe8000c101120 */
[----:B----4-:R0:W-:Y:S04]  /*caf80*/  STL.64 [R1+0x41b0], R26 ;  /* 0x0041b01a01007387 */ /* 0x0101e80000100a00 */
[----:B0-----:R-:W3:Y:S04]  /*caf90*/  LDL.LU.64 R26, [R1+0x4e8] ;  /* 0x0004e800011a7983 */ /* 0x001ee80000300a00 */
[----:B------:R-:W4:Y:S04]  /*cafa0*/  LDL.LU.64 R8, [R1+0x41b8] ;  /* 0x0041b80001087983 */ /* 0x000f280000300a00 */
[----:B------:R-:W3:Y:S01]  /*cafb0*/  LDL.LU.64 R16, [R1+0x528] ;  /* 0x0005280001107983 */ /* 0x000ee20000300a00 */
[----:B------:R-:W-:-:S02]  /*cafc0*/  ISETP.LT.AND P0, PT, R13, UR6, !P2 ;  /* 0x000000060d007c0c */ /* 0x000fc4000d701270 */
[----:B--2---:R-:W-:Y:S01]  /*cafd0*/  ISETP.LT.AND P6, PT, R7, UR4, !P2 ;  /* 0x0000000407007c0c */ /* 0x004fe2000d7c1270 */
[----:B------:R-:W-:Y:S01]  /*cafe0*/  ULDC UR4, c[0x0][0x228] ;  /* 0x00008a0000047ab9 */ /* 0x000fe20000000800 */
[----:B------:R-:W-:Y:S02]  /*caff0*/  ULDC UR6, c[0x0][0x228] ;  /* 0x00008a0000067ab9 */ /* 0x000fe40000000800 */
[----:B------:R-:W-:Y:S02]  /*cb000*/  ISETP.LT.AND P5, PT, R29, UR6, !P2 ;  /* 0x000000061d007c0c */ /* 0x000fe4000d7a1270 */
[----:B------:R-:W-:Y:S01]  /*cb010*/  PRMT R5, R28, 0x7773, RZ ;  /* 0x000077731c057816 */ /* 0x000fe200000000ff */
[----:B------:R-:W-:-:S04]  /*cb020*/  ULDC UR6, c[0x0][0x228] ;  /* 0x00008a0000067ab9 */ /* 0x000fc80000000800 */
[----:B------:R0:W-:Y:S01]  /*cb030*/  @P0 STG.E.U8 desc[UR32][R14.64], R5 ;  /* 0x000000050e000986 */ /* 0x0001e2000c101120 */
[----:B------:R-:W-:Y:S01]  /*cb040*/  ISETP.LT.AND P0, PT, R10, UR6, !P3 ;  /* 0x000000060a007c0c */ /* 0x000fe2000df01270 */
[----:B------:R-:W-:Y:S02]  /*cb050*/  ULDC UR6, c[0x0][0x228] ;  /* 0x00008a0000067ab9 */ /* 0x000fe40000000800 */
[----:B0-----:R-:W2:Y:S01]  /*cb060*/  LDL.LU R15, [R1+0xc0] ;  /* 0x0000c000010f7983 */ /* 0x001ea20000300800 */
[----:B----4-:R-:W-:Y:S01]  /*cb070*/  ISETP.LT.AND P4, PT, R8, UR4, !P2 ;  /* 0x0000000408007c0c */ /* 0x010fe2000d781270 */
[----:B------:R-:W-:Y:S02]  /*cb080*/  ULDC UR4, c[0x0][0x228] ;  /* 0x00008a0000047ab9 */ /* 0x000fe40000000800 */
[----:B------:R-:W-:Y:S01]  /*cb090*/  ISETP.LT.AND P2, PT, R24, UR4, !P2 ;  /* 0x0000000418007c0c */ /* 0x000fe2000d741270 */
[----:B---3--:R0:W-:Y:S04]  /*cb0a0*/  @P6 STG.E.U8 desc[UR32][R16.64], R3 ;  /* 0x0000000310006986 */ /* 0x0081e8000c101120 */
[----:B------:R1:W-:Y:S01]  /*cb0b0*/  @P5 STG.E.U8 desc[UR32][R20.64], R2 ;  /* 0x0000000214005986 */ /* 0x0003e2000c101120 */
[----:B------:R-:W-:-:S04]  /*cb0c0*/  ULDC UR4, c[0x0][0x228] ;  /* 0x00008a0000047ab9 */ /* 0x000fc80000000800 */
[----:B------:R3:W-:Y:S04]  /*cb0d0*/  @P4 STG.E.U8 desc[UR32][R22.64], R0 ;  /* 0x0000000016004986 */ /* 0x0007e8000c101120 */
[----:B0-----:R-:W4:Y:S04]  /*cb0e0*/  LDL.LU.64 R16, [R1+0x4d0] ;  /* 0x0004d00001107983 */ /* 0x001f280000300a00 */
[----:B-1----:R-:W2:Y:S04]  /*cb0f0*/  LDL.LU.64 R20, [R1+0x4c8] ;  /* 0x0004c80001147983 */ /* 0x002ea80000300a00 */
[----:B------:R0:W-:Y:S01]  /*cb100*/  @P2 STG.E.U8 desc[UR32][R18.64], R4 ;  /* 0x0000000412002986 */ /* 0x0001e2000c101120 */
[----:B------:R-:W-:-:S03]  /*cb110*/  PRMT R2, R12, 0x7770, RZ ;  /* 0x000077700c027816 */ /* 0x000fc600000000ff */
[----:B---3--:R-:W3:Y:S04]  /*cb120*/  LDL.LU.64 R22, [R1+0x4c0] ;  /* 0x0004c00001167983 */ /* 0x008ee80000300a00 */
[----:B0-----:R-:W4:Y:S04]  /*cb130*/  LDL.LU.64 R4, [R1+0x4e0] ;  /* 0x0004e00001047983 */ /* 0x001f280000300a00 */
[----:B------:R-:W3:Y:S04]  /*cb140*/  LDL.LU.64 R18, [R1+0x4b8] ;  /* 0x0004b80001127983 */ /* 0x000ee80000300a00 */
[----:B------:R0:W-:Y:S04]  /*cb150*/  @P0 STG.E.U8 desc[UR32][R26.64], R2 ;  /* 0x000000021a000986 */ /* 0x0001e8000c101120 */
[----:B0-----:R-:W2:Y:S01]  /*cb160*/  LDL.LU.64 R26, [R1+0x41b0] ;  /* 0x0041b000011a7983 */ /* 0x001ea20000300a00 */
[----:B------:R-:W-:Y:S01]  /*cb170*/  ISETP.LT.AND P6, PT, R25, UR4, !P3 ;  /* 0x0000000419007c0c */ /* 0x000fe2000dfc1270 */
[----:B------:R-:W-:-:S02]  /*cb180*/  ULDC UR4, c[0x0][0x228] ;  /* 0x00008a0000047ab9 */ /* 0x000fc40000000800 */
[----:B------:R-:W-:Y:S02]  /*cb190*/  ISETP.LT.AND P4, PT, R11, UR4, !P3 ;  /* 0x000000040b007c0c */ /* 0x000fe4000df81270 */
[C---:B------:R-:W-:Y:S01]  /*cb1a0*/  PRMT R0, R12.reuse, 0x7771, RZ ;  /* 0x000077710c007816 */ /* 0x040fe200000000ff */
[----:B------:R-:W-:Y:S01]  /*cb1b0*/  STL [R1+0x41a8], R7 ;  /* 0x0041a80701007387 */ /* 0x000fe20000100800 */
[C---:B------:R-:W-:Y:S02]  /*cb1c0*/  PRMT R2, R12.reuse, 0x7773, RZ ;  /* 0x000077730c027816 */ /* 0x040fe400000000ff */
[----:B------:R-:W-:Y:S01]  /*cb1d0*/  ISETP.LT.AND P5, PT, R7, UR6, !P3 ;  /* 0x0000000607007c0c */ /* 0x000fe2000dfa1270 */
[----:B------:R-:W-:Y:S01]  /*cb1e0*/  ULDC UR6, c[0x0][0x228] ;  /* 0x00008a0000067ab9 */ /* 0x000fe20000000800 */
[----:B------:R-:W-:Y:S02]  /*cb1f0*/  ULDC UR4, c[0x0][0x228] ;  /* 0x00008a0000047ab9 */ /* 0x000fe40000000800 */
[----:B----4-:R0:W-:Y:S02]  /*cb200*/  @P6 STG.E.U8 desc[UR32][R4.64], R0 ;  /* 0x0000000004006986 */ /* 0x0101e4000c101120 */
[----:B0-----:R-:W-:-:S05]  /*cb210*/  PRMT R0, R12, 0x7772, RZ ;  /* 0x000077720c007816 */ /* 0x001fca00000000ff */
[----:B--2---:R0:W-:Y:S01]  /*cb220*/  @P4 STG.E.U8 desc[UR32][R26.64], R0 ;  /* 0x000000001a004986 */ /* 0x0041e2000c101120 */
[----:B------:R-:W-:Y:S02]  /*cb230*/  ISETP.LT.AND P6, PT, R29, UR6, !P3 ;  /* 0x000000061d007c0c */ /* 0x000fe4000dfc1270 */
[----:B------:R-:W-:Y:S01]  /*cb240*/  ISETP.LT.AND P2, PT, R13, UR4, !P3 ;  /* 0x000000040d007c0c */ /* 0x000fe2000df41270 */
[----:B------:R-:W-:Y:S01]  /*cb250*/  ULDC UR4, c[0x0][0x22c] ;  /* 0x00008b0000047ab9 */ /* 0x000fe20000000800 */
[----:B------:R-:W-:Y:S01]  /*cb260*/  ULDC UR6, c[0x0][0x228] ;  /* 0x00008a0000067ab9 */ /* 0x000fe20000000800 */
[----:B0-----:R-:W2:Y:S04]  /*cb270*/  LDL.LU.64 R26, [R1+0x4b0] ;  /* 0x0004b000011a7983 */ /* 0x001ea80000300a00 */
[----:B------:R0:W-:Y:S04]  /*cb280*/  STL [R1+0x41ac], R29 ;  /* 0x0041ac1d01007387 */ /* 0x0001e80000100800 */
[----:B------:R-:W4:Y:S04]  /*cb290*/  LDL.LU R12, [R1+0x80] ;  /* 0x00008000010c7983 */ /* 0x000f280000300800 */
[----:B0-----:R-:W2:Y:S04]  /*cb2a0*/  LDL.LU.64 R28, [R1+0x4a8] ;  /* 0x0004a800011c7983 */ /* 0x001ea80000300a00 */
[----:B------:R-:W2:Y:S01]  /*cb2b0*/  LDL.LU.64 R6, [R1+0x4a0] ;  /* 0x0004a00001067983 */ /* 0x000ea20000300a00 */
[----:B------:R-:W-:Y:S01]  /*cb2c0*/  VIADD R0, R9, 0x19 ;  /* 0x0000001909007836 */ /* 0x000fe20000000000 */
[----:B------:R-:W-:-:S02]  /*cb2d0*/  ISETP.LT.AND P4, PT, R8, UR6, !P3 ;  /* 0x0000000608007c0c */ /* 0x000fc4000df81270 */
[----:B------:R0:W-:Y:S01]  /*cb2e0*/  @P2 STG.E.U8 desc[UR32][R16.64], R2 ;  /* 0x0000000210002986 */ /* 0x0001e2000c101120 */
[----:B------:R-:W-:Y:S01]  /*cb2f0*/  ULDC UR6, c[0x0][0x228] ;  /* 0x00008a0000067ab9 */ /* 0x000fe20000000800 */
[----:B------:R-:W-:Y:S02]  /*cb300*/  ISETP.GE.AND P0, PT, R0, UR4, PT ;  /* 0x0000000400007c0c */ /* 0x000fe4000bf06270 */
[C---:B------:R-:W-:Y:S01]  /*cb310*/  PRMT R0, R15.reuse, 0x7770, RZ ;  /* 0x000077700f007816 */ /* 0x040fe200000000ff */
[----:B------:R-:W-:Y:S02]  /*cb320*/  ULDC UR4, c[0x0][0x228] ;  /* 0x00008a0000047ab9 */ /* 0x000fe40000000800 */
[----:B------:R-:W-:Y:S01]  /*cb330*/  ISETP.LT.AND P3, PT, R24, UR4, !P3 ;  /* 0x0000000418007c0c */ /* 0x000fe2000df61270 */
[----:B------:R-:W-:Y:S01]  /*cb340*/  ULDC UR4, c[0x0][0x228] ;  /* 0x00008a0000047ab9 */ /* 0x000fe20000000800 */
[----:B0-----:R-:W-:Y:S01]  /*cb350*/  PRMT R2, R15, 0x7771, RZ ;  /* 0x000077710f027816 */ /* 0x001fe200000000ff */
[----:B------:R0:W-:Y:S01]  /*cb360*/  @P5 STG.E.U8 desc[UR32][R20.64], R0 ;  /* 0x0000000014005986 */ /* 0x0001e2000c101120 */
[----:B------:R-:W-:-:S03]  /*cb370*/  ISETP.LT.AND P5, PT, R25, UR6, !P0 ;  /* 0x0000000619007c0c */ /* 0x000fc6000c7a1270 */
[----:B------:R-:W2:Y:S04]  /*cb380*/  LDL.LU.64 R16, [R1+0x490] ;  /* 0x0004900001107983 */ /* 0x000ea80000300a00 */
[----:B---3--:R1:W-:Y:S01]  /*cb390*/  @P6 STG.E.U8 desc[UR32][R22.64], R2 ;  /* 0x0000000216006986 */ /* 0x0083e2000c101120 */
[----:B------:R-:W-:Y:S01]  /*cb3a0*/  ISETP.LT.AND P6, PT, R10, UR4, !P0 ;  /* 0x000000040a007c0c */ /* 0x000fe2000c7c1270 */
[----:B------:R-:W-:Y:S02]  /*cb3b0*/  ULDC UR4, c[0x0][0x22c] ;  /* 0x00008b0000047ab9 */ /* 0x000fe40000000800 */
[----:B------:R-:W3:Y:S01]  /*cb3c0*/  LDL.LU R14, [R1+0xb0] ;  /* 0x0000b000010e7983 */ /* 0x000ee20000300800 */
[----:B------:R-:W-:Y:S01]  /*cb3d0*/  ULDC UR6, c[0x0][0x228] ;  /* 0x00008a0000067ab9 */ /* 0x000fe20000000800 */
[----:B0-----:R-:W-:-:S02]  /*cb3e0*/  PRMT R0, R15, 0x7772, RZ ;  /* 0x000077720f007816 */ /* 0x001fc400000000ff */
[----:B------:R-:W3:Y:S04]  /*cb3f0*/  LDL.LU.64 R20, [R1+0x488] ;  /* 0x0004880001147983 */ /* 0x000ee80000300a00 */
[----:B-1----:R-:W3:Y:S01]  /*cb400*/  LDL.LU.64 R22, [R1+0x478] ;  /* 0x0004780001167983 */ /* 0x002ee20000300a00 */
[----:B------:R-:W-:-:S03]  /*cb410*/  VIADD R2, R9, 0x1a ;  /* 0x0000001a09027836 */ /* 0x000fc60000000000 */
[----:B------:R-:W3:Y:S04]  /*cb420*/  LDL.LU.64 R4, [R1+0x470] ;  /* 0x0004700001047983 */ /* 0x000ee80000300a00 */
[----:B------:R0:W-:Y:S01]  /*cb430*/  @P4 STG.E.U8 desc[UR32][R18.64], R0 ;  /* 0x0000000012004986 */ /* 0x0001e2000c101120 */
[----:B------:R-:W-:Y:S02]  /*cb440*/  ISETP.GE.AND P2, PT, R2, UR4, PT ;  /* 0x0000000402007c0c */ /* 0x000fe4000bf46270 */
[----:B0-----:R-:W-:Y:S01]  /*cb450*/  PRMT R0, R15, 0x7773, RZ ;  /* 0x000077730f007816 */ /* 0x001fe200000000ff */
[----:B------:R-:W3:Y:S01]  /*cb460*/  LDL.LU.64 R18, [R1+0x450] ;  /* 0x0004500001127983 */ /* 0x000ee20000300a00 */
[C---:B----4-:R-:W-:Y:S02]  /*cb470*/  PRMT R3, R12.reuse, 0x7770, RZ ;  /* 0x000077700c037816 */ /* 0x050fe400000000ff */
[----:B------:R-:W-:Y:S01]  /*cb480*/  PRMT R2, R12, 0x7771, RZ ;  /* 0x000077710c027816 */ /* 0x000fe200000000ff */
[----:B--2---:R0:W-:Y:S01]  /*cb490*/  @P3 STG.E.U8 desc[UR32][R26.64], R0 ;  /* 0x000000001a003986 */ /* 0x0041e2000c101120 */
[----:B------:R-:W-:Y:S01]  /*cb4a0*/  ISETP.LT.AND P4, PT, R11, UR8, !P0 ;  /* 0x000000080b007c0c */ /* 0x000fe2000c781270 */
[----:B------:R-:W-:Y:S01]  /*cb4b0*/  ULDC UR4, c[0x0][0x228] ;  /* 0x00008a0000047ab9 */ /* 0x000fe20000000800 */
[----:B------:R-:W-:Y:S01]  /*cb4c0*/  ULDC UR8, c[0x0][0x228] ;  /* 0x00008a0000087ab9 */ /* 0x000fe20000000800 */
[----:B------:R1:W-:Y:S04]  /*cb4d0*/  @P6 STG.E.U8 desc[UR32][R28.64], R3 ;  /* 0x000000031c006986 */ /* 0x0003e8000c101120 */
[----:B------:R2:W-:Y:S04]  /*cb4e0*/  @P5 STG.E.U8 desc[UR32][R6.64], R2 ;  /* 0x0000000206005986 */ /* 0x0005e8000c101120 */
[----:B0-----:R-:W4:Y:S04]  /*cb4f0*/  LDL.LU.64 R26, [R1+0x448] ;  /* 0x00044800011a7983 */ /* 0x001f280000300a00 */
[----:B------:R-:W4:Y:S04]  /*cb500*/  LDL.LU R15, [R1+0xd4] ;  /* 0x0000d400010f7983 */ /* 0x000f280000300800 */
[----:B-1----:R-:W3:Y:S04]  /*cb510*/  LDL.LU R29, [R1+0x41ac] ;  /* 0x0041ac00011d7983 */ /* 0x002ee80000300800 */
[----:B--2---:R-:W2:Y:S04]  /*cb520*/  LDL.LU R7, [R1+0x41a8] ;  /* 0x0041a80001077983 */ /* 0x004ea80000300800 */
[----:B------:R-:W4:Y:S01]  /*cb530*/  LDL.LU.64 R2, [R1+0x498] ;  /* 0x0004980001027983 */ /* 0x000f220000300a00 */
[----:B------:R-:W-:-:S02]  /*cb540*/  ISETP.LT.AND P3, PT, R13, UR4, !P0 ;  /* 0x000000040d007c0c */ /* 0x000fc4000c761270 */
[C---:B------:R-:W-:Y:S01]  /*cb550*/  PRMT R0, R12.reuse, 0x7772, RZ ;  /* 0x000077720c007816 */ /* 0x040fe200000000ff */
[----:B------:R-:W-:Y:S01]  /*cb560*/  ULDC UR4, c[0x0][0x228] ;  /* 0x00008a0000047ab9 */ /* 0x000fe20000000800 */
[----:B---3--:R-:W-:Y:S02]  /*cb570*/  ISETP.LT.AND P5, PT, R29, UR6, !P0 ;  /* 0x000000061d007c0c */ /* 0x008fe4000c7a1270 */
[----:B--2---:R-:W-:Y:S01]  /*cb580*/  ISETP.LT.AND P6, PT, R7, UR4, !P0 ;  /* 0x0000000407007c0c */ /* 0x004fe2000c7c1270 */
        /* <DEDUP_REMOVED lines=63> */
[C---:B------:R-:W-:Y:S02]  /*cb980*/  PRMT R2, R12.reuse, 0x7773, RZ ;  /* 0x000077730c027816 */ /* 0x040fe400000000ff */
[----:B------:R-:W-:Y:S01]  /*cb990*/  ISETP.LT.AND P6, PT, R25, UR4, !P3 ;  /* 0x0000000419007c0c */ /* 0x000fe2000dfc1270 */
        /* <DEDUP_REMOVED lines=8> */
[----:B------:R-:W4:Y:S04]  /*cba20*/  LDL.LU.64 R10, [R1+0x3d8] ;  /* 0x0003d800010a7983 */ /* 0x000f280000300a00 */
[----:B------:R0:W-:Y:S04]  /*cba30*/  @P2 STG.E.U8 desc[UR32][R4.64], R2 ;  /* 0x0000000204002986 */ /* 0x0001e8000c101120 */
[----:B0-----:R-:W4:Y:S01]  /*cba40*/  LDL.LU.64 R4, [R1+0x3d0] ;  /* 0x0003d00001047983 */ /* 0x001f220000300a00 */
[----:B------:R-:W-:-:S02]  /*cba50*/  PRMT R0, R14, 0x7770, RZ ;  /* 0x000077700e007816 */ /* 0x000fc400000000ff */
[----:B------:R-:W-:-:S03]  /*cba60*/  PRMT R2, R14, 0x7771, RZ ;  /* 0x000077710e027816 */ /* 0x000fc600000000ff */
[----:B--2---:R0:W-:Y:S04]  /*cba70*/  @P5 STG.E.U8 desc[UR32][R16.64], R0 ;  /* 0x0000000010005986 */ /* 0x0041e8000c101120 */
[----:B---3--:R1:W-:Y:S01]  /*cba80*/  @P6 STG.E.U8 desc[UR32][R20.64], R2 ;  /* 0x0000000214006986 */ /* 0x0083e2000c101120 */
[----:B------:R-:W-:Y:S01]  /*cba90*/  ISETP.LT.AND P6, PT, R13, UR4, !P3 ;  /* 0x000000040d007c0c */ /* 0x000fe2000dfc1270 */
[----:B------:R-:W-:Y:S01]  /*cbaa0*/  ULDC UR4, c[0x0][0x228] ;  /* 0x00008a0000047ab9 */ /* 0x000fe20000000800 */
[----:B------:R-:W-:Y:S02]  /*cbab0*/  ISETP.LT.AND P4, PT, R29, UR6, !P3 ;  /* 0x000000061d007c0c */ /* 0x000fe4000df81270 */
[----:B------:R-:W-:Y:S01]  /*cbac0*/  ISETP.LT.AND P2, PT, R7, UR4, !P3 ;  /* 0x0000000407007c0c */ /* 0x000fe2000df41270 */
[----:B------:R-:W-:Y:S01]  /*cbad0*/  ULDC UR4, c[0x0][0x22c] ;  /* 0x00008b0000047ab9 */ /* 0x000fe20000000800 */
[----:B0-----:R-:W-:Y:S01]  /*cbae0*/  PRMT R0, R14, 0x7772, RZ ;  /* 0x000077720e007816 */ /* 0x001fe200000000ff */
[----:B-1----:R-:W-:Y:S01]  /*cbaf0*/  VIADD R2, R9, 0x1c ;  /* 0x0000001c09027836 */ /* 0x002fe20000000000 */
[----:B------:R-:W2:Y:S04]  /*cbb00*/  LDL.LU.64 R20, [R1+0x3c0] ;  /* 0x0003c00001147983 */ /* 0x000ea80000300a00 */
[----:B------:R0:W-:Y:S04]  /*cbb10*/  @P0 STG.E.U8 desc[UR32][R22.64], R0 ;  /* 0x0000000016000986 */ /* 0x0001e8000c101120 */
[----:B------:R-:W3:Y:S01]  /*cbb20*/  LDL.LU R12, [R1+0xd8] ;  /* 0x0000d800010c7983 */ /* 0x000ee20000300800 */
[----:B------:R-:W-:-:S02]  /*cbb30*/  ISETP.LT.AND P5, PT, R8, UR8, !P3 ;  /* 0x0000000808007c0c */ /* 0x000fc4000dfa1270 */
[----:B------:R-:W-:Y:S01]  /*cbb40*/  ISETP.GE.AND P0, PT, R2, UR4, PT ;  /* 0x0000000402007c0c */ /* 0x000fe2000bf06270 */
[----:B------:R-:W-:Y:S01]  /*cbb50*/  ULDC UR4, c[0x0][0x228] ;  /* 0x00008a0000047ab9 */ /* 0x000fe20000000800 */
[----:B------:R-:W-:Y:S01]  /*cbb60*/  ULDC UR6, c[0x0][0x228] ;  /* 0x00008a0000067ab9 */ /* 0x000fe20000000800 */
[----:B0-----:R-:W-:Y:S02]  /*cbb70*/  PRMT R0, R14, 0x7773, RZ ;  /* 0x000077730e007816 */ /* 0x001fe400000000ff */
[----:B------:R-:W-:Y:S01]  /*cbb80*/  ISETP.LT.AND P3, PT, R24, UR4, !P3 ;  /* 0x0000000418007c0c */ /* 0x000fe2000df61270 */
[----:B------:R-:W-:Y:S01]  /*cbb90*/  ULDC UR4, c[0x0][0x228] ;  /* 0x00008a0000047ab9 */ /* 0x000fe20000000800 */
[----:B------:R-:W-:Y:S01]  /*cbba0*/  ULDC UR8, c[0x0][0x228] ;  /* 0x00008a0000087ab9 */ /* 0x000fe20000000800 */
[----:B----4-:R0:W-:Y:S01]  /*cbbb0*/  @P6 STG.E.U8 desc[UR32][R18.64], R0 ;  /* 0x0000000012006986 */ /* 0x0101e2000c101120 */
[C---:B------:R-:W-:Y:S02]  /*cbbc0*/  PRMT R3, R15.reuse, 0x7770, RZ ;  /* 0x000077700f037816 */ /* 0x040fe400000000ff */
[C---:B------:R-:W-:Y:S01]  /*cbbd0*/  PRMT R2, R15.reuse, 0x7771, RZ ;  /* 0x000077710f027816 */ /* 0x040fe200000000ff */
[----:B0-----:R-:W4:Y:S04]  /*cbbe0*/  LDL.LU.64 R18, [R1+0x3b8] ;  /* 0x0003b80001127983 */ /* 0x001f280000300a00 */
[----:B------:R-:W4:Y:S04]  /*cbbf0*/  LDL.LU.64 R16, [R1+0x3b0] ;  /* 0x0003b00001107983 */ /* 0x000f280000300a00 */
[----:B------:R-:W4:Y:S04]  /*cbc00*/  LDL.LU.64 R22, [R1+0x3a8] ;  /* 0x0003a80001167983 */ /* 0x000f280000300a00 */
[----:B------:R0:W-:Y:S04]  /*cbc10*/  @P2 STG.E.U8 desc[UR32][R26.64], R3 ;  /* 0x000000031a002986 */ /* 0x0001e8000c101120 */
[----:B------:R1:W-:Y:S04]  /*cbc20*/  @P4 STG.E.U8 desc[UR32][R10.64], R2 ;  /* 0x000000020a004986 */ /* 0x0003e8000c101120 */
[----:B0-----:R-:W4:Y:S04]  /*cbc30*/  LDL.LU.64 R26, [R1+0x3a0] ;  /* 0x0003a000011a7983 */ /* 0x001f280000300a00 */
[----:B-1----:R-:W4:Y:S01]  /*cbc40*/  LDL.LU.64 R10, [R1+0x41a0] ;  /* 0x0041a000010a7983 */ /* 0x002f220000300a00 */
[----:B------:R-:W-:-:S03]  /*cbc50*/  PRMT R0, R15, 0x7772, RZ ;  /* 0x000077720f007816 */ /* 0x000fc600000000ff */
[----:B------:R-:W4:Y:S04]  /*cbc60*/  LDL.LU R14, [R1+0xc8] ;  /* 0x0000c800010e7983 */ /* 0x000f280000300800 */
[----:B------:R0:W-:Y:S04]  /*cbc70*/  STL.64 [R1+0x4198], R24 ;  /* 0x0041981801007387 */ /* 0x0001e80000100a00 */
[----:B------:R1:W-:Y:S01]  /*cbc80*/  @P5 STG.E.U8 desc[UR32][R4.64], R0 ;  /* 0x0000000004005986 */ /* 0x0003e2000c101120 */
[----:B------:R-:W-:Y:S01]  /*cbc90*/  ISETP.LT.AND P5, PT, R25, UR6, !P0 ;  /* 0x0000000619007c0c */ /* 0x000fe2000c7a1270 */
[----:B------:R-:W-:-:S02]  /*cbca0*/  ULDC UR6, c[0x0][0x228] ;  /* 0x00008a0000067ab9 */ /* 0x000fc40000000800 */
[----:B0-----:R-:W4:Y:S01]  /*cbcb0*/  LDL.LU.64 R24, [R1+0x398] ;  /* 0x0003980001187983 */ /* 0x001f220000300a00 */
[----:B-1----:R-:W-:-:S05]  /*cbcc0*/  PRMT R0, R15, 0x7773, RZ ;  /* 0x000077730f007816 */ /* 0x002fca00000000ff */
[----:B--2---:R0:W-:Y:S01]  /*cbcd0*/  @P3 STG.E.U8 desc[UR32][R20.64], R0 ;  /* 0x0000000014003986 */ /* 0x0041e2000c101120 */
[C---:B---3--:R-:W-:Y:S02]  /*cbce0*/  PRMT R3, R12.reuse, 0x7770, RZ ;  /* 0x000077700c037816 */ /* 0x048fe400000000ff */
[----:B------:R-:W-:Y:S02]  /*cbcf0*/  PRMT R2, R12, 0x7771, RZ ;  /* 0x000077710c027816 */ /* 0x000fe400000000ff */
[----:B------:R-:W-:Y:S01]  /*cbd00*/  ISETP.LT.AND P4, PT, R13, UR8, !P0 ;  /* 0x000000080d007c0c */ /* 0x000fe2000c781270 */
[----:B------:R-:W-:Y:S01]  /*cbd10*/  ULDC UR8, c[0x0][0x228] ;  /* 0x00008a0000087ab9 */ /* 0x000fe20000000800 */
[----:B0-----:R-:W-:Y:S01]  /*cbd20*/  VIADD R0, R9, 0x1d ;  /* 0x0000001d09007836 */ /* 0x001fe20000000000 */
[----:B------:R-:W2:Y:S01]  /*cbd30*/  LDL.LU.64 R20, [R1+0x378] ;  /* 0x0003780001147983 */ /* 0x000ea20000300a00 */
[----:B----4-:R-:W-:Y:S02]  /*cbd40*/  ISETP.LT.AND P2, PT, R10, UR4, !P0 ;  /* 0x000000040a007c0c */ /* 0x010fe4000c741270 */
[----:B------:R-:W-:Y:S01]  /*cbd50*/  ISETP.LT.AND P3, PT, R11, UR6, !P0 ;  /* 0x000000060b007c0c */ /* 0x000fe2000c761270 */
[----:B------:R-:W-:Y:S01]  /*cbd60*/  ULDC UR4, c[0x0][0x22c] ;  /* 0x00008b0000047ab9 */ /* 0x000fe20000000800 */
[----:B------:R-:W-:Y:S01]  /*cbd70*/  ULDC UR6, c[0x0][0x228] ;  /* 0x00008a0000067ab9 */ /* 0x000fe20000000800 */
[----:B------:R-:W-:Y:S01]  /*cbd80*/  ISETP.GE.AND P6, PT, R0, UR4, PT ;  /* 0x0000000400007c0c */ /* 0x000fe2000bfc6270 */
[----:B------:R-:W-:-:S07]  /*cbd90*/  ULDC UR4, c[0x0][0x228] ;  /* 0x00008a0000047ab9 */ /* 0x000fce0000000800 */
[----:B------:R0:W-:Y:S01]  /*cbda0*/  @P2 STG.E.U8 desc[UR32][R18.64], R3 ;  /* 0x0000000312002986 */ /* 0x0001e2000c101120 */
[----:B------:R-:W-:-:S03]  /*cbdb0*/  ISETP.LT.AND P2, PT, R7, UR4, !P0 ;  /* 0x0000000407007c0c */ /* 0x000fc6000c741270 */
[----:B------:R1:W-:Y:S01]  /*cbdc0*/  @P5 STG.E.U8 desc[UR32][R16.64], R2 ;  /* 0x0000000210005986 */ /* 0x0003e2000c101120 */
[C---:B------:R-:W-:Y:S01]  /*cbdd0*/  PRMT R0, R12.reuse, 0x7773, RZ ;  /* 0x000077730c007816 */ /* 0x040fe200000000ff */
[----:B------:R-:W-:Y:S02]  /*cbde0*/  ULDC UR4, c[0x0][0x228] ;  /* 0x00008a0000047ab9 */ /* 0x000fe40000000800 */
[----:B0-----:R-:W3:Y:S04]  /*cbdf0*/  LDL.LU.64 R18, [R1+0x370] ;  /* 0x0003700001127983 */ /* 0x001ee80000300a00 */
[----:B------:R-:W4:Y:S01]  /*cbe00*/  LDL.LU R15, [R1+0x88] ;  /* 0x00008800010f7983 */ /* 0x000f220000300800 */
[----:B-1----:R-:W-:-:S03]  /*cbe10*/  PRMT R2, R12, 0x7772, RZ ;  /* 0x000077720c027816 */ /* 0x002fc600000000ff */
[----:B------:R-:W4:Y:S04]  /*cbe20*/  LDL.LU.64 R4, [R1+0x368] ;  /* 0x0003680001047983 */ /* 0x000f280000300a00 */
[----:B------:R-:W4:Y:S04]  /*cbe30*/  LDL.LU.64 R16, [R1+0x360] ;  /* 0x0003600001107983 */ /* 0x000f280000300a00 */
[----:B------:R0:W-:Y:S04]  /*cbe40*/  @P3 STG.E.U8 desc[UR32][R22.64], R2 ;  /* 0x0000000216003986 */ /* 0x0001e8000c101120 */
[----:B------:R1:W-:Y:S01]  /*cbe50*/  @P4 STG.E.U8 desc[UR32][R26.64], R0 ;  /* 0x000000001a004986 */ /* 0x0003e2000c101120 */
[----:B0-----:R-:W-:-:S03]  /*cbe60*/  PRMT R2, R14, 0x7770, RZ ;  /* 0x000077700e027816 */ /* 0x001fc600000000ff */
[----:B------:R-:W4:Y:S04]  /*cbe70*/  LDL.LU.64 R22, [R1+0x358] ;  /* 0x0003580001167983 */ /* 0x000f280000300a00 */
[----:B-1----:R-:W4:Y:S04]  /*cbe80*/  LDL.LU.64 R26, [R1+0x350] ;  /* 0x00035000011a7983 */ /* 0x002f280000300a00 */
[----:B------:R0:W-:Y:S04]  /*cbe90*/  @P2 STG.E.U8 desc[UR32][R24.64], R2 ;  /* 0x0000000218002986 */ /* 0x0001e8000c101120 */
[----:B0-----:R-:W4:Y:S01]  /*cbea0*/  LDL.LU.64 R24, [R1+0x4198] ;  /* 0x0041980001187983 */ /* 0x001f220000300a00 */
[----:B------:R-:W-:-:S02]  /*cbeb0*/  ISETP.LT.AND P4, PT, R29, UR4, !P0 ;  /* 0x000000041d007c0c */ /* 0x000fc4000c781270 */
[----:B------:R-:W-:Y:S01]  /*cbec0*/  ISETP.LT.AND P5, PT, R8, UR6, !P0 ;  /* 0x0000000608007c0c */ /* 0x000fe2000c7a1270 */
[----:B------:R-:W-:Y:S01]  /*cbed0*/  VIADD R0, R9, 0x1e ;  /* 0x0000001e09007836 */ /* 0x000fe20000000000 */
[----:B------:R-:W-:Y:S01]  /*cbee0*/  ULDC UR4, c[0x0][0x22c] ;  /* 0x00008b0000047ab9 */ /* 0x000fe20000000800 */
[----:B------:R-:W-:Y:S01]  /*cbef0*/  PRMT R2, R14, 0x7771, RZ ;  /* 0x000077710e027816 */ /* 0x000fe200000000ff */
[----:B------:R-:W4:Y:S01]  /*cbf00*/  LDL.LU R12, [R1+0xb8] ;  /* 0x0000b800010c7983 */ /* 0x000f220000300800 */
[----:B------:R-:W-:Y:S01]  /*cbf10*/  ULDC UR6, c[0x0][0x228] ;  /* 0x00008a0000067ab9 */ /* 0x000fe20000000800 */
[----:B------:R-:W-:Y:S02]  /*cbf20*/  ISETP.GE.AND P3, PT, R0, UR4, PT ;  /* 0x0000000400007c0c */ /* 0x000fe4000bf66270 */
[----:B------:R-:W-:Y:S01]  /*cbf30*/  PRMT R0, R14, 0x7772, RZ ;  /* 0x000077720e007816 */ /* 0x000fe200000000ff */
[----:B------:R-:W-:Y:S02]  /*cbf40*/  ULDC UR4, c[0x0][0x228] ;  /* 0x00008a0000047ab9 */ /* 0x000fe40000000800 */
[----:B--2---:R0:W-:Y:S01]  /*cbf50*/  @P4 STG.E.U8 desc[UR32][R20.64], R2 ;  /* 0x0000000214004986 */ /* 0x0041e2000c101120 */
[----:B------:R-:W-:Y:S01]  /*cbf60*/  ISETP.LT.AND P2, PT, R10, UR6, !P6 ;  /* 0x000000060a007c0c */ /* 0x000fe2000f741270 */
[----:B------:R-:W-:-:S02]  /*cbf70*/  ULDC UR6, c[0x0][0x228] ;  /* 0x00008a0000067ab9 */ /* 0x000fc40000000800 */
[----:B0-----:R-:W2:Y:S04]  /*cbf80*/  LDL.LU.64 R20, [R1+0x348] ;  /* 0x0003480001147983 */ /* 0x001ea80000300a00 */
[----:B---3--:R0:W-:Y:S04]  /*cbf90*/  @P5 STG.E.U8 desc[UR32][R18.64], R0 ;  /* 0x0000000012005986 */ /* 0x0081e8000c101120 */
[----:B0-----:R-:W3:Y:S04]  /*cbfa0*/  LDL.LU.64 R18, [R1+0x340] ;  /* 0x0003400001127983 */ /* 0x001ee80000300a00 */
[----:B------:R0:W-:Y:S01]  /*cbfb0*/  STL.64 [R1+0x4190], R10 ;  /* 0x0041900a01007387 */ /* 0x0001e20000100a00 */
[----:B----4-:R-:W-:Y:S01]  /*cbfc0*/  ISETP.LT.AND P0, PT, R24, UR4, !P0 ;  /* 0x0000000418007c0c */ /* 0x010fe2000c701270 */
[----:B------:R-:W-:-:S02]  /*cbfd0*/  ULDC UR4, c[0x0][0x228] ;  /* 0x00008a0000047ab9 */ /* 0x000fc40000000800 */
[----:B------:R-:W-:Y:S01]  /*cbfe0*/  ISETP.LT.AND P5, PT, R25, UR4, !P6 ;  /* 0x0000000419007c0c */ /* 0x000fe2000f7a1270 */
[----:B------:R-:W-:Y:S02]  /*cbff0*/  ULDC UR4, c[0x0][0x228] ;  /* 0x00008a0000047ab9 */ /* 0x000fe40000000800 */
[----:B------:R-:W-:Y:S02]  /*cc000*/  ISETP.LT.AND P4, PT, R11, UR4, !P6 ;  /* 0x000000040b007c0c */ /* 0x000fe4000f781270 */
[----:B------:R-:W-:Y:S01]  /*cc010*/  PRMT R2, R14, 0x7773, RZ ;  /* 0x000077730e027816 */ /* 0x000fe200000000ff */
[----:B0-----:R-:W4:Y:S01]  /*cc020*/  LDL.LU.64 R10, [R1+0x328] ;  /* 0x00032800010a7983 */ /* 0x001f220000300a00 */
[----:B------:R-:W-:Y:S01]  /*cc030*/  PRMT R0, R15, 0x7770, RZ ;  /* 0x000077700f007816 */ /* 0x000fe200000000ff */
[----:B------:R-:W-:Y:S02]  /*cc040*/  ULDC UR4, c[0x0][0x228] ;  /* 0x00008a0000047ab9 */ /* 0x000fe40000000800 */
[----:B------:R0:W-:Y:S04]  /*cc050*/  @P0 STG.E.U8 desc[UR32][R4.64], R2 ;  /* 0x0000000204000986 */ /* 0x0001e8000c101120 */
[----:B------:R1:W-:Y:S01]  /*cc060*/  @P2 STG.E.U8 desc[UR32][R16.64], R0 ;  /* 0x0000000010002986 */ /* 0x0003e2000c101120 */
[----:B------:R-:W-:Y:S01]  /*cc070*/  ISETP.LT.AND P2, PT, R13, UR4, !P6 ;  /* 0x000000040d007c0c */ /* 0x000fe2000f741270 */
[----:B------:R-:W-:Y:S01]  /*cc080*/  VIADD R3, R9, 0x1f ;  /* 0x0000001f09037836 */ /* 0x000fe20000000000 */
[----:B------:R-:W-:Y:S01]  /*cc090*/  ULDC UR4, c[0x0][0x22c] ;  /* 0x00008b0000047ab9 */ /* 0x000fe20000000800 */
[----:B0-----:R-:W-:Y:S01]  /*cc0a0*/  PRMT R2, R15, 0x7771, RZ ;  /* 0x000077710f027816 */ /* 0x001fe200000000ff */
[----:B------:R-:W4:Y:S04]  /*cc0b0*/  LDL.LU.64 R4, [R1+0x320] ;  /* 0x0003200001047983 */ /* 0x000f280000300a00 */
[----:B------:R0:W-:Y:S01]  /*cc0c0*/  @P5 STG.E.U8 desc[UR32][R22.64], R2 ;  /* 0x0000000216005986 */ /* 0x0001e2000c101120 */
[----:B------:R-:W-:Y:S01]  /*cc0d0*/  ISETP.LT.AND P5, PT, R7, UR6, !P6 ;  /* 0x0000000607007c0c */ /* 0x000fe2000f7a1270 */
[----:B------:R-:W-:Y:S01]  /*cc0e0*/  ULDC UR6, c[0x0][0x228] ;  /* 0x00008a0000067ab9 */ /* 0x000fe20000000800 */
[----:B-1----:R-:W-:-:S02]  /*cc0f0*/  PRMT R0, R15, 0x7772, RZ ;  /* 0x000077720f007816 */ /* 0x002fc400000000ff */
[----:B------:R-:W-:Y:S01]  /*cc100*/  ISETP.LT.AND P0, PT, R29, UR6, !P6 ;  /* 0x000000061d007c0c */ /* 0x000fe2000f701270 */
[----:B------:R-:W-:Y:S02]  /*cc110*/  ULDC UR6, c[0x0][0x228] ;  /* 0x00008a0000067ab9 */ /* 0x000fe40000000800 */
[----:B------:R1:W-:Y:S01]  /*cc120*/  @P4 STG.E.U8 desc[UR32][R26.64], R0 ;  /* 0x000000001a004986 */ /* 0x0003e2000c101120 */
[----:B0-----:R-:W-:-:S03]  /*cc130*/  PRMT R2, R15, 0x7773, RZ ;  /* 0x000077730f027816 */ /* 0x001fc600000000ff */
[----:B------:R-:W4:Y:S04]  /*cc140*/  LDL.LU.64 R22, [R1+0x308] ;  /* 0x0003080001167983 */ /* 0x000f280000300a00 */
[----:B--2---:R0:W-:Y:S04]  /*cc150*/  @P2 STG.E.U8 desc[UR32][R20.64], R2 ;  /* 0x0000000214002986 */ /* 0x0041e8000c101120 */
[----:B-1----:R-:W2:Y:S04]  /*cc160*/  LDL.LU R26, [R1+0xdc] ;  /* 0x0000dc00011a7983 */ /* 0x002ea80000300800 */
[----:B------:R-:W2:Y:S01]  /*cc170*/  LDL.LU.64 R14, [R1+0x300] ;  /* 0x00030000010e7983 */ /* 0x000ea20000300a00 */
[----:B------:R-:W-:-:S03]  /*cc180*/  PRMT R0, R12, 0x7770, RZ ;  /* 0x000077700c007816 */ /* 0x000fc600000000ff */
[----:B------:R-:W2:Y:S01]  /*cc190*/  LDL.LU.64 R16, [R1+0x2f8] ;  /* 0x0002f80001107983 */ /* 0x000ea20000300a00 */
[----:B0-----:R-:W-:-:S03]  /*cc1a0*/  PRMT R2, R12, 0x7771, RZ ;  /* 0x000077710c027816 */ /* 0x001fc600000000ff */
[----:B------:R-:W2:Y:S04]  /*cc1b0*/  LDL.LU.64 R20, [R1+0x2f0] ;  /* 0x0002f00001147983 */ /* 0x000ea80000300a00 */
[----:B---3--:R0:W-:Y:S04]  /*cc1c0*/  @P5 STG.E.U8 desc[UR32][R18.64], R0 ;  /* 0x0000000012005986 */ /* 0x0081e8000c101120 */
[----:B0-----:R-:W3:Y:S04]  /*cc1d0*/  LDL.LU.64 R18, [R1+0x2e8] ;  /* 0x0002e80001127983 */ /* 0x001ee80000300a00 */
[----:B----4-:R0:W-:Y:S04]  /*cc1e0*/  @P0 STG.E.U8 desc[UR32][R10.64], R2 ;  /* 0x000000020a000986 */ /* 0x0101e8000c101120 */
[----:B0-----:R-:W4:Y:S01]  /*cc1f0*/  LDL.LU.64 R10, [R1+0x4190] ;  /* 0x00419000010a7983 */ /* 0x001f220000300a00 */
[----:B------:R-:W-:-:S02]  /*cc200*/  ISETP.LT.AND P4, PT, R8, UR8, !P6 ;  /* 0x0000000808007c0c */ /* 0x000fc4000f781270 */
[----:B------:R-:W-:Y:S01]  /*cc210*/  PRMT R0, R12, 0x7772, RZ ;  /* 0x000077720c007816 */ /* 0x000fe200000000ff */
[----:B------:R-:W3:Y:S01]  /*cc220*/  LDL.LU R27, [R1+0xcc] ;  /* 0x0000cc00011b7983 */ /* 0x000ee20000300800 */
[----:B------:R-:W-:Y:S01]  /*cc230*/  ISETP.GE.AND P2, PT, R3, UR4, PT ;  /* 0x0000000403007c0c */ /* 0x000fe2000bf46270 */
[----:B------:R-:W-:Y:S01]  /*cc240*/  ULDC UR4, c[0x0][0x228] ;  /* 0x00008a0000047ab9 */ /* 0x000fe20000000800 */
[----:B------:R-:W-:-:S07]  /*cc250*/  ULDC UR8, c[0x0][0x228] ;  /* 0x00008a0000087ab9 */ /* 0x000fce0000000800 */
[----:B------:R0:W-:Y:S02]  /*cc260*/  @P4 STG.E.U8 desc[UR32][R4.64], R0 ;  /* 0x0000000004004986 */ /* 0x0001e4000c101120 */
[----:B0-----:R-:W-:Y:S02]  /*cc270*/  PRMT R0, R12, 0x7773, RZ ;  /* 0x000077730c007816 */ /* 0x001fe400000000ff */
[----:B------:R-:W-:Y:S01]  /*cc280*/  ISETP.LT.AND P6, PT, R24, UR4, !P6 ;  /* 0x0000000418007c0c */ /* 0x000fe2000f7c1270 */
[----:B------:R-:W-:Y:S01]  /*cc290*/  ULDC UR4, c[0x0][0x228] ;  /* 0x00008a0000047ab9 */ /* 0x000fe20000000800 */
[----:B----4-:R-:W-:Y:S01]  /*cc2a0*/  ISETP.LT.AND P0, PT, R10, UR6, !P3 ;  /* 0x000000060a007c0c */ /* 0x010fe2000df01270 */
[----:B------:R-:W-:Y:S01]  /*cc2b0*/  ULDC UR6, c[0x0][0x228] ;  /* 0x00008a0000067ab9 */ /* 0x000fe20000000800 */
[----:B------:R0:W-:Y:S01]  /*cc2c0*/  STL.64 [R1+0x4188], R10 ;  /* 0x0041880a01007387 */ /* 0x0001e20000100a00 */
[----:B------:R-:W-:-:S03]  /*cc2d0*/  ISETP.LT.AND P5, PT, R11, UR6, !P3 ;  /* 0x000000060b007c0c */ /* 0x000fc6000dfa1270 */
[----:B------:R-:W4:Y:S01]  /*cc2e0*/  LDL.LU R12, [R1+0x8c] ;  /* 0x00008c00010c7983 */ /* 0x000f220000300800 */
[----:B------:R-:W-:Y:S02]  /*cc2f0*/  ISETP.LT.AND P4, PT, R25, UR4, !P3 ;  /* 0x0000000419007c0c */ /* 0x000fe4000df81270 */
[C---:B--2---:R-:W-:Y:S02]  /*cc300*/  PRMT R2, R26.reuse, 0x7770, RZ ;  /* 0x000077701a027816 */ /* 0x044fe400000000ff */
[----:B------:R1:W-:Y:S01]  /*cc310*/  @P6 STG.E.U8 desc[UR32][R22.64], R0 ;  /* 0x0000000016006986 */ /* 0x0003e2000c101120 */
[----:B------:R-:W-:Y:S02]  /*cc320*/  PRMT R3, R26, 0x7771, RZ ;  /* 0x000077711a037816 */ /* 0x000fe400000000ff */
[----:B---3--:R-:W-:Y:S01]  /*cc330*/  PRMT R4, R27, 0x7770, RZ ;  /* 0x000077701b047816 */ /* 0x008fe200000000ff */
[----:B------:R-:W-:Y:S01]  /*cc340*/  ULDC UR6, c[0x0][0x228] ;  /* 0x00008a0000067ab9 */ /* 0x000fe20000000800 */
[----:B0-----:R-:W2:Y:S01]  /*cc350*/  LDL.LU.64 R10, [R1+0x2e0] ;  /* 0x0002e000010a7983 */ /* 0x001ea20000300a00 */
[----:B------:R-:W-:Y:S01]  /*cc360*/  ISETP.LT.AND P6, PT, R13, UR8, !P3 ;  /* 0x000000080d007c0c */ /* 0x000fe2000dfc1270 */
[----:B------:R-:W-:Y:S01]  /*cc370*/  ULDC UR4, c[0x0][0x22c] ;  /* 0x00008b0000047ab9 */ /* 0x000fe20000000800 */
[----:B-1----:R-:W-:Y:S01]  /*cc380*/  VIADD R0, R9, 0x20 ;  /* 0x0000002009007836 */ /* 0x002fe20000000000 */
[----:B------:R0:W-:Y:S04]  /*cc390*/  @P0 STG.E.U8 desc[UR32][R14.64], R2 ;  /* 0x000000020e000986 */ /* 0x0001e8000c101120 */
[----:B------:R-:W-:Y:S04]  /*cc3a0*/  @P4 STG.E.U8 desc[UR32][R16.64], R3 ;  /* 0x0000000310004986 */ /* 0x000fe8000c101120 */
[----:B------:R-:W3:Y:S01]  /*cc3b0*/  LDL.LU.64 R22, [R1+0x2d8] ;  /* 0x0002d80001167983 */ /* 0x000ee20000300a00 */
[----:B------:R-:W-:Y:S01]  /*cc3c0*/  ULDC UR8, c[0x0][0x228] ;  /* 0x00008a0000087ab9 */ /* 0x000fe20000000800 */
[----:B------:R-:W-:Y:S01]  /*cc3d0*/  ISETP.GE.AND P0, PT, R0, UR4, PT ;  /* 0x0000000400007c0c */ /* 0x000fe2000bf06270 */
[----:B------:R-:W-:-:S02]  /*cc3e0*/  ULDC UR4, c[0x0][0x228] ;  /* 0x00008a0000047ab9 */ /* 0x000fc40000000800 */
[----:B------:R-:W-:Y:S02]  /*cc3f0*/  ISETP.LT.AND P4, PT, R7, UR4, !P3 ;  /* 0x0000000407007c0c */ /* 0x000fe4000df81270 */
[C---:B------:R-:W-:Y:S01]  /*cc400*/  PRMT R0, R26.reuse, 0x7773, RZ ;  /* 0x000077731a007816 */ /* 0x040fe200000000ff */
[----:B------:R-:W-:Y:S01]  /*cc410*/  ULDC UR4, c[0x0][0x228] ;  /* 0x00008a0000047ab9 */ /* 0x000fe20000000800 */
[----:B0-----:R-:W-:Y:S01]  /*cc420*/  PRMT R2, R26, 0x7772, RZ ;  /* 0x000077721a027816 */ /* 0x001fe200000000ff */
[----:B------:R-:W4:Y:S04]  /*cc430*/  LDL.LU.64 R14, [R1+0x2d0] ;  /* 0x0002d000010e7983 */ /* 0x000f280000300a00 */
[----:B------:R-:W-:Y:S04]  /*cc440*/  @P5 STG.E.U8 desc[UR32][R20.64], R2 ;  /* 0x0000000214005986 */ /* 0x000fe8000c101120 */
[----:B------:R0:W-:Y:S01]  /*cc450*/  @P6 STG.E.U8 desc[UR32][R18.64], R0 ;  /* 0x0000000012006986 */ /* 0x0001e2000c101120 */
[----:B------:R-:W-:-:S02]  /*cc460*/  ISETP.LT.AND P6, PT, R8, UR8, !P3 ;  /* 0x0000000808007c0c */ /* 0x000fc4000dfc1270 */
[----:B------:R-:W-:Y:S01]  /*cc470*/  ISETP.LT.AND P5, PT, R29, UR6, !P3 ;  /* 0x000000061d007c0c */ /* 0x000fe2000dfa1270 */
[----:B0-----:R-:W4:Y:S04]  /*cc480*/  LDL.LU.64 R18, [R1+0x2b8] ;  /* 0x0002b80001127983 */ /* 0x001f280000300a00 */
[----:B------:R-:W4:Y:S04]  /*cc490*/  LDL.LU R26, [R1+0xbc] ;  /* 0x0000bc00011a7983 */ /* 0x000f280000300800 */
[----:B------:R-:W-:Y:S04]  /*cc4a0*/  STL [R1+0x417c], R7 ;  /* 0x00417c0701007387 */ /* 0x000fe80000100800 */
[----:B------:R0:W-:Y:S01]  /*cc4b0*/  STL.64 [R1+0x4180], R8 ;  /* 0x0041800801007387 */ /* 0x0001e20000100a00 */
[----:B------:R-:W-:-:S02]  /*cc4c0*/  PRMT R3, R27, 0x7771, RZ ;  /* 0x000077711b037816 */ /* 0x000fc400000000ff */
[C---:B------:R-:W-:Y:S02]  /*cc4d0*/  PRMT R2, R27.reuse, 0x7772, RZ ;  /* 0x000077721b027816 */ /* 0x040fe400000000ff */
[----:B------:R-:W-:Y:S01]  /*cc4e0*/  PRMT R0, R27, 0x7773, RZ ;  /* 0x000077731b007816 */ /* 0x000fe200000000ff */
[----:B------:R-:W-:Y:S01]  /*cc4f0*/  ULDC UR6, c[0x0][0x228] ;  /* 0x00008a0000067ab9 */ /* 0x000fe20000000800 */
[----:B------:R-:W-:Y:S01]  /*cc500*/  ULDC UR8, c[0x0][0x228] ;  /* 0x00008a0000087ab9 */ /* 0x000fe20000000800 */
[----:B0-----:R-:W4:Y:S04]  /*cc510*/  LDL.LU.64 R8, [R1+0x2b0] ;  /* 0x0002b00001087983 */ /* 0x001f280000300a00 */
[----:B------:R-:W4:Y:S04]  /*cc520*/  LDL.LU.64 R6, [R1+0x2a8] ;  /* 0x0002a80001067983 */ /* 0x000f280000300a00 */
[----:B--2---:R0:W-:Y:S04]  /*cc530*/  @P4 STG.E.U8 desc[UR32][R10.64], R4 ;  /* 0x000000040a004986 */ /* 0x0041e8000c101120 */
[----:B0-----:R-:W2:Y:S01]  /*cc540*/  LDL.LU.64 R10, [R1+0x4188] ;  /* 0x00418800010a7983 */ /* 0x001ea20000300a00 */
[----:B------:R-:W-:-:S03]  /*cc550*/  ISETP.LT.AND P3, PT, R24, UR4, !P3 ;  /* 0x0000000418007c0c */ /* 0x000fc6000df61270 */
[----:B---3--:R0:W-:Y:S01]  /*cc560*/  @P5 STG.E.U8 desc[UR32][R22.64], R3 ;  /* 0x0000000316005986 */ /* 0x0081e2000c101120 */
[----:B------:R-:W-:-:S03]  /*cc570*/  ULDC UR4, c[0x0][0x228] ;  /* 0x00008a0000047ab9 */ /* 0x000fc60000000800 */
[----:B----4-:R1:W-:Y:S01]  /*cc580*/  @P6 STG.E.U8 desc[UR32][R14.64], R2 ;  /* 0x000000020e006986 */ /* 0x0103e2000c101120 */
[C---:B------:R-:W-:Y:S02]  /*cc590*/  PRMT R20, R12.reuse, 0x7770, RZ ;  /* 0x000077700c147816 */ /* 0x040fe400000000ff */
[C---:B------:R-:W-:Y:S02]  /*cc5a0*/  PRMT R17, R12.reuse, 0x7771, RZ ;  /* 0x000077710c117816 */ /* 0x040fe400000000ff */
[C---:B------:R-:W-:Y:S02]  /*cc5b0*/  PRMT R16, R12.reuse, 0x7772, RZ ;  /* 0x000077720c107816 */ /* 0x040fe400000000ff */
[----:B------:R-:W-:Y:S01]  /*cc5c0*/  PRMT R5, R12, 0x7773, RZ ;  /* 0x000077730c057816 */ /* 0x000fe200000000ff */
[----:B0-----:R-:W3:Y:S04]  /*cc5d0*/  LDL.LU.64 R22, [R1+0x298] ;  /* 0x0002980001167983 */ /* 0x001ee80000300a00 */
[----:B-1----:R-:W4:Y:S04]  /*cc5e0*/  LDL.LU.64 R14, [R1+0x290] ;  /* 0x00029000010e7983 */ /* 0x002f280000300a00 */
[----:B------:R-:W4:Y:S04]  /*cc5f0*/  LDL.LU R28, [R1+0x50] ;  /* 0x00005000011c7983 */ /* 0x000f280000300800 */
[----:B------:R0:W-:Y:S01]  /*cc600*/  @P3 STG.E.U8 desc[UR32][R18.64], R0 ;  /* 0x0000000012003986 */ /* 0x0001e2000c101120 */
[----:B------:R-:W-:-:S02]  /*cc610*/  PRMT R4, R26, 0x7770, RZ ;  /* 0x000077701a047816 */ /* 0x000fc400000000ff */
[C---:B------:R-:W-:Y:S02]  /*cc620*/  PRMT R3, R26.reuse, 0x7771, RZ ;  /* 0x000077711a037816 */ /* 0x040fe400000000ff */
[C---:B------:R-:W-:Y:S01]  /*cc630*/  PRMT R2, R26.reuse, 0x7773, RZ ;  /* 0x000077731a027816 */ /* 0x040fe200000000ff */
[----:B0-----:R-:W4:Y:S01]  /*cc640*/  LDL.LU.64 R18, [R1+0x288] ;  /* 0x0002880001127983 */ /* 0x001f220000300a00 */
[----:B------:R-:W-:Y:S02]  /*cc650*/  PRMT R0, R26, 0x7772, RZ ;  /* 0x000077721a007816 */ /* 0x000fe400000000ff */
[----:B--2---:R-:W-:Y:S01]  /*cc660*/  ISETP.LT.AND P6, PT, R10, UR4, !P2 ;  /* 0x000000040a007c0c */ /* 0x004fe2000d7c1270 */
[----:B------:R-:W-:Y:S02]  /*cc670*/  ULDC UR4, c[0x0][0x228] ;  /* 0x00008a0000047ab9 */ /* 0x000fe40000000800 */
[----:B------:R-:W-:Y:S01]  /*cc680*/  ISETP.LT.AND P5, PT, R25, UR4, !P2 ;  /* 0x0000000419007c0c */ /* 0x000fe2000d7a1270 */
[----:B------:R-:W-:-:S02]  /*cc690*/  ULDC UR4, c[0x0][0x228] ;  /* 0x00008a0000047ab9 */ /* 0x000fc40000000800 */
[----:B------:R-:W-:Y:S01]  /*cc6a0*/  ISETP.LT.AND P3, PT, R13, UR4, !P2 ;  /* 0x000000040d007c0c */ /* 0x000fe2000d761270 */
[----:B------:R-:W-:Y:S01]  /*cc6b0*/  ULDC UR4, c[0x0][0x228] ;  /* 0x00008a0000047ab9 */ /* 0x000fe20000000800 */
[----:B------:R-:W2:Y:S04]  /*cc6c0*/  LDL.LU.64 R12, [R1+0x280] ;  /* 0x00028000010c7983 */ /* 0x000ea80000300a00 */
[----:B------:R-:W2:Y:S04]  /*cc6d0*/  LDL.LU.64 R26, [R1+0x268] ;  /* 0x00026800011a7983 */ /* 0x000ea80000300a00 */
[----:B------:R0:W-:Y:S04]  /*cc6e0*/  @P6 STG.E.U8 desc[UR32][R8.64], R20 ;  /* 0x0000001408006986 */ /* 0x0001e8000c101120 */
[----:B------:R1:W-:Y:S04]  /*cc6f0*/  @P5 STG.E.U8 desc[UR32][R6.64], R17 ;  /* 0x0000001106005986 */ /* 0x0003e8000c101120 */
[----:B0-----:R-:W4:Y:S04]  /*cc700*/  LDL.LU.64 R8, [R1+0x4180] ;  /* 0x0041800001087983 */ /* 0x001f280000300a00 */
[----:B------:R-:W3:Y:S04]  /*cc710*/  LDL.LU.64 R20, [R1+0x2a0] ;  /* 0x0002a00001147983 */ /* 0x000ee80000300a00 */
[----:B-1----:R-:W2:Y:S01]  /*cc720*/  LDL.LU R7, [R1+0x417c] ;  /* 0x00417c0001077983 */ /* 0x002ea20000300800 */
[----:B------:R-:W-:Y:S01]  /*cc730*/  ISETP.LT.AND P4, PT, R11, UR6, !P2 ;  /* 0x000000060b007c0c */ /* 0x000fe2000d781270 */
[----:B------:R-:W-:Y:S01]  /*cc740*/  ULDC UR6, c[0x0][0x228] ;  /* 0x00008a0000067ab9 */ /* 0x000fe20000000800 */
[----:B--2---:R-:W-:Y:S01]  /*cc750*/  ISETP.LT.AND P5, PT, R7, UR4, !P2 ;  /* 0x0000000407007c0c */ /* 0x004fe2000d7a1270 */
[----:B------:R0:W-:Y:S01]  /*cc760*/  STL [R1+0x4178], R7 ;  /* 0x0041780701007387 */ /* 0x0001e20000100800 */
[----:B------:R-:W-:-:S03]  /*cc770*/  ULDC UR4, c[0x0][0x228] ;  /* 0x00008a0000047ab9 */ /* 0x000fc60000000800 */
[----:B0-----:R-:W2:Y:S06]  /*cc780*/  LDL.LU.64 R6, [R1+0x260] ;  /* 0x0002600001067983 */ /* 0x001eac0000300a00 */
[----:B---3--:R0:W-:Y:S01]  /*cc790*/  @P4 STG.E.U8 desc[UR32][R20.64], R16 ;  /* 0x0000001014004986 */ /* 0x0081e2000c101120 */
[----:B------:R-:W-:-:S03]  /*cc7a0*/  ISETP.LT.AND P4, PT, R29, UR4, !P2 ;  /* 0x000000041d007c0c */ /* 0x000fc6000d781270 */
[----:B------:R-:W-:Y:S01]  /*cc7b0*/  @P3 STG.E.U8 desc[UR32][R22.64], R5 ;  /* 0x0000000516003986 */ /* 0x000fe2000c101120 */
[----:B----4-:R-:W-:Y:S01]  /*cc7c0*/  ISETP.LT.AND P3, PT, R8, UR6, !P2 ;  /* 0x0000000608007c0c */ /* 0x010fe2000d761270 */
[----:B------:R-:W-:Y:S01]  /*cc7d0*/  ULDC UR4, c[0x0][0x228] ;  /* 0x00008a0000047ab9 */ /* 0x000fe20000000800 */
[----:B------:R-:W-:Y:S01]  /*cc7e0*/  ULDC UR6, c[0x0][0x228] ;  /* 0x00008a0000067ab9 */ /* 0x000fe20000000800 */
[----:B------:R-:W-:Y:S02]  /*cc7f0*/  ISETP.LT.AND P2, PT, R24, UR4, !P2 ;  /* 0x0000000418007c0c */ /* 0x000fe4000d741270 */
[----:B------:R-:W-:Y:S01]  /*cc800*/  ISETP.LT.AND P6, PT, R10, UR6, !P0 ;  /* 0x000000060a007c0c */ /* 0x000fe2000c7c1270 */
[----:B------:R1:W-:Y:S01]  /*cc810*/  @P5 STG.E.U8 desc[UR32][R14.64], R4 ;  /* 0x000000040e005986 */ /* 0x0003e2000c101120 */
[----:B------:R-:W-:Y:S01]  /*cc820*/  ULDC UR4, c[0x0][0x228] ;  /* 0x00008a0000047ab9 */ /* 0x000fe20000000800 */
[----:B------:R-:W-:Y:S02]  /*cc830*/  ULDC UR6, c[0x0][0x228] ;  /* 0x00008a0000067ab9 */ /* 0x000fe40000000800 */
[----:B0-----:R-:W3:Y:S04]  /*cc840*/  LDL.LU.64 R20, [R1+0x250] ;  /* 0x0002500001147983 */ /* 0x001ee80000300a00 */
[----:B------:R-:W-:Y:S04]  /*cc850*/  @P4 STG.E.U8 desc[UR32][R18.64], R3 ;  /* 0x0000000312004986 */ /* 0x000fe8000c101120 */
[----:B------:R-:W4:Y:S04]  /*cc860*/  LDL R16, [R1+0x1878] ;  /* 0x0018780001107983 */ /* 0x000f280000100800 */
[----:B------:R0:W-:Y:S04]  /*cc870*/  @P3 STG.E.U8 desc[UR32][R12.64], R0 ;  /* 0x000000000c003986 */ /* 0x0001e8000c101120 */
[----:B-1----:R-:W3:Y:S04]  /*cc880*/  LDL.LU.64 R4, [R1+0x258] ;  /* 0x0002580001047983 */ /* 0x002ee80000300a00 */
[----:B------:R-:W3:Y:S04]  /*cc890*/  LDL.LU.64 R22, [R1+0x248] ;  /* 0x0002480001167983 */ /* 0x000ee80000300a00 */
[----:B------:R-:W3:Y:S04]  /*cc8a0*/  LDL.LU R14, [R1+0x70] ;  /* 0x00007000010e7983 */ /* 0x000ee80000300800 */
[----:B------:R1:W-:Y:S01]  /*cc8b0*/  @P2 STG.E.U8 desc[UR32][R26.64], R2 ;  /* 0x000000021a002986 */ /* 0x0003e2000c101120 */
[----:B0-----:R-:W-:-:S03]  /*cc8c0*/  PRMT R0, R28, 0x7770, RZ ;  /* 0x000077701c007816 */ /* 0x001fc600000000ff */
[----:B------:R-:W3:Y:S04]  /*cc8d0*/  LDL.LU.64 R12, [R1+0x240] ;  /* 0x00024000010c7983 */ /* 0x000ee80000300a00 */
[----:B------:R-:W3:Y:S04]  /*cc8e0*/  LDL.LU.64 R18, [R1+0x228] ;  /* 0x0002280001127983 */ /* 0x000ee80000300a00 */
[----:B-1----:R-:W3:Y:S04]  /*cc8f0*/  LDL.LU.64 R26, [R1+0x220] ;  /* 0x00022000011a7983 */ /* 0x002ee80000300a00 */
[----:B--2---:R0:W-:Y:S04]  /*cc900*/  @P6 STG.E.U8 desc[UR32][R6.64], R0 ;  /* 0x0000000006006986 */ /* 0x0041e8000c101120 */
[----:B0-----:R-:W2:Y:S01]  /*cc910*/  LDL.LU R7, [R1+0x4178] ;  /* 0x0041780001077983 */ /* 0x001ea20000300800 */
[----:B------:R-:W-:-:S02]  /*cc920*/  ISETP.LT.AND P5, PT, R25, UR4, !P0 ;  /* 0x0000000419007c0c */ /* 0x000fc4000c7a1270 */
[----:B------:R-:W-:Y:S01]  /*cc930*/  ISETP.LT.AND P4, PT, R11, UR6, !P0 ;  /* 0x000000060b007c0c */ /* 0x000fe2000c781270 */
[----:B------:R-:W-:Y:S01]  /*cc940*/  ULDC UR4, c[0x0][0x228] ;  /* 0x00008a0000047ab9 */ /* 0x000fe20000000800 */
[----:B------:R-:W-:Y:S02]  /*cc950*/  PRMT R2, R28, 0x7771, RZ ;  /* 0x000077711c027816 */ /* 0x000fe400000000ff */
[----:B----4-:R-:W-:Y:S02]  /*cc960*/  ISETP.LT.AND P3, PT, R16, UR4, !P0 ;  /* 0x0000000410007c0c */ /* 0x010fe4000c761270 */
[----:B------:R-:W-:Y:S01]  /*cc970*/  PRMT R0, R28, 0x7772, RZ ;  /* 0x000077721c007816 */ /* 0x000fe200000000ff */
[----:B------:R-:W-:Y:S01]  /*cc980*/  ULDC UR4, c[0x0][0x228] ;  /* 0x00008a0000047ab9 */ /* 0x000fe20000000800 */
[----:B------:R-:W-:-:S03]  /*cc990*/  ULDC UR6, c[0x0][0x228] ;  /* 0x00008a0000067ab9 */ /* 0x000fc60000000800 */
[----:B---3--:R0:W-:Y:S04]  /*cc9a0*/  @P5 STG.E.U8 desc[UR32][R4.64], R2 ;  /* 0x0000000204005986 */ /* 0x0081e8000c101120 */
[----:B------:R1:W-:Y:S01]  /*cc9b0*/  @P4 STG.E.U8 desc[UR32][R20.64], R0 ;  /* 0x0000000014004986 */ /* 0x0003e2000c101120 */
[----:B------:R-:W-:Y:S02]  /*cc9c0*/  ISETP.LT.AND P5, PT, R29, UR6, !P0 ;  /* 0x000000061d007c0c */ /* 0x000fe4000c7a1270 */
[----:B------:R-:W-:Y:S02]  /*cc9d0*/  ISETP.LT.AND P4, PT, R8, UR8, !P0 ;  /* 0x0000000808007c0c */ /* 0x000fe4000c781270 */
[----:B------:R-:W-:Y:S01]  /*cc9e0*/  PRMT R3, R14, 0x7770, RZ ;  /* 0x000077700e037816 */ /* 0x000fe200000000ff */
[----:B------:R-:W-:Y:S01]  /*cc9f0*/  ULDC UR6, c[0x0][0x228] ;  /* 0x00008a0000067ab9 */ /* 0x000fe20000000800 */
[----:B------:R-:W-:Y:S01]  /*cca00*/  ULDC UR8, c[0x0][0x228] ;  /* 0x00008a0000087ab9 */ /* 0x000fe20000000800 */
[----:B0-----:R-:W3:Y:S04]  /*cca10*/  LDL.LU.64 R4, [R1+0x208] ;  /* 0x0002080001047983 */ /* 0x001ee80000300a00 */
[----:B------:R-:W4:Y:S01]  /*cca20*/  LDL.LU R15, [R1+0x190] ;  /* 0x00019000010f7983 */ /* 0x000f220000300800 */
[----:B-1----:R-:W-:Y:S01]  /*cca30*/  PRMT R0, R28, 0x7773, RZ ;  /* 0x000077731c007816 */ /* 0x002fe200000000ff */
[----:B------:R-:W-:-:S02]  /*cca40*/  VIADD R2, R9, 0x21 ;  /* 0x0000002109027836 */ /* 0x000fc40000000000 */
[----:B------:R-:W3:Y:S04]  /*cca50*/  LDL.LU.64 R20, [R1+0x200] ;  /* 0x0002000001147983 */ /* 0x000ee80000300a00 */
[----:B------:R0:W-:Y:S04]  /*cca60*/  @P3 STG.E.U8 desc[UR32][R22.64], R0 ;  /* 0x0000000016003986 */ /* 0x0001e8000c101120 */
[----:B0-----:R-:W3:Y:S01]  /*cca70*/  LDL.LU.64 R22, [R1+0x170] ;  /* 0x0001700001167983 */ /* 0x001ee20000300a00 */
[----:B------:R-:W-:Y:S02]  /*cca80*/  PRMT R0, R14, 0x7772, RZ ;  /* 0x000077720e007816 */ /* 0x000fe400000000ff */
[----:B--2---:R-:W-:Y:S01]  /*cca90*/  ISETP.LT.AND P6, PT, R7, UR4, !P0 ;  /* 0x0000000407007c0c */ /* 0x004fe2000c7c1270 */
[----:B------:R-:W-:-:S02]  /*ccaa0*/  ULDC UR4, c[0x0][0x22c] ;  /* 0x00008b0000047ab9 */ /* 0x000fc40000000800 */
[----:B------:R-:W-:Y:S02]  /*ccab0*/  ISETP.GE.AND P2, PT, R2, UR4, PT ;  /* 0x0000000402007c0c */ /* 0x000fe4000bf46270 */
[----:B------:R-:W-:Y:S01]  /*ccac0*/  PRMT R2, R14, 0x7771, RZ ;  /* 0x000077710e027816 */ /* 0x000fe200000000ff */
[----:B------:R-:W-:-:S07]  /*ccad0*/  ULDC UR4, c[0x0][0x228] ;  /* 0x00008a0000047ab9 */ /* 0x000fce0000000800 */
[----:B------:R0:W-:Y:S04]  /*ccae0*/  @P6 STG.E.U8 desc[UR32][R12.64], R3 ;  /* 0x000000030c006986 */ /* 0x0001e8000c101120 */
[----:B------:R1:W-:Y:S04]  /*ccaf0*/  @P5 STG.E.U8 desc[UR32][R18.64], R2 ;  /* 0x0000000212005986 */ /* 0x0003e8000c101120 */
[----:B------:R2:W-:Y:S01]  /*ccb00*/  @P4 STG.E.U8 desc[UR32][R26.64], R0 ;  /* 0x000000001a004986 */ /* 0x0005e2000c101120 */
[----:B------:R-:W-:Y:S02]  /*ccb10*/  ISETP.LT.AND P0, PT, R24, UR4, !P0 ;  /* 0x0000000418007c0c */ /* 0x000fe4000c701270 */
[----:B------:R-:W-:Y:S01]  /*ccb20*/  ISETP.LT.AND P4, PT, R25, UR6, !P2 ;  /* 0x0000000619007c0c */ /* 0x000fe2000d781270 */
[----:B------:R-:W-:Y:S01]  /*ccb30*/  ULDC UR4, c[0x0][0x228] ;  /* 0x00008a0000047ab9 */ /* 0x000fe20000000800 */
[----:B------:R-:W-:Y:S01]  /*ccb40*/  ULDC UR6, c[0x0][0x228] ;  /* 0x00008a0000067ab9 */ /* 0x000fe20000000800 */
[----:B0-----:R-:W3:Y:S04]  /*ccb50*/  LDL.LU.64 R12, [R1+0x160] ;  /* 0x00016000010c7983 */ /* 0x001ee80000300a00 */
[----:B-1----:R-:W3:Y:S04]  /*ccb60*/  LDL.LU.64 R18, [R1+0x140] ;  /* 0x0001400001127983 */ /* 0x002ee80000300a00 */
[----:B--2---:R-:W2:Y:S04]  /*ccb70*/  LDL.LU R26, [R1+0x1a0] ;  /* 0x0001a000011a7983 */ /* 0x004ea80000300800 */
[----:B------:R0:W-:Y:S04]  /*ccb80*/  STL.64 [R1+0x4170], R24 ;  /* 0x0041701801007387 */ /* 0x0001e80000100a00 */
[----:B0-----:R-:W2:Y:S01]  /*ccb90*/  LDL.LU.64 R24, [R1+0xe0] ;  /* 0x0000e00001187983 */ /* 0x001ea20000300a00 */
[----:B------:R-:W-:-:S02]  /*ccba0*/  ISETP.LT.AND P3, PT, R10, UR4, !P2 ;  /* 0x000000040a007c0c */ /* 0x000fc4000d761270 */
[----:B------:R-:W-:Y:S02]  /*ccbb0*/  PRMT R0, R14, 0x7773, RZ ;  /* 0x000077730e007816 */ /* 0x000fe400000000ff */
[----:B----4-:R-:W-:Y:S02]  /*ccbc0*/  PRMT R3, R15, 0x7770, RZ ;  /* 0x000077700f037816 */ /* 0x010fe400000000ff */
[----:B------:R-:W-:Y:S02]  /*ccbd0*/  ISETP.LT.AND P6, PT, R11, UR6, !P2 ;  /* 0x000000060b007c0c */ /* 0x000fe4000d7c1270 */
[----:B------:R-:W-:Y:S01]  /*ccbe0*/  PRMT R2, R15, 0x7771, RZ ;  /* 0x000077710f027816 */ /* 0x000fe200000000ff */
[----:B------:R-:W-:Y:S01]  /*ccbf0*/  ULDC UR4, c[0x0][0x22c] ;  /* 0x00008b0000047ab9 */ /* 0x000fe20000000800 */
[----:B---3--:R0:W-:Y:S01]  /*ccc00*/  @P0 STG.E.U8 desc[UR32][R4.64], R0 ;  /* 0x0000000004000986 */ /* 0x0081e2000c101120 */
[----:B------:R-:W-:Y:S01]  /*ccc10*/  ISETP.LT.AND P5, PT, R16, UR8, !P2 ;  /* 0x0000000810007c0c */ /* 0x000fe2000d7a1270 */
[----:B------:R-:W-:Y:S01]  /*ccc20*/  ULDC UR6, c[0x0][0x228] ;  /* 0x00008a0000067ab9 */ /* 0x000fe20000000800 */
[----:B------:R-:W-:Y:S01]  /*ccc30*/  ULDC UR8, c[0x0][0x228] ;  /* 0x00008a0000087ab9 */ /* 0x000fe20000000800 */
[----:B0-----:R-:W-:Y:S01]  /*ccc40*/  VIADD R0, R9, 0x22 ;  /* 0x0000002209007836 */ /* 0x001fe20000000000 */
[----:B------:R0:W-:Y:S04]  /*ccc50*/  @P3 STG.E.U8 desc[UR32][R20.64], R3 ;  /* 0x0000000314003986 */ /* 0x0001e8000c101120 */
[----:B------:R1:W-:Y:S04]  /*ccc60*/  @P4 STG.E.U8 desc[UR32][R22.64], R2 ;  /* 0x0000000216004986 */ /* 0x0003e8000c101120 */
[----:B------:R-:W3:Y:S01]  /*ccc70*/  LDL.LU.64 R4, [R1+0x28] ;  /* 0x0000280001047983 */ /* 0x000ee20000300a00 */
[----:B------:R-:W-:Y:S01]  /*ccc80*/  ISETP.GE.AND P0, PT, R0, UR4, PT ;  /* 0x0000000400007c0c */ /* 0x000fe2000bf06270 */
[----:B------:R-:W-:-:S02]  /*ccc90*/  ULDC UR4, c[0x0][0x228] ;  /* 0x00008a0000047ab9 */ /* 0x000fc40000000800 */
[----:B------:R-:W-:Y:S02]  /*ccca0*/  ISETP.LT.AND P4, PT, R7, UR4, !P2 ;  /* 0x0000000407007c0c */ /* 0x000fe4000d781270 */
[C---:B------:R-:W-:Y:S01]  /*cccb0*/  PRMT R0, R15.reuse, 0x7773, RZ ;  /* 0x000077730f007816 */ /* 0x040fe200000000ff */
[----:B------:R-:W-:Y:S01]  /*cccc0*/  ULDC UR4, c[0x0][0x228] ;  /* 0x00008a0000047ab9 */ /* 0x000fe20000000800 */
[----:B0-----:R-:W4:Y:S01]  /*cccd0*/  LDL.LU.64 R20, [R1+0x20] ;  /* 0x0000200001147983 */ /* 0x001f220000300a00 */
[----:B-1----:R-:W-:-:S03]  /*ccce0*/  PRMT R2, R15, 0x7772, RZ ;  /* 0x000077720f027816 */ /* 0x002fc600000000ff */
[----:B------:R-:W4:Y:S04]  /*cccf0*/  LDL.LU R27, [R1+0x54] ;  /* 0x00005400011b7983 */ /* 0x000f280000300800 */
[----:B------:R-:W4:Y:S04]  /*ccd00*/  LDL.LU.64 R14, [R1+0x18] ;  /* 0x00001800010e7983 */ /* 0x000f280000300a00 */
[----:B------:R2:W-:Y:S04]  /*ccd10*/  @P6 STG.E.U8 desc[UR32][R12.64], R2 ;  /* 0x000000020c006986 */ /* 0x0005e8000c101120 */
[----:B------:R0:W-:Y:S01]  /*ccd20*/  @P5 STG.E.U8 desc[UR32][R18.64], R0 ;  /* 0x0000000012005986 */ /* 0x0001e2000c101120 */
[----:B--2---:R-:W-:-:S03]  /*ccd30*/  PRMT R2, R26, 0x7770, RZ ;  /* 0x000077701a027816 */ /* 0x004fc600000000ff */
[----:B------:R-:W2:Y:S04]  /*ccd40*/  LDL.LU.64 R12, [R1+0x10] ;  /* 0x00001000010c7983 */ /* 0x000ea80000300a00 */
[----:B------:R-:W2:Y:S04]  /*ccd50*/  LDL.LU.64 R22, [R1+0x8] ;  /* 0x0000080001167983 */ /* 0x000ea80000300a00 */
[----:B0-----:R-:W2:Y:S04]  /*ccd60*/  LDL.LU.64 R18, [R1] ;  /* 0x0000000001127983 */ /* 0x001ea80000300a00 */
[----:B------:R0:W-:Y:S04]  /*ccd70*/  @P4 STG.E.U8 desc[UR32][R24.64], R2 ;  /* 0x0000000218004986 */ /* 0x0001e8000c101120 */
[----:B0-----:R-:W2:Y:S01]  /*ccd80*/  LDL.LU.64 R24, [R1+0x4170] ;  /* 0x0041700001187983 */ /* 0x001ea20000300a00 */
[----:B------:R-:W-:Y:S01]  /*ccd90*/  VIADD R0, R9, 0x23 ;  /* 0x0000002309007836 */ /* 0x000fe20000000000 */
[----:B------:R-:W-:Y:S01]  /*ccda0*/  ISETP.LT.AND P5, PT, R29, UR4, !P2 ;  /* 0x000000041d007c0c */ /* 0x000fe2000d7a1270 */
[----:B------:R-:W-:Y:S01]  /*ccdb0*/  ULDC UR4, c[0x0][0x22c] ;  /* 0x00008b0000047ab9 */ /* 0x000fe20000000800 */
[----:B------:R-:W-:-:S02]  /*ccdc0*/  ISETP.LT.AND P6, PT, R8, UR6, !P2 ;  /* 0x0000000608007c0c */ /* 0x000fc4000d7c1270 */
[----:B------:R-:W-:Y:S02]  /*ccdd0*/  PRMT R2, R26, 0x7771, RZ ;  /* 0x000077711a027816 */ /* 0x000fe400000000ff */
[----:B------:R-:W-:Y:S01]  /*ccde0*/  ISETP.GE.AND P3, PT, R0, UR4, PT ;  /* 0x0000000400007c0c */ /* 0x000fe2000bf66270 */
[----:B------:R-:W-:Y:S01]  /*ccdf0*/  ULDC UR4, c[0x0][0x228] ;  /* 0x00008a0000047ab9 */ /* 0x000fe20000000800 */
[----:B------:R-:W2:Y:S01]  /*cce00*/  LDL.LU R28, [R1+0x74] ;  /* 0x00007400011c7983 */ /* 0x000ea20000300800 */
[----:B------:R-:W-:Y:S01]  /*cce10*/  PRMT R0, R26, 0x7772, RZ ;  /* 0x000077721a007816 */ /* 0x000fe200000000ff */
[----:B------:R-:W-:-:S03]  /*cce20*/  ULDC UR6, c[0x0][0x228] ;  /* 0x00008a0000067ab9 */ /* 0x000fc60000000800 */
[----:B---3--:R0:W-:Y:S04]  /*cce30*/  @P5 STG.E.U8 desc[UR32][R4.64], R2 ;  /* 0x0000000204005986 */ /* 0x0081e8000c101120 */
[----:B----4-:R1:W-:Y:S04]  /*cce40*/  @P6 STG.E.U8 desc[UR32][R20.64], R0 ;  /* 0x0000000014006986 */ /* 0x0103e8000c101120 */
[----:B0-----:R-:W3:Y:S01]  /*cce50*/  LDL.LU.64 R4, [R1+0x218] ;  /* 0x0002180001047983 */ /* 0x001ee20000300a00 */
[----:B------:R-:W-:-:S03]  /*cce60*/  PRMT R2, R26, 0x7773, RZ ;  /* 0x000077731a027816 */ /* 0x000fc600000000ff */
[----:B-1----:R-:W4:Y:S01]  /*cce70*/  LDL.LU.64 R20, [R1+0x210] ;  /* 0x0002100001147983 */ /* 0x002f220000300a00 */
[----:B------:R-:W-:Y:S02]  /*cce80*/  ISETP.LT.AND P4, PT, R10, UR6, !P0 ;  /* 0x000000060a007c0c */ /* 0x000fe4000c781270 */
[----:B------:R-:W-:Y:S01]  /*cce90*/  PRMT R0, R27, 0x7770, RZ ;  /* 0x000077701b007816 */ /* 0x000fe200000000ff */
[----:B------:R-:W-:Y:S01]  /*ccea0*/  ULDC UR6, c[0x0][0x228] ;  /* 0x00008a0000067ab9 */ /* 0x000fe20000000800 */
[----:B--2---:R-:W-:Y:S01]  /*cceb0*/  ISETP.LT.AND P2, PT, R24, UR4, !P2 ;  /* 0x0000000418007c0c */ /* 0x004fe2000d741270 */
[----:B------:R-:W-:-:S12]  /*ccec0*/  ULDC UR4, c[0x0][0x228] ;  /* 0x00008a0000047ab9 */ /* 0x000fd80000000800 */
[----:B------:R0:W-:Y:S04]  /*cced0*/  @P2 STG.E.U8 desc[UR32][R14.64], R2 ;  /* 0x000000020e002986 */ /* 0x0001e8000c101120 */
[----:B0-----:R-:W2:Y:S01]  /*ccee0*/  LDL.LU.64 R14, [R1+0x238] ;  /* 0x00023800010e7983 */ /* 0x001ea20000300a00 */
[----:B------:R-:W-:Y:S01]  /*ccef0*/  ISETP.LT.AND P6, PT, R25, UR4, !P0 ;  /* 0x0000000419007c0c */ /* 0x000fe2000c7c1270 */
[----:B------:R-:W-:Y:S02]  /*ccf00*/  ULDC UR4, c[0x0][0x228] ;  /* 0x00008a0000047ab9 */ /* 0x000fe40000000800 */
[----:B------:R-:W-:Y:S01]  /*ccf10*/  ISETP.LT.AND P5, PT, R11, UR4, !P0 ;  /* 0x000000040b007c0c */ /* 0x000fe2000c7a1270 */
[----:B------:R0:W-:Y:S01]  /*ccf20*/  @P4 STG.E.U8 desc[UR32][R12.64], R0 ;  /* 0x000000000c004986 */ /* 0x0001e2000c101120 */
[----:B------:R-:W-:Y:S01]  /*ccf30*/  PRMT R2, R27, 0x7771, RZ ;  /* 0x000077711b027816 */ /* 0x000fe200000000ff */
[----:B------:R-:W-:-:S02]  /*ccf40*/  ULDC UR4, c[0x0][0x228] ;  /* 0x00008a0000047ab9 */ /* 0x000fc40000000800 */
[----:B0-----:R-:W2:Y:S01]  /*ccf50*/  LDL.LU.64 R12, [R1+0x230] ;  /* 0x00023000010c7983 */ /* 0x001ea20000300a00 */
[----:B------:R-:W-:-:S03]  /*ccf60*/  PRMT R0, R27, 0x7772, RZ ;  /* 0x000077721b007816 */ /* 0x000fc600000000ff */
[----:B------:R-:W2:Y:S04]  /*ccf70*/  LDL.LU R26, [R1+0x194] ;  /* 0x00019400011a7983 */ /* 0x000ea80000300800 */
[----:B------:R0:W-:Y:S04]  /*ccf80*/  @P6 STG.E.U8 desc[UR32][R22.64], R2 ;  /* 0x0000000216006986 */ /* 0x0001e8000c101120 */
[----:B------:R1:W-:Y:S04]  /*ccf90*/  @P5 STG.E.U8 desc[UR32][R18.64], R0 ;  /* 0x0000000012005986 */ /* 0x0003e8000c101120 */
[----:B0-----:R-:W2:Y:S04]  /*ccfa0*/  LDL.LU.64 R22, [R1+0x278] ;  /* 0x0002780001167983 */ /* 0x001ea80000300a00 */
[----:B-1----:R-:W2:Y:S01]  /*ccfb0*/  LDL.LU.64 R18, [R1+0x270] ;  /* 0x0002700001127983 */ /* 0x002ea20000300a00 */
[----:B------:R-:W-:-:S02]  /*ccfc0*/  ISETP.LT.AND P2, PT, R16, UR4, !P0 ;  /* 0x0000000410007c0c */ /* 0x000fc4000c741270 */
[----:B------:R-:W-:Y:S01]  /*ccfd0*/  ISETP.LT.AND P4, PT, R7, UR6, !P0 ;  /* 0x0000000607007c0c */ /* 0x000fe2000c781270 */
[----:B------:R-:W-:Y:S01]  /*ccfe0*/  ULDC UR6, c[0x0][0x228] ;  /* 0x00008a0000067ab9 */ /* 0x000fe20000000800 */
[----:B------:R-:W-:Y:S02]  /*ccff0*/  PRMT R2, R27, 0x7773, RZ ;  /* 0x000077731b027816 */ /* 0x000fe400000000ff */
[----:B------:R-:W-:Y:S01]  /*cd000*/  ISETP.LT.AND P5, PT, R29, UR6, !P0 ;  /* 0x000000061d007c0c */ /* 0x000fe2000c7a1270 */
[----:B------:R-:W-:Y:S01]  /*cd010*/  VIADD R0, R9, 0x24 ;  /* 0x0000002409007836 */ /* 0x000fe20000000000 */
[----:B------:R-:W-:Y:S01]  /*cd020*/  ULDC UR4, c[0x0][0x22c] ;  /* 0x00008b0000047ab9 */ /* 0x000fe20000000800 */
[----:B------:R-:W-:Y:S02]  /*cd030*/  PRMT R3, R28, 0x7770, RZ ;  /* 0x000077701c037816 */ /* 0x000fe400000000ff */
[----:B------:R-:W-:Y:S01]  /*cd040*/  ISETP.LT.AND P6, PT, R8, UR8, !P0 ;  /* 0x0000000808007c0c */ /* 0x000fe2000c7c1270 */
[----:B------:R-:W-:Y:S01]  /*cd050*/  ULDC UR6, c[0x0][0x228] ;  /* 0x00008a0000067ab9 */ /* 0x000fe20000000800 */
[----:B------:R-:W-:Y:S01]  /*cd060*/  ULDC UR8, c[0x0][0x228] ;  /* 0x00008a0000087ab9 */ /* 0x000fe20000000800 */
[----:B---3--:R0:W-:Y:S01]  /*cd070*/  @P2 STG.E.U8 desc[UR32][R4.64], R2 ;  /* 0x0000000204002986 */ /* 0x0081e2000c101120 */
[----:B------:R-:W-:-:S02]  /*cd080*/  ISETP.GE.AND P2, PT, R0, UR4, PT ;  /* 0x0000000400007c0c */ /* 0x000fc4000bf46270 */
[----:B------:R-:W-:Y:S01]  /*cd090*/  PRMT R0, R28, 0x7771, RZ ;  /* 0x000077711c007816 */ /* 0x000fe200000000ff */
[----:B----4-:R1:W-:Y:S01]  /*cd0a0*/  @P4 STG.E.U8 desc[UR32][R20.64], R3 ;  /* 0x0000000314004986 */ /* 0x0103e2000c101120 */
[----:B------:R-:W-:-:S03]  /*cd0b0*/  ULDC UR4, c[0x0][0x228] ;  /* 0x00008a0000047ab9 */ /* 0x000fc60000000800 */
[----:B0-----:R-:W3:Y:S04]  /*cd0c0*/  LDL.LU.64 R4, [R1+0x2c8] ;  /* 0x0002c80001047983 */ /* 0x001ee80000300a00 */
[----:B-1----:R-:W4:Y:S04]  /*cd0d0*/  LDL.LU.64 R20, [R1+0x2c0] ;  /* 0x0002c00001147983 */ /* 0x002f280000300a00 */
[----:B------:R-:W4:Y:S04]  /*cd0e0*/  LDL.LU R27, [R1+0x1a4] ;  /* 0x0001a400011b7983 */ /* 0x000f280000300800 */
[----:B--2---:R0:W-:Y:S04]  /*cd0f0*/  @P5 STG.E.U8 desc[UR32][R14.64], R0 ;  /* 0x000000000e005986 */ /* 0x0041e8000c101120 */
[----:B0-----:R-:W2:Y:S01]  /*cd100*/  LDL.LU.64 R14, [R1+0x318] ;  /* 0x00031800010e7983 */ /* 0x001ea20000300a00 */
[----:B------:R-:W-:-:S02]  /*cd110*/  ISETP.LT.AND P0, PT, R24, UR4, !P0 ;  /* 0x0000000418007c0c */ /* 0x000fc4000c701270 */
[----:B------:R-:W-:Y:S02]  /*cd120*/  ISETP.LT.AND P4, PT, R10, UR6, !P3 ;  /* 0x000000060a007c0c */ /* 0x000fe4000df81270 */
[C---:B------:R-:W-:Y:S02]  /*cd130*/  PRMT R2, R28.reuse, 0x7772, RZ ;  /* 0x000077721c027816 */ /* 0x040fe400000000ff */
[----:B------:R-:W-:Y:S01]  /*cd140*/  PRMT R0, R28, 0x7773, RZ ;  /* 0x000077731c007816 */ /* 0x000fe200000000ff */
[----:B------:R-:W-:Y:S01]  /*cd150*/  ULDC UR4, c[0x0][0x228] ;  /* 0x00008a0000047ab9 */ /* 0x000fe20000000800 */
[----:B------:R-:W-:Y:S01]  /*cd160*/  ULDC UR6, c[0x0][0x228] ;  /* 0x00008a0000067ab9 */ /* 0x000fe20000000800 */
[----:B------:R0:W-:Y:S01]  /*cd170*/  @P6 STG.E.U8 desc[UR32][R12.64], R2 ;  /* 0x000000020c006986 */ /* 0x0001e2000c101120 */
[----:B------:R-:W-:Y:S01]  /*cd180*/  ISETP.LT.AND P6, PT, R25, UR4, !P3 ;  /* 0x0000000419007c0c */ /* 0x000fe2000dfc1270 */
[----:B------:R-:W-:Y:S02]  /*cd190*/  ULDC UR4, c[0x0][0x228] ;  /* 0x00008a0000047ab9 */ /* 0x000fe40000000800 */
[----:B0-----:R-:W2:Y:S01]  /*cd1a0*/  LDL.LU.64 R12, [R1+0x310] ;  /* 0x00031000010c7983 */ /* 0x001ea20000300a00 */
[----:B------:R-:W-:-:S03]  /*cd1b0*/  PRMT R2, R26, 0x7770, RZ ;  /* 0x000077701a027816 */ /* 0x000fc600000000ff */
[----:B------:R0:W-:Y:S04]  /*cd1c0*/  @P0 STG.E.U8 desc[UR32][R22.64], R0 ;  /* 0x0000000016000986 */ /* 0x0001e8000c101120 */
[----:B------:R1:W-:Y:S01]  /*cd1d0*/  @P4 STG.E.U8 desc[UR32][R18.64], R2 ;  /* 0x0000000212004986 */ /* 0x0003e2000c101120 */
[----:B------:R-:W-:Y:S01]  /*cd1e0*/  ISETP.LT.AND P4, PT, R16, UR4, !P3 ;  /* 0x0000000410007c0c */ /* 0x000fe2000df81270 */
[----:B------:R-:W-:Y:S02]  /*cd1f0*/  ULDC UR4, c[0x0][0x228] ;  /* 0x00008a0000047ab9 */ /* 0x000fe40000000800 */
[----:B0-----:R-:W2:Y:S04]  /*cd200*/  LDL.LU.64 R22, [R1+0x338] ;  /* 0x0003380001167983 */ /* 0x001ea80000300a00 */
[----:B-1----:R-:W2:Y:S04]  /*cd210*/  LDL.LU.64 R18, [R1+0x330] ;  /* 0x0003300001127983 */ /* 0x002ea80000300a00 */
[----:B------:R-:W2:Y:S04]  /*cd220*/  LDL.LU R28, [R1+0x58] ;  /* 0x00005800011c7983 */ /* 0x000ea80000300800 */
[----:B------:R-:W-:Y:S01]  /*cd230*/  STL [R1+0x4164], R16 ;  /* 0x0041641001007387 */ /* 0x000fe20000100800 */
[----:B------:R-:W-:-:S03]  /*cd240*/  ISETP.LT.AND P0, PT, R7, UR4, !P3 ;  /* 0x0000000407007c0c */ /* 0x000fc6000df01270 */
[----:B------:R0:W-:Y:S01]  /*cd250*/  STL [R1+0x4168], R7 ;  /* 0x0041680701007387 */ /* 0x0001e20000100800 */
[----:B------:R-:W-:Y:S02]  /*cd260*/  ISETP.LT.AND P5, PT, R11, UR6, !P3 ;  /* 0x000000060b007c0c */ /* 0x000fe4000dfa1270 */
[C---:B------:R-:W-:Y:S02]  /*cd270*/  PRMT R0, R26.reuse, 0x7771, RZ ;  /* 0x000077711a007816 */ /* 0x040fe400000000ff */
[C---:B------:R-:W-:Y:S01]  /*cd280*/  PRMT R2, R26.reuse, 0x7772, RZ ;  /* 0x000077721a027816 */ /* 0x040fe200000000ff */
[----:B------:R-:W-:Y:S01]  /*cd290*/  ULDC UR4, c[0x0][0x228] ;  /* 0x00008a0000047ab9 */ /* 0x000fe20000000800 */
[----:B------:R-:W-:Y:S01]  /*cd2a0*/  ULDC UR6, c[0x0][0x228] ;  /* 0x00008a0000067ab9 */ /* 0x000fe20000000800 */
[----:B0-----:R-:W2:Y:S04]  /*cd2b0*/  LDL.LU.64 R6, [R1+0x390] ;  /* 0x0003900001067983 */ /* 0x001ea80000300a00 */
[----:B------:R-:W2:Y:S04]  /*cd2c0*/  LDL.LU.64 R16, [R1+0x388] ;  /* 0x0003880001107983 */ /* 0x000ea80000300a00 */
[----:B---3--:R0:W-:Y:S04]  /*cd2d0*/  @P6 STG.E.U8 desc[UR32][R4.64], R0 ;  /* 0x0000000004006986 */ /* 0x0081e8000c101120 */
[----:B----4-:R-:W-:Y:S01]  /*cd2e0*/  @P5 STG.E.U8 desc[UR32][R20.64], R2 ;  /* 0x0000000214005986 */ /* 0x010fe2000c101120 */
[----:B0-----:R-:W-:-:S03]  /*cd2f0*/  PRMT R0, R26, 0x7773, RZ ;  /* 0x000077731a007816 */ /* 0x001fc600000000ff */
[----:B------:R-:W3:Y:S04]  /*cd300*/  LDL.LU.64 R4, [R1+0x380] ;  /* 0x0003800001047983 */ /* 0x000ee80000300a00 */
[----:B--2---:R0:W-:Y:S04]  /*cd310*/  @P4 STG.E.U8 desc[UR32][R14.64], R0 ;  /* 0x000000000e004986 */ /* 0x0041e8000c101120 */
[----:B0-----:R-:W2:Y:S01]  /*cd320*/  LDL.LU.64 R14, [R1+0x3c8] ;  /* 0x0003c800010e7983 */ /* 0x001ea20000300a00 */
[----:B------:R-:W-:Y:S02]  /*cd330*/  ISETP.LT.AND P5, PT, R29, UR4, !P3 ;  /* 0x000000041d007c0c */ /* 0x000fe4000dfa1270 */
[----:B------:R-:W-:-:S02]  /*cd340*/  ISETP.LT.AND P4, PT, R8, UR6, !P3 ;  /* 0x0000000608007c0c */ /* 0x000fc4000df81270 */
[C---:B------:R-:W-:Y:S01]  /*cd350*/  PRMT R2, R27.reuse, 0x7770, RZ ;  /* 0x000077701b027816 */ /* 0x040fe200000000ff */
[----:B------:R-:W-:Y:S01]  /*cd360*/  ULDC UR4, c[0x0][0x228] ;  /* 0x00008a0000047ab9 */ /* 0x000fe20000000800 */
[----:B------:R-:W-:Y:S01]  /*cd370*/  ULDC UR6, c[0x0][0x228] ;  /* 0x00008a0000067ab9 */ /* 0x000fe20000000800 */
[----:B------:R-:W-:Y:S02]  /*cd380*/  ISETP.LT.AND P3, PT, R24, UR4, !P3 ;  /* 0x0000000418007c0c */ /* 0x000fe4000df61270 */
[----:B------:R-:W-:Y:S01]  /*cd390*/  ISETP.LT.AND P6, PT, R10, UR6, !P2 ;  /* 0x000000060a007c0c */ /* 0x000fe2000d7c1270 */
[----:B------:R0:W-:Y:S01]  /*cd3a0*/  @P0 STG.E.U8 desc[UR32][R12.64], R2 ;  /* 0x000000020c000986 */ /* 0x0001e2000c101120 */
[C---:B------:R-:W-:Y:S01]  /*cd3b0*/  PRMT R0, R27.reuse, 0x7771, RZ ;  /* 0x000077711b007816 */ /* 0x040fe200000000ff */
[----:B------:R-:W-:Y:S01]  /*cd3c0*/  ULDC UR4, c[0x0][0x228] ;  /* 0x00008a0000047ab9 */ /* 0x000fe20000000800 */
[----:B------:R-:W-:Y:S01]  /*cd3d0*/  ULDC UR6, c[0x0][0x228] ;  /* 0x00008a0000067ab9 */ /* 0x000fe20000000800 */
[C---:B0-----:R-:W-:Y:S01]  /*cd3e0*/  PRMT R2, R27.reuse, 0x7772, RZ ;  /* 0x000077721b027816 */ /* 0x041fe200000000ff */
[----:B------:R-:W4:Y:S04]  /*cd3f0*/  LDL.LU.64 R12, [R1+0x420] ;  /* 0x00042000010c7983 */ /* 0x000f280000300a00 */
[----:B------:R0:W-:Y:S04]  /*cd400*/  @P5 STG.E.U8 desc[UR32][R22.64], R0 ;  /* 0x0000000016005986 */ /* 0x0001e8000c101120 */
[----:B------:R-:W4:Y:S04]  /*cd410*/  LDL.LU R26, [R1+0x78] ;  /* 0x00007800011a7983 */ /* 0x000f280000300800 */
[----:B------:R-:W4:Y:S04]  /*cd420*/  LDL.LU.64 R20, [R1+0x468] ;  /* 0x0004680001147983 */ /* 0x000f280000300a00 */
[----:B------:R1:W-:Y:S01]  /*cd430*/  @P4 STG.E.U8 desc[UR32][R18.64], R2 ;  /* 0x0000000212004986 */ /* 0x0003e2000c101120 */
[----:B0-----:R-:W-:-:S03]  /*cd440*/  PRMT R0, R27, 0x7773, RZ ;  /* 0x000077731b007816 */ /* 0x001fc600000000ff */
[----:B------:R-:W4:Y:S04]  /*cd450*/  LDL.LU.64 R22, [R1+0x460] ;  /* 0x0004600001167983 */ /* 0x000f280000300a00 */
[----:B-1----:R-:W4:Y:S01]  /*cd460*/  LDL.LU.64 R18, [R1+0x458] ;  /* 0x0004580001127983 */ /* 0x002f220000300a00 */
[----:B------:R-:W-:-:S03]  /*cd470*/  PRMT R2, R28, 0x7770, RZ ;  /* 0x000077701c027816 */ /* 0x000fc600000000ff */
[----:B------:R0:W-:Y:S04]  /*cd480*/  @P3 STG.E.U8 desc[UR32][R6.64], R0 ;  /* 0x0000000006003986 */ /* 0x0001e8000c101120 */
[----:B------:R1:W-:Y:S04]  /*cd490*/  @P6 STG.E.U8 desc[UR32][R16.64], R2 ;  /* 0x0000000210006986 */ /* 0x0003e8000c101120 */
[----:B0-----:R-:W4:Y:S04]  /*cd4a0*/  LDL.LU R7, [R1+0x4168] ;  /* 0x0041680001077983 */ /* 0x001f280000300800 */
[----:B-1----:R-:W4:Y:S01]  /*cd4b0*/  LDL.LU R16, [R1+0x4164] ;  /* 0x0041640001107983 */ /* 0x002f220000300800 */
[----:B------:R-:W-:-:S02]  /*cd4c0*/  ISETP.LT.AND P0, PT, R25, UR8, !P2 ;  /* 0x0000000819007c0c */ /* 0x000fc4000d701270 */
[----:B------:R-:W-:Y:S02]  /*cd4d0*/  ISETP.LT.AND P4, PT, R11, UR4, !P2 ;  /* 0x000000040b007c0c */ /* 0x000fe4000d781270 */
[C---:B------:R-:W-:Y:S02]  /*cd4e0*/  PRMT R3, R28.reuse, 0x7771, RZ ;  /* 0x000077711c037816 */ /* 0x040fe400000000ff */
[C---:B------:R-:W-:Y:S01]  /*cd4f0*/  PRMT R0, R28.reuse, 0x7772, RZ ;  /* 0x000077721c007816 */ /* 0x040fe200000000ff */
[----:B------:R-:W-:Y:S01]  /*cd500*/  ULDC UR4, c[0x0][0x228] ;  /* 0x00008a0000047ab9 */ /* 0x000fe20000000800 */
[----:B------:R-:W-:Y:S01]  /*cd510*/  PRMT R2, R28, 0x7773, RZ ;  /* 0x000077731c027816 */ /* 0x000fe200000000ff */
[----:B------:R-:W-:-:S04]  /*cd520*/  ULDC UR8, c[0x0][0x228] ;  /* 0x00008a0000087ab9 */ /* 0x000fc80000000800 */
[----:B---3--:R-:W-:Y:S04]  /*cd530*/  @P0 STG.E.U8 desc[UR32][R4.64], R3 ;  /* 0x0000000304000986 */ /* 0x008fe8000c101120 */
[----:B--2---:R0:W-:Y:S04]  /*cd540*/  @P4 STG.E.U8 desc[UR32][R14.64], R0 ;  /* 0x000000000e004986 */ /* 0x0041e8000c101120 */
[----:B0-----:R-:W2:Y:S01]  /*cd550*/  LDL.LU.64 R14, [R1+0x480] ;  /* 0x00048000010e7983 */ /* 0x001ea20000300a00 */
[----:B------:R-:W-:-:S03]  /*cd560*/  VIADD R0, R9, 0x25 ;  /* 0x0000002509007836 */ /* 0x000fc60000000000 */
[----:B------:R-:W3:Y:S01]  /*cd570*/  LDL.LU R27, [R1+0x198] ;  /* 0x00019800011b7983 */ /* 0x000ee20000300800 */
[----:B----4-:R-:W-:Y:S02]  /*cd580*/  ISETP.LT.AND P0, PT, R7, UR6, !P2 ;  /* 0x0000000607007c0c */ /* 0x010fe4000d701270 */
[----:B------:R-:W-:Y:S01]  /*cd590*/  ISETP.LT.AND P5, PT, R16, UR4, !P2 ;  /* 0x0000000410007c0c */ /* 0x000fe2000d7a1270 */
[----:B------:R-:W-:Y:S01]  /*cd5a0*/  ULDC UR6, c[0x0][0x228] ;  /* 0x00008a0000067ab9 */ /* 0x000fe20000000800 */
[----:B------:R-:W-:Y:S01]  /*cd5b0*/  ULDC UR4, c[0x0][0x22c] ;  /* 0x00008b0000047ab9 */ /* 0x000fe20000000800 */
[----:B------:R-:W-:Y:S01]  /*cd5c0*/  ISETP.LT.AND P6, PT, R29, UR6, !P2 ;  /* 0x000000061d007c0c */ /* 0x000fe2000d7c1270 */
[----:B------:R-:W-:Y:S01]  /*cd5d0*/  ULDC UR6, c[0x0][0x228] ;  /* 0x00008a0000067ab9 */ /* 0x000fe20000000800 */
[----:B------:R-:W-:Y:S02]  /*cd5e0*/  ISETP.GE.AND P3, PT, R0, UR4, PT ;  /* 0x0000000400007c0c */ /* 0x000fe4000bf66270 */
[----:B------:R-:W-:-:S02]  /*cd5f0*/  ISETP.LT.AND P4, PT, R8, UR6, !P2 ;  /* 0x0000000608007c0c */ /* 0x000fc4000d781270 */
[----:B------:R-:W-:Y:S01]  /*cd600*/  PRMT R0, R26, 0x7770, RZ ;  /* 0x000077701a007816 */ /* 0x000fe200000000ff */
[----:B------:R-:W-:Y:S01]  /*cd610*/  ULDC UR4, c[0x0][0x228] ;  /* 0x00008a0000047ab9 */ /* 0x000fe20000000800 */
[----:B------:R-:W-:Y:S02]  /*cd620*/  ULDC UR6, c[0x0][0x228] ;  /* 0x00008a0000067ab9 */ /* 0x000fe40000000800 */
[----:B------:R0:W-:Y:S04]  /*cd630*/  @P5 STG.E.U8 desc[UR32][R12.64], R2 ;  /* 0x000000020c005986 */ /* 0x0001e8000c101120 */
[----:B------:R1:W-:Y:S01]  /*cd640*/  @P0 STG.E.U8 desc[UR32][R20.64], R0 ;  /* 0x0000000014000986 */ /* 0x0003e2000c101120 */
[----:B------:R-:W-:Y:S01]  /*cd650*/  ISETP.LT.AND P0, PT, R24, UR4, !P2 ;  /* 0x0000000418007c0c */ /* 0x000fe2000d701270 */
[----:B------:R-:W-:Y:S01]  /*cd660*/  ULDC UR4, c[0x0][0x228] ;  /* 0x00008a0000047ab9 */ /* 0x000fe20000000800 */
[----:B0-----:R-:W-:-:S02]  /*cd670*/  PRMT R2, R26, 0x7771, RZ ;  /* 0x000077711a027816 */ /* 0x001fc400000000ff */
[----:B-1----:R-:W-:Y:S01]  /*cd680*/  PRMT R0, R26, 0x7772, RZ ;  /* 0x000077721a007816 */ /* 0x002fe200000000ff */
[----:B------:R-:W4:Y:S04]  /*cd690*/  LDL.LU.64 R12, [R1+0x508] ;  /* 0x00050800010c7983 */ /* 0x000f280000300a00 */
[----:B------:R0:W-:Y:S04]  /*cd6a0*/  @P6 STG.E.U8 desc[UR32][R22.64], R2 ;  /* 0x0000000216006986 */ /* 0x0001e8000c101120 */
[----:B------:R1:W-:Y:S04]  /*cd6b0*/  @P4 STG.E.U8 desc[UR32][R18.64], R0 ;  /* 0x0000000012004986 */ /* 0x0003e8000c101120 */
[----:B------:R-:W4:Y:S01]  /*cd6c0*/  LDL.LU.64 R4, [R1+0x4f8] ;  /* 0x0004f80001047983 */ /* 0x000f220000300a00 */
[----:B------:R-:W-:Y:S01]  /*cd6d0*/  ISETP.LT.AND P4, PT, R10, UR4, !P3 ;  /* 0x000000040a007c0c */ /* 0x000fe2000df81270 */
[----:B------:R-:W-:Y:S01]  /*cd6e0*/  ULDC UR4, c[0x0][0x22c] ;  /* 0x00008b0000047ab9 */ /* 0x000fe20000000800 */
[----:B0-----:R-:W-:Y:S01]  /*cd6f0*/  PRMT R2, R26, 0x7773, RZ ;  /* 0x000077731a027816 */ /* 0x001fe200000000ff */
[----:B-1----:R-:W-:Y:S01]  /*cd700*/  VIADD R0, R9, 0x26 ;  /* 0x0000002609007836 */ /* 0x002fe20000000000 */
[----:B------:R-:W4:Y:S04]  /*cd710*/  LDL.LU.64 R22, [R1+0x520] ;  /* 0x0005200001167983 */ /* 0x000f280000300a00 */
[----:B------:R-:W4:Y:S04]  /*cd720*/  LDL.LU R26, [R1+0x1a8] ;  /* 0x0001a800011a7983 */ /* 0x000f280000300800 */
[----:B------:R-:W4:Y:S04]  /*cd730*/  LDL.LU.64 R20, [R1+0x5a8] ;  /* 0x0005a80001147983 */ /* 0x000f280000300a00 */
[----:B------:R-:W4:Y:S01]  /*cd740*/  LDL.LU.64 R18, [R1+0x568] ;  /* 0x0005680001127983 */ /* 0x000f220000300a00 */
[----:B------:R-:W-:Y:S01]  /*cd750*/  ISETP.GE.AND P2, PT, R0, UR4, PT ;  /* 0x0000000400007c0c */ /* 0x000fe2000bf46270 */
[----:B------:R-:W-:-:S02]  /*cd760*/  ULDC UR4, c[0x0][0x228] ;  /* 0x00008a0000047ab9 */ /* 0x000fc40000000800 */
[----:B--2---:R0:W-:Y:S01]  /*cd770*/  @P0 STG.E.U8 desc[UR32][R14.64], R2 ;  /* 0x000000020e000986 */ /* 0x0041e2000c101120 */
[----:B------:R-:W-:Y:S02]  /*cd780*/  ISETP.LT.AND P0, PT, R16, UR4, !P3 ;  /* 0x0000000410007c0c */ /* 0x000fe4000df01270 */
[----:B------:R-:W-:Y:S02]  /*cd790*/  ISETP.LT.AND P5, PT, R25, UR6, !P3 ;  /* 0x0000000619007c0c */ /* 0x000fe4000dfa1270 */
[C---:B---3--:R-:W-:Y:S02]  /*cd7a0*/  PRMT R0, R27.reuse, 0x7770, RZ ;  /* 0x000077701b007816 */ /* 0x048fe400000000ff */
[----:B------:R-:W-:Y:S02]  /*cd7b0*/  PRMT R3, R27, 0x7772, RZ ;  /* 0x000077721b037816 */ /* 0x000fe400000000ff */
[----:B------:R-:W-:Y:S01]  /*cd7c0*/  ISETP.LT.AND P6, PT, R11, UR8, !P3 ;  /* 0x000000080b007c0c */ /* 0x000fe2000dfc1270 */
[----:B------:R-:W-:Y:S01]  /*cd7d0*/  ULDC UR4, c[0x0][0x228] ;  /* 0x00008a0000047ab9 */ /* 0x000fe20000000800 */
[----:B------:R-:W-:Y:S01]  /*cd7e0*/  ULDC UR6, c[0x0][0x228] ;  /* 0x00008a0000067ab9 */ /* 0x000fe20000000800 */
[----:B------:R-:W-:Y:S01]  /*cd7f0*/  ULDC UR8, c[0x0][0x228] ;  /* 0x00008a0000087ab9 */ /* 0x000fe20000000800 */
[----:B0-----:R-:W2:Y:S04]  /*cd800*/  LDL.LU.64 R14, [R1+0x5c0] ;  /* 0x0005c000010e7983 */ /* 0x001ea80000300a00 */
[----:B------:R0:W-:Y:S04]  /*cd810*/  STL [R1+0x4160], R16 ;  /* 0x0041601001007387 */ /* 0x0001e80000100800 */
[----:B0-----:R-:W3:Y:S01]  /*cd820*/  LDL.LU.64 R16, [R1+0x500] ;  /* 0x0005000001107983 */ /* 0x001ee20000300a00 */
[----:B------:R-:W-:-:S03]  /*cd830*/  PRMT R2, R27, 0x7771, RZ ;  /* 0x000077711b027816 */ /* 0x000fc600000000ff */
[----:B----4-:R0:W-:Y:S04]  /*cd840*/  @P4 STG.E.U8 desc[UR32][R12.64], R0 ;  /* 0x000000000c004986 */ /* 0x0101e8000c101120 */
[----:B0-----:R-:W4:Y:S01]  /*cd850*/  LDL.LU.64 R12, [R1+0x5a0] ;  /* 0x0005a000010c7983 */ /* 0x001f220000300a00 */
[----:B------:R-:W-:-:S03]  /*cd860*/  PRMT R0, R27, 0x7773, RZ ;  /* 0x000077731b007816 */ /* 0x000fc600000000ff */
[----:B------:R-:W4:Y:S04]  /*cd870*/  LDL.LU R27, [R1+0x5c] ;  /* 0x00005c00011b7983 */ /* 0x000f280000300800 */
[----:B---3--:R0:W-:Y:S04]  /*cd880*/  @P5 STG.E.U8 desc[UR32][R16.64], R2 ;  /* 0x0000000210005986 */ /* 0x0081e8000c101120 */
[----:B0-----:R-:W3:Y:S01]  /*cd890*/  LDL.LU.64 R16, [R1+0x5f8] ;  /* 0x0005f80001107983 */ /* 0x001ee20000300a00 */
[----:B------:R-:W-:-:S03]  /*cd8a0*/  ISETP.LT.AND P4, PT, R7, UR4, !P3 ;  /* 0x0000000407007c0c */ /* 0x000fc6000df81270 */
[----:B------:R0:W-:Y:S01]  /*cd8b0*/  @P6 STG.E.U8 desc[UR32][R4.64], R3 ;  /* 0x0000000304006986 */ /* 0x0001e2000c101120 */
[----:B------:R-:W-:-:S03]  /*cd8c0*/  ISETP.LT.AND P6, PT, R29, UR6, !P3 ;  /* 0x000000061d007c0c */ /* 0x000fc6000dfc1270 */
[----:B------:R1:W-:Y:S01]  /*cd8d0*/  @P0 STG.E.U8 desc[UR32][R22.64], R0 ;  /* 0x0000000016000986 */ /* 0x0003e2000c101120 */
[----:B------:R-:W-:Y:S01]  /*cd8e0*/  ULDC UR6, c[0x0][0x228] ;  /* 0x00008a0000067ab9 */ /* 0x000fe20000000800 */
[----:B------:R-:W-:Y:S02]  /*cd8f0*/  PRMT R2, R26, 0x7770, RZ ;  /* 0x000077701a027816 */ /* 0x000fe400000000ff */
[----:B------:R-:W-:Y:S02]  /*cd900*/  ISETP.LT.AND P5, PT, R8, UR6, !P3 ;  /* 0x0000000608007c0c */ /* 0x000fe4000dfa1270 */
[----:B------:R-:W-:Y:S01]  /*cd910*/  ISETP.LT.AND P3, PT, R24, UR8, !P3 ;  /* 0x0000000818007c0c */ /* 0x000fe2000df61270 */
[----:B------:R-:W-:Y:S01]  /*cd920*/  ULDC UR4, c[0x0][0x22c] ;  /* 0x00008b0000047ab9 */ /* 0x000fe20000000800 */
[----:B------:R-:W-:Y:S01]  /*cd930*/  ULDC UR6, c[0x0][0x228] ;  /* 0x00008a0000067ab9 */ /* 0x000fe20000000800 */
[----:B------:R-:W-:Y:S01]  /*cd940*/  ULDC UR8, c[0x0][0x228] ;  /* 0x00008a0000087ab9 */ /* 0x000fe20000000800 */
[----:B0-----:R-:W-:Y:S01]  /*cd950*/  PRMT R3, R26, 0x7771, RZ ;  /* 0x000077711a037816 */ /* 0x001fe200000000ff */
[----:B------:R-:W3:Y:S01]  /*cd960*/  LDL.LU.64 R4, [R1+0x660] ;  /* 0x0006600001047983 */ /* 0x000ee20000300a00 */
[----:B-1----:R-:W-:-:S03]  /*cd970*/  VIADD R0, R9, 0x27 ;  /* 0x0000002709007836 */ /* 0x002fc60000000000 */
[----:B------:R0:W-:Y:S04]  /*cd980*/  @P4 STG.E.U8 desc[UR32][R20.64], R2 ;  /* 0x0000000214004986 */ /* 0x0001e8000c101120 */
[----:B------:R-:W3:Y:S01]  /*cd990*/  LDL.LU.64 R22, [R1+0x658] ;  /* 0x0006580001167983 */ /* 0x000ee20000300a00 */
[----:B------:R-:W-:Y:S01]  /*cd9a0*/  ISETP.GE.AND P0, PT, R0, UR4, PT ;  /* 0x0000000400007c0c */ /* 0x000fe2000bf06270 */
[----:B------:R-:W-:Y:S01]  /*cd9b0*/  ULDC UR4, c[0x0][0x228] ;  /* 0x00008a0000047ab9 */ /* 0x000fe20000000800 */
[----:B------:R-:W-:Y:S02]  /*cd9c0*/  PRMT R0, R26, 0x7772, RZ ;  /* 0x000077721a007816 */ /* 0x000fe400000000ff */
[----:B------:R-:W-:Y:S01]  /*cd9d0*/  ISETP.LT.AND P4, PT, R10, UR4, !P2 ;  /* 0x000000040a007c0c */ /* 0x000fe2000d781270 */
[----:B------:R1:W-:Y:S01]  /*cd9e0*/  @P6 STG.E.U8 desc[UR32][R18.64], R3 ;  /* 0x0000000312006986 */ /* 0x0003e2000c101120 */
[----:B0-----:R-:W-:-:S03]  /*cd9f0*/  PRMT R2, R26, 0x7773, RZ ;  /* 0x000077731a027816 */ /* 0x001fc600000000ff */
[----:B--2---:R0:W-:Y:S01]  /*cda00*/  @P5 STG.E.U8 desc[UR32][R14.64], R0 ;  /* 0x000000000e005986 */ /* 0x0041e2000c101120 */
[----:B------:R-:W-:-:S03]  /*cda10*/  ULDC UR4, c[0x0][0x22c] ;  /* 0x00008b0000047ab9 */ /* 0x000fc60000000800 */
[----:B-1----:R-:W2:Y:S04]  /*cda20*/  LDL.LU.64 R18, [R1+0x650] ;  /* 0x0006500001127983 */ /* 0x002ea80000300a00 */
[----:B------:R-:W2:Y:S04]  /*cda30*/  LDL.LU R26, [R1+0x7c] ;  /* 0x00007c00011a7983 */ /* 0x000ea80000300800 */
[----:B0-----:R-:W2:Y:S04]  /*cda40*/  LDL.LU.64 R14, [R1+0x6f8] ;  /* 0x0006f800010e7983 */ /* 0x001ea80000300a00 */
[----:B----4-:R0:W-:Y:S04]  /*cda50*/  @P3 STG.E.U8 desc[UR32][R12.64], R2 ;  /* 0x000000020c003986 */ /* 0x0101e8000c101120 */
[----:B------:R-:W4:Y:S01]  /*cda60*/  LDL.LU.64 R20, [R1+0x6e0] ;  /* 0x0006e00001147983 */ /* 0x000f220000300a00 */
[----:B0-----:R-:W-:-:S03]  /*cda70*/  PRMT R2, R27, 0x7770, RZ ;  /* 0x000077701b027816 */ /* 0x001fc600000000ff */
[----:B------:R-:W4:Y:S04]  /*cda80*/  LDL.LU.64 R12, [R1+0x6d8] ;  /* 0x0006d800010c7983 */ /* 0x000f280000300a00 */
[----:B---3--:R0:W-:Y:S04]  /*cda90*/  @P4 STG.E.U8 desc[UR32][R16.64], R2 ;  /* 0x0000000210004986 */ /* 0x0081e8000c101120 */
[----:B0-----:R-:W3:Y:S01]  /*cdaa0*/  LDL.LU R16, [R1+0x4160] ;  /* 0x0041600001107983 */ /* 0x001ee20000300800 */
[----:B------:R-:W-:Y:S01]  /*cdab0*/  VIADD R0, R9, 0x28 ;  /* 0x0000002809007836 */ /* 0x000fe20000000000 */
[----:B------:R-:W-:Y:S01]  /*cdac0*/  ISETP.LT.AND P6, PT, R25, UR6, !P2 ;  /* 0x0000000619007c0c */ /* 0x000fe2000d7c1270 */
[----:B------:R-:W-:Y:S01]  /*cdad0*/  ULDC UR6, c[0x0][0x228] ;  /* 0x00008a0000067ab9 */ /* 0x000fe20000000800 */
[----:B------:R-:W-:-:S02]  /*cdae0*/  PRMT R2, R27, 0x7771, RZ ;  /* 0x000077711b027816 */ /* 0x000fc400000000ff */
[----:B------:R-:W-:Y:S02]  /*cdaf0*/  PRMT R3, R27, 0x7773, RZ ;  /* 0x000077731b037816 */ /* 0x000fe400000000ff */
[----:B------:R-:W-:Y:S01]  /*cdb00*/  ISETP.GE.AND P3, PT, R0, UR4, PT ;  /* 0x0000000400007c0c */ /* 0x000fe2000bf66270 */
[----:B------:R-:W-:Y:S01]  /*cdb10*/  ULDC UR4, c[0x0][0x228] ;  /* 0x00008a0000047ab9 */ /* 0x000fe20000000800 */
[----:B------:R-:W-:Y:S02]  /*cdb20*/  ISETP.LT.AND P5, PT, R11, UR6, !P2 ;  /* 0x000000060b007c0c */ /* 0x000fe4000d7a1270 */
[----:B------:R-:W-:Y:S01]  /*cdb30*/  PRMT R0, R27, 0x7772, RZ ;  /* 0x000077721b007816 */ /* 0x000fe200000000ff */
[----:B------:R-:W-:Y:S01]  /*cdb40*/  ULDC UR6, c[0x0][0x228] ;  /* 0x00008a0000067ab9 */ /* 0x000fe20000000800 */
[----:B------:R-:W4:Y:S04]  /*cdb50*/  LDL.LU R6, [R1+0x19c] ;  /* 0x00019c0001067983 */ /* 0x000f280000300800 */
[----:B------:R2:W-:Y:S05]  /*cdb60*/  @P6 STG.E.U8 desc[UR32][R4.64], R2 ;  /* 0x0000000204006986 */ /* 0x0005ea000c101120 */
[----:B------:R0:W-:Y:S01]  /*cdb70*/  @P5 STG.E.U8 desc[UR32][R22.64], R0 ;  /* 0x0000000016005986 */ /* 0x0001e2000c101120 */
[----:B--2---:R-:W-:-:S02]  /*cdb80*/  PRMT R2, R26, 0x7771, RZ ;  /* 0x000077711a027816 */ /* 0x004fc400000000ff */
[C---:B------:R-:W-:Y:S02]  /*cdb90*/  PRMT R4, R26.reuse, 0x7773, RZ ;  /* 0x000077731a047816 */ /* 0x040fe400000000ff */
[----:B0-----:R-:W-:Y:S01]  /*cdba0*/  PRMT R0, R26, 0x7770, RZ ;  /* 0x000077701a007816 */ /* 0x001fe200000000ff */
[----:B------:R-:W2:Y:S01]  /*cdbb0*/  LDL.LU.64 R22, [R1+0x758] ;  /* 0x0007580001167983 */ /* 0x000ea20000300a00 */
[----:B---3--:R-:W-:Y:S01]  /*cdbc0*/  ISETP.LT.AND P4, PT, R16, UR4, !P2 ;  /* 0x0000000410007c0c */ /* 0x008fe2000d781270 */
[----:B------:R-:W-:Y:S02]  /*cdbd0*/  ULDC UR4, c[0x0][0x228] ;  /* 0x00008a0000047ab9 */ /* 0x000fe40000000800 */
[----:B------:R-:W-:Y:S01]  /*cdbe0*/  ISETP.LT.AND P6, PT, R7, UR4, !P2 ;  /* 0x0000000407007c0c */ /* 0x000fe2000d7c1270 */
[----:B------:R-:W-:Y:S02]  /*cdbf0*/  ULDC UR4, c[0x0][0x228] ;  /* 0x00008a0000047ab9 */ /* 0x000fe40000000800 */
[----:B------:R-:W-:Y:S01]  /*cdc00*/  ISETP.LT.AND P5, PT, R29, UR4, !P2 ;  /* 0x000000041d007c0c */ /* 0x000fe2000d7a1270 */
[----:B------:R-:W-:-:S06]  /*cdc10*/  ULDC UR4, c[0x0][0x228] ;  /* 0x00008a0000047ab9 */ /* 0x000fcc0000000800 */
[----:B------:R0:W-:Y:S01]  /*cdc20*/  @P4 STG.E.U8 desc[UR32][R18.64], R3 ;  /* 0x0000000312004986 */ /* 0x0001e2000c101120 */
[----:B------:R-:W-:-:S03]  /*cdc30*/  ISETP.LT.AND P4, PT, R8, UR6, !P2 ;  /* 0x0000000608007c0c */ /* 0x000fc6000d781270 */
[----:B------:R1:W-:Y:S01]  /*cdc40*/  @P6 STG.E.U8 desc[UR32][R14.64], R0 ;  /* 0x000000000e006986 */ /* 0x0003e2000c101120 */
[----:B------:R-:W-:-:S03]  /*cdc50*/  ULDC UR6, c[0x0][0x228] ;  /* 0x00008a0000067ab9 */ /* 0x000fc60000000800 */
[----:B----4-:R-:W-:Y:S01]  /*cdc60*/  @P5 STG.E.U8 desc[UR32][R20.64], R2 ;  /* 0x0000000214005986 */ /* 0x010fe2000c101120 */
[----:B0-----:R-:W-:-:S03]  /*cdc70*/  PRMT R3, R26, 0x7772, RZ ;  /* 0x000077721a037816 */ /* 0x001fc600000000ff */
[----:B------:R-:W3:Y:S04]  /*cdc80*/  LDL.LU.64 R18, [R1+0x750] ;  /* 0x0007500001127983 */ /* 0x000ee80000300a00 */
[----:B------:R-:W4:Y:S04]  /*cdc90*/  LDL.LU.64 R26, [R1+0x748] ;  /* 0x00074800011a7983 */ /* 0x000f280000300a00 */
[----:B-1----:R-:W4:Y:S04]  /*cdca0*/  LDL.LU.64 R14, [R1+0x740] ;  /* 0x00074000010e7983 */ /* 0x002f280000300a00 */
[----:B------:R-:W4:Y:S04]  /*cdcb0*/  LDL.LU R28, [R1+0x1ac] ;  /* 0x0001ac00011c7983 */ /* 0x000f280000300800 */
[----:B------:R0:W-:Y:S04]  /*cdcc0*/  @P4 STG.E.U8 desc[UR32][R12.64], R3 ;  /* 0x000000030c004986 */ /* 0x0001e8000c101120 */
[----:B0-----:R-:W2:Y:S04]  /*cdcd0*/  LDL.LU.64 R12, [R1+0x7d0] ;  /* 0x0007d000010c7983 */ /* 0x001ea80000300a00 */
[----:B--2---:R0:W-:Y:S04]  /*cdce0*/  STL.64 [R1+0x4148], R12 ;  /* 0x0041480c01007387 */ /* 0x0041e80000100a00 */
[----:B0-----:R-:W2:Y:S04]  /*cdcf0*/  LDL.LU.64 R12, [R1+0x7d8] ;  /* 0x0007d800010c7983 */ /* 0x001ea80000300a00 */
[----:B--2---:R0:W-:Y:S04]  /*cdd00*/  STL.64 [R1+0x4150], R12 ;  /* 0x0041500c01007387 */ /* 0x0041e80000100a00 */
[----:B0-----:R-:W2:Y:S01]  /*cdd10*/  LDL.LU.64 R12, [R1+0x800] ;  /* 0x00080000010c7983 */ /* 0x001ea20000300a00 */
[----:B------:R-:W-:-:S02]  /*cdd20*/  ISETP.LT.AND P2, PT, R24, UR4, !P2 ;  /* 0x0000000418007c0c */ /* 0x000fc4000d741270 */
[----:B------:R-:W-:Y:S01]  /*cdd30*/  ISETP.LT.AND P5, PT, R10, UR6, !P0 ;  /* 0x000000060a007c0c */ /* 0x000fe2000c7a1270 */
[----:B------:R-:W-:Y:S01]  /*cdd40*/  ULDC UR4, c[0x0][0x228] ;  /* 0x00008a0000047ab9 */ /* 0x000fe20000000800 */
[----:B------:R-:W-:Y:S01]  /*cdd50*/  ULDC UR6, c[0x0][0x228] ;  /* 0x00008a0000067ab9 */ /* 0x000fe20000000800 */
[C---:B------:R-:W-:Y:S02]  /*cdd60*/  PRMT R2, R6.reuse, 0x7770, RZ ;  /* 0x0000777006027816 */ /* 0x040fe400000000ff */
[----:B------:R-:W-:Y:S02]  /*cdd70*/  ISETP.LT.AND P6, PT, R25, UR4, !P0 ;  /* 0x0000000419007c0c */ /* 0x000fe4000c7c1270 */
[----:B------:R-:W-:Y:S01]  /*cdd80*/  ISETP.LT.AND P4, PT, R11, UR6, !P0 ;  /* 0x000000060b007c0c */ /* 0x000fe2000c781270 */
[----:B------:R-:W-:Y:S01]  /*cdd90*/  ULDC UR4, c[0x0][0x228] ;  /* 0x00008a0000047ab9 */ /* 0x000fe20000000800 */
[C---:B------:R-:W-:Y:S02]  /*cdda0*/  PRMT R3, R6.reuse, 0x7771, RZ ;  /* 0x0000777106037816 */ /* 0x040fe400000000ff */
[----:B------:R-:W-:-:S02]  /*cddb0*/  PRMT R5, R6, 0x7772, RZ ;  /* 0x0000777206057816 */ /* 0x000fc400000000ff */
[----:B------:R-:W-:Y:S01]  /*cddc0*/  PRMT R0, R6, 0x7773, RZ ;  /* 0x0000777306007816 */ /* 0x000fe200000000ff */
[----:B------:R-:W-:Y:S01]  /*cddd0*/  ULDC UR6, c[0x0][0x228] ;  /* 0x00008a0000067ab9 */ /* 0x000fe20000000800 */
[----:B------:R-:W-:Y:S04]  /*cdde0*/  @P2 STG.E.U8 desc[UR32][R22.64], R4 ;  /* 0x0000000416002986 */ /* 0x000fe8000c101120 */
[----:B--2---:R0:W-:Y:S04]  /*cddf0*/  STL.64 [R1+0x4158], R12 ;  /* 0x0041580c01007387 */ /* 0x0041e80000100a00 */
[----:B0-----:R-:W2:Y:S04]  /*cde00*/  LDL.LU.64 R12, [R1+0x808] ;  /* 0x00080800010c7983 */ /* 0x001ea80000300a00 */
[----:B---3--:R-:W-:Y:S01]  /*cde10*/  @P5 STG.E.U8 desc[UR32][R18.64], R2 ;  /* 0x0000000212005986 */ /* 0x008fe2000c101120 */
[----:B------:R-:W-:-:S03]  /*cde20*/  ISETP.LT.AND P5, PT, R16, UR4, !P0 ;  /* 0x0000000410007c0c */ /* 0x000fc6000c7a1270 */
[----:B----4-:R-:W-:Y:S04]  /*cde30*/  @P6 STG.E.U8 desc[UR32][R26.64], R3 ;  /* 0x000000031a006986 */ /* 0x010fe8000c101120 */
[----:B------:R-:W3:Y:S04]  /*cde40*/  LDL.LU R23, [R1+0x1b0] ;  /* 0x0001b00001177983 */ /* 0x000ee80000300800 */
[----:B------:R0:W-:Y:S01]  /*cde50*/  @P4 STG.E.U8 desc[UR32][R14.64], R5 ;  /* 0x000000050e004986 */ /* 0x0001e2000c101120 */
[----:B------:R-:W-:-:S03]  /*cde60*/  ULDC UR4, c[0x0][0x228] ;  /* 0x00008a0000047ab9 */ /* 0x000fc60000000800 */
[----:B0-----:R-:W4:Y:S04]  /*cde70*/  LDL.LU.64 R14, [R1+0x7f8] ;  /* 0x0007f800010e7983 */ /* 0x001f280000300a00 */
[----:B------:R-:W4:Y:S04]  /*cde80*/  LDL.LU.64 R20, [R1+0x7f0] ;  /* 0x0007f00001147983 */ /* 0x000f280000300a00 */
[----:B------:R-:W4:Y:S04]  /*cde90*/  LDL.LU.64 R18, [R1+0x858] ;  /* 0x0008580001127983 */ /* 0x000f280000300a00 */
[----:B------:R-:W4:Y:S04]  /*cdea0*/  LDL.LU.64 R26, [R1+0x850] ;  /* 0x00085000011a7983 */ /* 0x000f280000300a00 */
[----:B--2---:R0:W-:Y:S04]  /*cdeb0*/  @P5 STG.E.U8 desc[UR32][R12.64], R0 ;  /* 0x000000000c005986 */ /* 0x0041e8000c101120 */
[----:B0-----:R-:W2:Y:S01]  /*cdec0*/  LDL.LU.64 R12, [R1+0x4158] ;  /* 0x00415800010c7983 */ /* 0x001ea20000300a00 */
[----:B------:R-:W-:-:S02]  /*cded0*/  ISETP.LT.AND P6, PT, R7, UR6, !P0 ;  /* 0x0000000607007c0c */ /* 0x000fc4000c7c1270 */
[C---:B------:R-:W-:Y:S02]  /*cdee0*/  PRMT R2, R28.reuse, 0x7770, RZ ;  /* 0x000077701c027816 */ /* 0x040fe400000000ff */
[----:B------:R-:W-:Y:S02]  /*cdef0*/  ISETP.LT.AND P4, PT, R29, UR4, !P0 ;  /* 0x000000041d007c0c */ /* 0x000fe4000c781270 */
[----:B------:R-:W-:Y:S01]  /*cdf00*/  PRMT R3, R28, 0x7771, RZ ;  /* 0x000077711c037816 */ /* 0x000fe200000000ff */
[----:B------:R-:W-:Y:S01]  /*cdf10*/  ULDC UR6, c[0x0][0x228] ;  /* 0x00008a0000067ab9 */ /* 0x000fe20000000800 */
[----:B------:R-:W-:-:S05]  /*cdf20*/  ULDC UR4, c[0x0][0x228] ;  /* 0x00008a0000047ab9 */ /* 0x000fca0000000800 */
[----:B--2---:R0:W-:Y:S04]  /*cdf30*/  @P6 STG.E.U8 desc[UR32][R12.64], R2 ;  /* 0x000000020c006986 */ /* 0x0041e8000c101120 */
[----:B0-----:R-:W2:Y:S01]  /*cdf40*/  LDL.LU.64 R12, [R1+0x4150] ;  /* 0x00415000010c7983 */ /* 0x001ea20000300a00 */
[----:B------:R-:W-:Y:S02]  /*cdf50*/  ISETP.LT.AND P2, PT, R8, UR6, !P0 ;  /* 0x0000000608007c0c */ /* 0x000fe4000c741270 */
[----:B------:R-:W-:Y:S02]  /*cdf60*/  ISETP.LT.AND P0, PT, R24, UR4, !P0 ;  /* 0x0000000418007c0c */ /* 0x000fe4000c701270 */
[C---:B------:R-:W-:Y:S02]  /*cdf70*/  PRMT R4, R28.reuse, 0x7772, RZ ;  /* 0x000077721c047816 */ /* 0x040fe400000000ff */
[----:B------:R-:W-:Y:S01]  /*cdf80*/  PRMT R5, R28, 0x7773, RZ ;  /* 0x000077731c057816 */ /* 0x000fe200000000ff */
[----:B------:R-:W-:Y:S01]  /*cdf90*/  ULDC UR4, c[0x0][0x228] ;  /* 0x00008a0000047ab9 */ /* 0x000fe20000000800 */
[----:B------:R-:W-:Y:S01]  /*cdfa0*/  ULDC UR6, c[0x0][0x228] ;  /* 0x00008a0000067ab9 */ /* 0x000fe20000000800 */
[----:B--2---:R0:W-:Y:S04]  /*cdfb0*/  @P4 STG.E.U8 desc[UR32][R12.64], R3 ;  /* 0x000000030c004986 */ /* 0x0041e8000c101120 */
[----:B0-----:R-:W2:Y:S01]  /*cdfc0*/  LDL.LU.64 R12, [R1+0x4148] ;  /* 0x00414800010c7983 */ /* 0x001ea20000300a00 */
[----:B------:R-:W-:-:S02]  /*cdfd0*/  ISETP.LT.AND P5, PT, R25, UR4, !P3 ;  /* 0x0000000419007c0c */ /* 0x000fc4000dfa1270 */
[----:B------:R-:W-:Y:S01]  /*cdfe0*/  ISETP.LT.AND P4, PT, R10, UR6, !P3 ;  /* 0x000000060a007c0c */ /* 0x000fe2000df81270 */
[----:B------:R-:W-:Y:S01]  /*cdff0*/  ULDC UR6, c[0x0][0x228] ;  /* 0x00008a0000067ab9 */ /* 0x000fe20000000800 */
[----:B------:R-:W-:Y:S01]  /*ce000*/  VIADD R0, R9, 0x29 ;  /* 0x0000002909007836 */ /* 0x000fe20000000000 */
[----:B------:R-:W-:Y:S02]  /*ce010*/  ISETP.LT.AND P6, PT, R11, UR6, !P3 ;  /* 0x000000060b007c0c */ /* 0x000fe4000dfc1270 */
[----:B---3--:R-:W-:Y:S01]  /*ce020*/  PRMT R2, R23, 0x7770, RZ ;  /* 0x0000777017027816 */ /* 0x008fe200000000ff */
[----:B------:R-:W-:Y:S01]  /*ce030*/  ULDC UR4, c[0x0][0x22c] ;  /* 0x00008b0000047ab9 */ /* 0x000fe20000000800 */
[----:B------:R-:W-:Y:S01]  /*ce040*/  ULDC UR6, c[0x0][0x228] ;  /* 0x00008a0000067ab9 */ /* 0x000fe20000000800 */
[----:B--2---:R0:W-:Y:S04]  /*ce050*/  @P2 STG.E.U8 desc[UR32][R12.64], R4 ;  /* 0x000000040c002986 */ /* 0x0041e8000c101120 */
[----:B----4-:R-:W-:Y:S04]  /*ce060*/  @P0 STG.E.U8 desc[UR32][R14.64], R5 ;  /* 0x000000050e000986 */ /* 0x010fe8000c101120 */
[----:B0-----:R-:W2:Y:S04]  /*ce070*/  LDL.LU R12, [R1+0x1c0] ;  /* 0x0001c000010c7983 */ /* 0x001ea80000300800 */
[----:B------:R0:W-:Y:S04]  /*ce080*/  STL [R1+0x4144], R25 ;  /* 0x0041441901007387 */ /* 0x0001e80000100800 */
[----:B0-----:R-:W3:Y:S04]  /*ce090*/  LDL.LU.64 R24, [R1+0x8a0] ;  /* 0x0008a00001187983 */ /* 0x001ee80000300a00 */
[----:B------:R-:W4:Y:S04]  /*ce0a0*/  LDL.LU.64 R14, [R1+0x8d8] ;  /* 0x0008d800010e7983 */ /* 0x000f280000300a00 */
[----:B------:R-:W2:Y:S01]  /*ce0b0*/  LDL.LU R5, [R1+0x1868] ;  /* 0x0018680001057983 */ /* 0x000ea20000300800 */
[----:B------:R-:W-:Y:S01]  /*ce0c0*/  ISETP.GE.AND P2, PT, R0, UR4, PT ;  /* 0x0000000400007c0c */ /* 0x000fe2000bf46270 */
[----:B------:R-:W-:-:S02]  /*ce0d0*/  ULDC UR4, c[0x0][0x228] ;  /* 0x00008a0000047ab9 */ /* 0x000fc40000000800 */
[----:B------:R0:W-:Y:S01]  /*ce0e0*/  @P4 STG.E.U8 desc[UR32][R20.64], R2 ;  /* 0x0000000214004986 */ /* 0x0001e2000c101120 */
[C---:B------:R-:W-:Y:S02]  /*ce0f0*/  PRMT R0, R23.reuse, 0x7771, RZ ;  /* 0x0000777117007816 */ /* 0x040fe400000000ff */
[----:B------:R-:W-:Y:S01]  /*ce100*/  ISETP.LT.AND P4, PT, R16, UR4, !P3 ;  /* 0x0000000410007c0c */ /* 0x000fe2000df81270 */
[----:B------:R-:W-:Y:S02]  /*ce110*/  ULDC UR4, c[0x0][0x228] ;  /* 0x00008a0000047ab9 */ /* 0x000fe40000000800 */
[----:B------:R1:W-:Y:S01]  /*ce120*/  @P5 STG.E.U8 desc[UR32][R18.64], R0 ;  /* 0x0000000012005986 */ /* 0x0003e2000c101120 */
[----:B0-----:R-:W-:-:S03]  /*ce130*/  PRMT R2, R23, 0x7772, RZ ;  /* 0x0000777217027816 */ /* 0x001fc600000000ff */
[----:B------:R-:W4:Y:S04]  /*ce140*/  LDL.LU.64 R20, [R1+0x930] ;  /* 0x0009300001147983 */ /* 0x000f280000300a00 */
[----:B------:R0:W-:Y:S01]  /*ce150*/  @P6 STG.E.U8 desc[UR32][R26.64], R2 ;  /* 0x000000021a006986 */ /* 0x0001e2000c101120 */
[----:B-1----:R-:W-:Y:S01]  /*ce160*/  VIADD R0, R9, 0x2a ;  /* 0x0000002a09007836 */ /* 0x002fe20000000000 */
[----:B------:R-:W-:Y:S01]  /*ce170*/  ISETP.LT.AND P6, PT, R7, UR4, !P3 ;  /* 0x0000000407007c0c */ /* 0x000fe2000dfc1270 */
[----:B------:R-:W-:Y:S01]  /*ce180*/  ULDC UR4, c[0x0][0x22c] ;  /* 0x00008b0000047ab9 */ /* 0x000fe20000000800 */
[----:B------:R-:W-:Y:S01]  /*ce190*/  ISETP.LT.AND P5, PT, R29, UR6, !P3 ;  /* 0x000000061d007c0c */ /* 0x000fe2000dfa1270 */
[----:B------:R-:W-:Y:S01]  /*ce1a0*/  ULDC UR6, c[0x0][0x228] ;  /* 0x00008a0000067ab9 */ /* 0x000fe20000000800 */
[----:B------:R-:W-:Y:S01]  /*ce1b0*/  ISETP.GE.AND P0, PT, R0, UR4, PT ;  /* 0x0000000400007c0c */ /* 0x000fe2000bf06270 */
[----:B------:R-:W-:Y:S01]  /*ce1c0*/  ULDC UR4, c[0x0][0x228] ;  /* 0x00008a0000047ab9 */ /* 0x000fe20000000800 */
[----:B0-----:R-:W-:Y:S01]  /*ce1d0*/  PRMT R2, R23, 0x7773, RZ ;  /* 0x0000777317027816 */ /* 0x001fe200000000ff */
[----:B------:R-:W4:Y:S04]  /*ce1e0*/  LDL.LU.64 R26, [R1+0x8f0] ;  /* 0x0008f000011a7983 */ /* 0x000f280000300a00 */
[----:B------:R-:W4:Y:S04]  /*ce1f0*/  LDL.LU R13, [R1+0x1e0] ;  /* 0x0001e000010d7983 */ /* 0x000f280000300800 */
[----:B------:R-:W4:Y:S04]  /*ce200*/  LDL.LU.64 R22, [R1+0x950] ;  /* 0x0009500001167983 */ /* 0x000f280000300a00 */
[----:B------:R-:W4:Y:S04]  /*ce210*/  LDL.LU.64 R18, [R1+0x948] ;  /* 0x0009480001127983 */ /* 0x000f280000300a00 */
[----:B---3--:R0:W-:Y:S01]  /*ce220*/  @P4 STG.E.U8 desc[UR32][R24.64], R2 ;  /* 0x0000000218004986 */ /* 0x0081e2000c101120 */
[----:B------:R-:W-:-:S02]  /*ce230*/  ISETP.LT.AND P4, PT, R8, UR4, !P3 ;  /* 0x0000000408007c0c */ /* 0x000fc4000df81270 */
[----:B--2---:R-:W-:Y:S02]  /*ce240*/  ISETP.LT.AND P3, PT, R5, UR6, !P3 ;  /* 0x0000000605007c0c */ /* 0x004fe4000df61270 */
[C---:B------:R-:W-:Y:S01]  /*ce250*/  PRMT R0, R12.reuse, 0x7770, RZ ;  /* 0x000077700c007816 */ /* 0x040fe200000000ff */
[----:B------:R-:W-:Y:S01]  /*ce260*/  ULDC UR4, c[0x0][0x228] ;  /* 0x00008a0000047ab9 */ /* 0x000fe20000000800 */
[----:B------:R-:W-:Y:S01]  /*ce270*/  ULDC UR6, c[0x0][0x228] ;  /* 0x00008a0000067ab9 */ /* 0x000fe20000000800 */
[----:B0-----:R-:W2:Y:S04]  /*ce280*/  LDL.LU R25, [R1+0x4144] ;  /* 0x0041440001197983 */ /* 0x001ea80000300800 */
[----:B------:R0:W-:Y:S04]  /*ce290*/  STL [R1+0x4140], R5 ;  /* 0x0041400501007387 */ /* 0x0001e80000100800 */
[----:B0-----:R-:W3:Y:S01]  /*ce2a0*/  LDL.LU.64 R4, [R1+0x8f8] ;  /* 0x0008f80001047983 */ /* 0x001ee20000300a00 */
[----:B------:R-:W-:-:S03]  /*ce2b0*/  PRMT R2, R12, 0x7771, RZ ;  /* 0x000077710c027816 */ /* 0x000fc600000000ff */
[----:B---3--:R-:W-:Y:S04]  /*ce2c0*/  @P6 STG.E.U8 desc[UR32][R4.64], R0 ;  /* 0x0000000004006986 */ /* 0x008fe8000c101120 */
[----:B----4-:R0:W-:Y:S01]  /*ce2d0*/  @P5 STG.E.U8 desc[UR32][R14.64], R2 ;  /* 0x000000020e005986 */ /* 0x0101e2000c101120 */
[----:B------:R-:W-:Y:S01]  /*ce2e0*/  ISETP.LT.AND P6, PT, R10, UR4, !P2 ;  /* 0x000000040a007c0c */ /* 0x000fe2000d7c1270 */
[----:B------:R-:W-:Y:S02]  /*ce2f0*/  ULDC UR4, c[0x0][0x228] ;  /* 0x00008a0000047ab9 */ /* 0x000fe40000000800 */
[----:B0-----:R-:W3:Y:S04]  /*ce300*/  LDL.LU.64 R14, [R1+0x9d0] ;  /* 0x0009d000010e7983 */ /* 0x001ee80000300a00 */
[----:B------:R-:W4:Y:S01]  /*ce310*/  LDL.LU.64 R4, [R1+0x9c8] ;  /* 0x0009c80001047983 */ /* 0x000f220000300a00 */
[----:B------:R-:W-:-:S02]  /*ce320*/  PRMT R0, R12, 0x7772, RZ ;  /* 0x000077720c007816 */ /* 0x000fc400000000ff */
[----:B------:R-:W-:Y:S01]  /*ce330*/  PRMT R2, R12, 0x7773, RZ ;  /* 0x000077730c027816 */ /* 0x000fe200000000ff */
[----:B------:R-:W4:Y:S04]  /*ce340*/  LDL.LU R24, [R1+0x1d0] ;  /* 0x0001d00001187983 */ /* 0x000f280000300800 */
[----:B------:R0:W-:Y:S04]  /*ce350*/  @P4 STG.E.U8 desc[UR32][R20.64], R0 ;  /* 0x0000000014004986 */ /* 0x0001e8000c101120 */
[----:B------:R1:W-:Y:S01]  /*ce360*/  @P3 STG.E.U8 desc[UR32][R26.64], R2 ;  /* 0x000000021a003986 */ /* 0x0003e2000c101120 */
[----:B0-----:R-:W-:-:S03]  /*ce370*/  PRMT R0, R13, 0x7770, RZ ;  /* 0x000077700d007816 */ /* 0x001fc600000000ff */
[----:B-1----:R-:W4:Y:S04]  /*ce380*/  LDL.LU.64 R26, [R1+0x9e8] ;  /* 0x0009e800011a7983 */ /* 0x002f280000300a00 */
[----:B------:R-:W4:Y:S04]  /*ce390*/  LDL.LU.64 R20, [R1+0xa10] ;  /* 0x000a100001147983 */ /* 0x000f280000300a00 */
[----:B------:R0:W-:Y:S01]  /*ce3a0*/  @P6 STG.E.U8 desc[UR32][R22.64], R0 ;  /* 0x0000000016006986 */ /* 0x0001e2000c101120 */
[----:B------:R-:W-:Y:S02]  /*ce3b0*/  ISETP.LT.AND P6, PT, R29, UR8, !P2 ;  /* 0x000000081d007c0c */ /* 0x000fe4000d7c1270 */
[----:B--2---:R-:W-:Y:S01]  /*ce3c0*/  ISETP.LT.AND P5, PT, R25, UR4, !P2 ;  /* 0x0000000419007c0c */ /* 0x004fe2000d7a1270 */
[----:B------:R-:W-:Y:S01]  /*ce3d0*/  ULDC UR4, c[0x0][0x228] ;  /* 0x00008a0000047ab9 */ /* 0x000fe20000000800 */
[----:B------:R-:W-:Y:S01]  /*ce3e0*/  ISETP.LT.AND P4, PT, R16, UR6, !P2 ;  /* 0x0000000610007c0c */ /* 0x000fe2000d781270 */
[----:B0-----:R-:W2:Y:S04]  /*ce3f0*/  LDL.LU.64 R22, [R1+0x9f8] ;  /* 0x0009f80001167983 */ /* 0x001ea80000300a00 */
[----:B------:R-:W2:Y:S04]  /*ce400*/  LDL.LU R12, [R1+0x1b4] ;  /* 0x0001b400010c7983 */ /* 0x000ea80000300800 */
[----:B------:R0:W-:Y:S01]  /*ce410*/  STL [R1+0x413c], R29 ;  /* 0x00413c1d01007387 */ /* 0x0001e20000100800 */
[----:B------:R-:W-:-:S02]  /*ce420*/  ISETP.LT.AND P3, PT, R11, UR4, !P2 ;  /* 0x000000040b007c0c */ /* 0x000fc4000d761270 */
[C---:B------:R-:W-:Y:S02]  /*ce430*/  PRMT R2, R13.reuse, 0x7771, RZ ;  /* 0x000077710d027816 */ /* 0x040fe400000000ff */
[----:B------:R-:W-:Y:S01]  /*ce440*/  PRMT R3, R13, 0x7773, RZ ;  /* 0x000077730d037816 */ /* 0x000fe200000000ff */
[----:B------:R-:W-:Y:S01]  /*ce450*/  ULDC UR6, c[0x0][0x228] ;  /* 0x00008a0000067ab9 */ /* 0x000fe20000000800 */
[----:B------:R-:W-:Y:S01]  /*ce460*/  VIADD R0, R9, 0x2b ;  /* 0x0000002b09007836 */ /* 0x000fe20000000000 */
[----:B------:R-:W-:Y:S01]  /*ce470*/  ULDC UR4, c[0x0][0x22c] ;  /* 0x00008b0000047ab9 */ /* 0x000fe20000000800 */
[----:B------:R-:W-:Y:S01]  /*ce480*/  ULDC UR8, c[0x0][0x228] ;  /* 0x00008a0000087ab9 */ /* 0x000fe20000000800 */
[----:B0-----:R-:W2:Y:S04]  /*ce490*/  LDL.LU.64 R28, [R1+0xa00] ;  /* 0x000a0000011c7983 */ /* 0x001ea80000300a00 */
[----:B------:R0:W-:Y:S02]  /*ce4a0*/  @P5 STG.E.U8 desc[UR32][R18.64], R2 ;  /* 0x0000000212005986 */ /* 0x0001e4000c101120 */
[----:B0-----:R-:W-:-:S02]  /*ce4b0*/  PRMT R2, R13, 0x7772, RZ ;  /* 0x000077720d027816 */ /* 0x001fc400000000ff */
[----:B------:R-:W2:Y:S01]  /*ce4c0*/  LDL.LU.64 R18, [R1+0xa40] ;  /* 0x000a400001127983 */ /* 0x000ea20000300a00 */
[----:B------:R-:W-:Y:S01]  /*ce4d0*/  ISETP.LT.AND P5, PT, R7, UR6, !P2 ;  /* 0x0000000607007c0c */ /* 0x000fe2000d7a1270 */
[----:B------:R-:W-:Y:S02]  /*ce4e0*/  ULDC UR6, c[0x0][0x228] ;  /* 0x00008a0000067ab9 */ /* 0x000fe40000000800 */
[----:B---3--:R0:W-:Y:S04]  /*ce4f0*/  @P3 STG.E.U8 desc[UR32][R14.64], R2 ;  /* 0x000000020e003986 */ /* 0x0081e8000c101120 */
[----:B----4-:R1:W-:Y:S04]  /*ce500*/  @P4 STG.E.U8 desc[UR32][R4.64], R3 ;  /* 0x0000000304004986 */ /* 0x0103e8000c101120 */
[----:B0-----:R-:W3:Y:S04]  /*ce510*/  LDL.LU.64 R14, [R1+0xa38] ;  /* 0x000a3800010e7983 */ /* 0x001ee80000300a00 */
[----:B-1----:R-:W4:Y:S01]  /*ce520*/  LDL.LU R5, [R1+0x4140] ;  /* 0x0041400001057983 */ /* 0x002f220000300800 */
[----:B------:R-:W-:-:S02]  /*ce530*/  ISETP.GE.AND P3, PT, R0, UR4, PT ;  /* 0x0000000400007c0c */ /* 0x000fc4000bf66270 */
[----:B------:R-:W-:Y:S01]  /*ce540*/  PRMT R0, R24, 0x7770, RZ ;  /* 0x0000777018007816 */ /* 0x000fe200000000ff */
[----:B------:R-:W-:-:S04]  /*ce550*/  ULDC UR4, c[0x0][0x228] ;  /* 0x00008a0000047ab9 */ /* 0x000fc80000000800 */
[----:B--2---:R0:W-:Y:S04]  /*ce560*/  @P5 STG.E.U8 desc[UR32][R28.64], R0 ;  /* 0x000000001c005986 */ /* 0x0041e8000c101120 */
[----:B0-----:R-:W2:Y:S01]  /*ce570*/  LDL.LU.64 R28, [R1+0xa60] ;  /* 0x000a6000011c7983 */ /* 0x001ea20000300a00 */
[----:B------:R-:W-:Y:S02]  /*ce580*/  ISETP.LT.AND P4, PT, R8, UR4, !P2 ;  /* 0x0000000408007c0c */ /* 0x000fe4000d781270 */
[C---:B------:R-:W-:Y:S01]  /*ce590*/  PRMT R2, R24.reuse, 0x7771, RZ ;  /* 0x0000777118027816 */ /* 0x040fe200000000ff */
[----:B------:R-:W-:Y:S01]  /*ce5a0*/  ULDC UR4, c[0x0][0x228] ;  /* 0x00008a0000047ab9 */ /* 0x000fe20000000800 */
[----:B------:R-:W-:-:S03]  /*ce5b0*/  PRMT R0, R24, 0x7772, RZ ;  /* 0x0000777218007816 */ /* 0x000fc600000000ff */
[----:B------:R0:W-:Y:S01]  /*ce5c0*/  @P6 STG.E.U8 desc[UR32][R26.64], R2 ;  /* 0x000000021a006986 */ /* 0x0001e2000c101120 */
[----:B------:R-:W-:Y:S01]  /*ce5d0*/  ISETP.LT.AND P6, PT, R10, UR4, !P0 ;  /* 0x000000040a007c0c */ /* 0x000fe2000c7c1270 */
[----:B------:R-:W-:-:S04]  /*ce5e0*/  ULDC UR4, c[0x0][0x228] ;  /* 0x00008a0000047ab9 */ /* 0x000fc80000000800 */
[----:B------:R1:W-:Y:S01]  /*ce5f0*/  @P4 STG.E.U8 desc[UR32][R20.64], R0 ;  /* 0x0000000014004986 */ /* 0x0003e2000c101120 */
[----:B------:R-:W-:Y:S01]  /*ce600*/  ISETP.LT.AND P4, PT, R11, UR4, !P0 ;  /* 0x000000040b007c0c */ /* 0x000fe2000c781270 */
[----:B------:R-:W-:Y:S01]  /*ce610*/  ULDC UR4, c[0x0][0x228] ;  /* 0x00008a0000047ab9 */ /* 0x000fe20000000800 */
[----:B0-----:R-:W-:Y:S01]  /*ce620*/  PRMT R2, R24, 0x7773, RZ ;  /* 0x0000777318027816 */ /* 0x001fe200000000ff */
[----:B------:R-:W2:Y:S04]  /*ce630*/  LDL.LU.64 R26, [R1+0xa58] ;  /* 0x000a5800011a7983 */ /* 0x000ea80000300a00 */
[----:B------:R-:W2:Y:S01]  /*ce640*/  LDL.LU R13, [R1+0x1c4] ;  /* 0x0001c400010d7983 */ /* 0x000ea20000300800 */
[----:B-1----:R-:W-:-:S03]  /*ce650*/  PRMT R0, R12, 0x7770, RZ ;  /* 0x000077700c007816 */ /* 0x002fc600000000ff */
[----:B------:R-:W2:Y:S04]  /*ce660*/  LDL.LU.64 R20, [R1+0xb10] ;  /* 0x000b100001147983 */ /* 0x000ea80000300a00 */
[----:B------:R0:W-:Y:S01]  /*ce670*/  STL [R1+0x4138], R16 ;  /* 0x0041381001007387 */ /* 0x0001e20000100800 */
[----:B----4-:R-:W-:Y:S01]  /*ce680*/  ISETP.LT.AND P2, PT, R5, UR6, !P2 ;  /* 0x0000000605007c0c */ /* 0x010fe2000d741270 */
[----:B------:R-:W-:Y:S02]  /*ce690*/  ULDC UR6, c[0x0][0x228] ;  /* 0x00008a0000067ab9 */ /* 0x000fe40000000800 */
[----:B------:R-:W-:Y:S01]  /*ce6a0*/  ISETP.LT.AND P5, PT, R25, UR6, !P0 ;  /* 0x0000000619007c0c */ /* 0x000fe2000c7a1270 */
[----:B------:R-:W-:-:S09]  /*ce6b0*/  ULDC UR6, c[0x0][0x228] ;  /* 0x00008a0000067ab9 */ /* 0x000fd20000000800 */
[----:B------:R1:W-:Y:S04]  /*ce6c0*/  @P2 STG.E.U8 desc[UR32][R22.64], R2 ;  /* 0x0000000216002986 */ /* 0x0003e8000c101120 */
[----:B------:R4:W-:Y:S01]  /*ce6d0*/  @P6 STG.E.U8 desc[UR32][R18.64], R0 ;  /* 0x0000000012006986 */ /* 0x0009e2000c101120 */
[----:B------:R-:W-:Y:S01]  /*ce6e0*/  ISETP.LT.AND P2, PT, R16, UR4, !P0 ;  /* 0x0000000410007c0c */ /* 0x000fe2000c741270 */
[----:B------:R-:W-:Y:S02]  /*ce6f0*/  ULDC UR4, c[0x0][0x228] ;  /* 0x00008a0000047ab9 */ /* 0x000fe40000000800 */
[----:B0-----:R-:W2:Y:S01]  /*ce700*/  LDL.LU.64 R16, [R1+0xb38] ;  /* 0x000b380001107983 */ /* 0x001ea20000300a00 */
[C---:B-1----:R-:W-:Y:S02]  /*ce710*/  PRMT R2, R12.reuse, 0x7771, RZ ;  /* 0x000077710c027816 */ /* 0x042fe400000000ff */
[C---:B----4-:R-:W-:Y:S01]  /*ce720*/  PRMT R0, R12.reuse, 0x7772, RZ ;  /* 0x000077720c007816 */ /* 0x050fe200000000ff */
[----:B------:R-:W4:Y:S04]  /*ce730*/  LDL.LU.64 R22, [R1+0xb28] ;  /* 0x000b280001167983 */ /* 0x000f280000300a00 */
[----:B---3--:R0:W-:Y:S04]  /*ce740*/  @P5 STG.E.U8 desc[UR32][R14.64], R2 ;  /* 0x000000020e005986 */ /* 0x0081e8000c101120 */
[----:B------:R-:W3:Y:S04]  /*ce750*/  LDL.LU.64 R18, [R1+0xb20] ;  /* 0x000b200001127983 */ /* 0x000ee80000300a00 */
[----:B0-----:R-:W4:Y:S04]  /*ce760*/  LDL.LU R15, [R1+0x1e4] ;  /* 0x0001e400010f7983 */ /* 0x001f280000300800 */
[----:B--2---:R0:W-:Y:S04]  /*ce770*/  @P4 STG.E.U8 desc[UR32][R28.64], R0 ;  /* 0x000000001c004986 */ /* 0x0041e8000c101120 */
[----:B0-----:R-:W2:Y:S01]  /*ce780*/  LDL.LU R29, [R1+0x413c] ;  /* 0x00413c00011d7983 */ /* 0x001ea20000300800 */
[----:B------:R-:W-:-:S02]  /*ce790*/  PRMT R2, R12, 0x7773, RZ ;  /* 0x000077730c027816 */ /* 0x000fc400000000ff */
[----:B------:R-:W-:Y:S01]  /*ce7a0*/  ISETP.LT.AND P5, PT, R7, UR4, !P0 ;  /* 0x0000000407007c0c */ /* 0x000fe2000c7a1270 */
[----:B------:R-:W-:Y:S02]  /*ce7b0*/  ULDC UR4, c[0x0][0x228] ;  /* 0x00008a0000047ab9 */ /* 0x000fe40000000800 */
[----:B------:R0:W-:Y:S01]  /*ce7c0*/  @P2 STG.E.U8 desc[UR32][R26.64], R2 ;  /* 0x000000021a002986 */ /* 0x0001e2000c101120 */
[----:B------:R-:W-:Y:S02]  /*ce7d0*/  ISETP.LT.AND P2, PT, R8, UR4, !P0 ;  /* 0x0000000408007c0c */ /* 0x000fe4000c741270 */
[----:B------:R-:W-:Y:S01]  /*ce7e0*/  PRMT R0, R13, 0x7770, RZ ;  /* 0x000077700d007816 */ /* 0x000fe200000000ff */
[----:B------:R-:W-:Y:S01]  /*ce7f0*/  ULDC UR4, c[0x0][0x228] ;  /* 0x00008a0000047ab9 */ /* 0x000fe20000000800 */
[----:B0-----:R-:W3:Y:S04]  /*ce800*/  LDL.LU.64 R26, [R1+0xb30] ;  /* 0x000b3000011a7983 */ /* 0x001ee80000300a00 */
[----:B------:R-:W3:Y:S04]  /*ce810*/  LDL.LU R12, [R1+0x1d4] ;  /* 0x0001d400010c7983 */ /* 0x000ee80000300800 */
[----:B------:R0:W-:Y:S01]  /*ce820*/  STL [R1+0x4128], R5 ;  /* 0x0041280501007387 */ /* 0x0001e20000100800 */
[----:B--2---:R-:W-:Y:S01]  /*ce830*/  ISETP.LT.AND P4, PT, R29, UR6, !P0 ;  /* 0x000000061d007c0c */ /* 0x004fe2000c781270 */
[----:B------:R-:W-:-:S02]  /*ce840*/  ULDC UR6, c[0x0][0x228] ;  /* 0x00008a0000067ab9 */ /* 0x000fc40000000800 */
[----:B------:R-:W-:Y:S02]  /*ce850*/  ISETP.LT.AND P0, PT, R5, UR6, !P0 ;  /* 0x0000000605007c0c */ /* 0x000fe4000c701270 */
[----:B------:R-:W-:Y:S01]  /*ce860*/  PRMT R2, R13, 0x7771, RZ ;  /* 0x000077710d027816 */ /* 0x000fe200000000ff */
[----:B0-----:R-:W2:Y:S04]  /*ce870*/  LDL.LU.64 R4, [R1+0xb18] ;  /* 0x000b180001047983 */ /* 0x001ea80000300a00 */
[----:B------:R0:W-:Y:S01]  /*ce880*/  STL [R1+0x412c], R25 ;  /* 0x00412c1901007387 */ /* 0x0001e20000100800 */
[----:B------:R-:W-:Y:S02]  /*ce890*/  ISETP.LT.AND P6, PT, R10, UR8, !P3 ;  /* 0x000000080a007c0c */ /* 0x000fe4000dfc1270 */
[----:B----4-:R-:W-:Y:S01]  /*ce8a0*/  PRMT R3, R15, 0x7770, RZ ;  /* 0x000077700f037816 */ /* 0x010fe200000000ff */
[----:B------:R-:W-:Y:S01]  /*ce8b0*/  ULDC UR6, c[0x0][0x228] ;  /* 0x00008a0000067ab9 */ /* 0x000fe20000000800 */
[----:B------:R-:W-:Y:S01]  /*ce8c0*/  ULDC UR8, c[0x0][0x228] ;  /* 0x00008a0000087ab9 */ /* 0x000fe20000000800 */
[----:B--2---:R1:W-:Y:S04]  /*ce8d0*/  @P5 STG.E.U8 desc[UR32][R4.64], R0 ;  /* 0x0000000004005986 */ /* 0x0043e8000c101120 */
[----:B------:R2:W-:Y:S01]  /*ce8e0*/  @P4 STG.E.U8 desc[UR32][R20.64], R2 ;  /* 0x0000000214004986 */ /* 0x0005e2000c101120 */
[----:B------:R-:W-:Y:S01]  /*ce8f0*/  ISETP.LT.AND P4, PT, R25, UR4, !P3 ;  /* 0x0000000419007c0c */ /* 0x000fe2000df81270 */
[----:B------:R-:W-:-:S02]  /*ce900*/  ULDC UR4, c[0x0][0x228] ;  /* 0x00008a0000047ab9 */ /* 0x000fc40000000800 */
[----:B0-----:R-:W4:Y:S01]  /*ce910*/  LDL.LU.64 R24, [R1+0xb50] ;  /* 0x000b500001187983 */ /* 0x001f220000300a00 */
[----:B------:R-:W-:Y:S01]  /*ce920*/  ISETP.LT.AND P5, PT, R11, UR4, !P3 ;  /* 0x000000040b007c0c */ /* 0x000fe2000dfa1270 */
[----:B------:R-:W-:Y:S01]  /*ce930*/  ULDC UR4, c[0x0][0x22c] ;  /* 0x00008b0000047ab9 */ /* 0x000fe20000000800 */
[C---:B-1----:R-:W-:Y:S02]  /*ce940*/  PRMT R0, R13.reuse, 0x7772, RZ ;  /* 0x000077720d007816 */ /* 0x042fe400000000ff */
[----:B--2---:R-:W-:-:S03]  /*ce950*/  PRMT R2, R13, 0x7773, RZ ;  /* 0x000077730d027816 */ /* 0x004fc600000000ff */
[----:B------:R-:W-:Y:S04]  /*ce960*/  @P2 STG.E.U8 desc[UR32][R16.64], R0 ;  /* 0x0000000010002986 */ /* 0x000fe8000c101120 */
[----:B----4-:R0:W-:Y:S04]  /*ce970*/  STL.64 [R1+0x4130], R24 ;  /* 0x0041301801007387 */ /* 0x0101e80000100a00 */
[----:B0-----:R-:W2:Y:S04]  /*ce980*/  LDL.LU.64 R24, [R1+0xb40] ;  /* 0x000b400001187983 */ /* 0x001ea80000300a00 */
[----:B------:R-:W4:Y:S04]  /*ce990*/  LDL.LU.64 R4, [R1+0xb58] ;  /* 0x000b580001047983 */ /* 0x000f280000300a00 */
[----:B------:R-:W4:Y:S04]  /*ce9a0*/  LDL.LU.64 R20, [R1+0xb48] ;  /* 0x000b480001147983 */ /* 0x000f280000300a00 */
[----:B------:R-:W4:Y:S01]  /*ce9b0*/  LDL.LU R16, [R1+0x4138] ;  /* 0x0041380001107983 */ /* 0x000f220000300800 */
[----:B------:R-:W-:-:S03]  /*ce9c0*/  PRMT R0, R15, 0x7771, RZ ;  /* 0x000077710f007816 */ /* 0x000fc600000000ff */
[----:B------:R0:W-:Y:S04]  /*ce9d0*/  @P0 STG.E.U8 desc[UR32][R22.64], R2 ;  /* 0x0000000216000986 */ /* 0x0001e8000c101120 */
[----:B---3--:R1:W-:Y:S04]  /*ce9e0*/  @P6 STG.E.U8 desc[UR32][R18.64], R3 ;  /* 0x0000000312006986 */ /* 0x0083e8000c101120 */
[----:B------:R3:W-:Y:S01]  /*ce9f0*/  @P4 STG.E.U8 desc[UR32][R26.64], R0 ;  /* 0x000000001a004986 */ /* 0x0007e2000c101120 */
[----:B0-----:R-:W-:-:S03]  /*cea00*/  PRMT R2, R15, 0x7772, RZ ;  /* 0x000077720f027816 */ /* 0x001fc600000000ff */
[----:B------:R-:W4:Y:S04]  /*cea10*/  LDL.LU.64 R22, [R1+0xb60] ;  /* 0x000b600001167983 */ /* 0x000f280000300a00 */
[----:B-1----:R-:W4:Y:S01]  /*cea20*/  LDL.LU.64 R18, [R1+0xb78] ;  /* 0x000b780001127983 */ /* 0x002f220000300a00 */
[----:B---3--:R-:W-:-:S03]  /*cea30*/  VIADD R0, R9, 0x2c ;  /* 0x0000002c09007836 */ /* 0x008fc60000000000 */
[----:B------:R-:W3:Y:S04]  /*cea40*/  LDL.LU R13, [R1+0x1b8] ;  /* 0x0001b800010d7983 */ /* 0x000ee80000300800 */
[----:B------:R-:W3:Y:S01]  /*cea50*/  LDL.LU.64 R26, [R1+0xb70] ;  /* 0x000b7000011a7983 */ /* 0x000ee20000300a00 */
[----:B------:R-:W-:Y:S02]  /*cea60*/  ISETP.GE.AND P0, PT, R0, UR4, PT ;  /* 0x0000000400007c0c */ /* 0x000fe4000bf06270 */
[----:B------:R-:W-:Y:S01]  /*cea70*/  PRMT R0, R15, 0x7773, RZ ;  /* 0x000077730f007816 */ /* 0x000fe200000000ff */
[----:B------:R-:W-:Y:S01]  /*cea80*/  ULDC UR4, c[0x0][0x228] ;  /* 0x00008a0000047ab9 */ /* 0x000fe20000000800 */
[----:B------:R-:W3:Y:S04]  /*cea90*/  LDL.LU.64 R14, [R1+0xb68] ;  /* 0x000b6800010e7983 */ /* 0x000ee80000300a00 */
[----:B--2---:R0:W-:Y:S04]  /*ceaa0*/  @P5 STG.E.U8 desc[UR32][R24.64], R2 ;  /* 0x0000000218005986 */ /* 0x0041e8000c101120 */
[----:B0-----:R-:W2:Y:S01]  /*ceab0*/  LDL.LU.64 R24, [R1+0x4130] ;  /* 0x0041300001187983 */ /* 0x001ea20000300a00 */
[----:B----4-:R-:W-:Y:S01]  /*ceac0*/  ISETP.LT.AND P2, PT, R16, UR6, !P3 ;  /* 0x0000000610007c0c */ /* 0x010fe2000df41270 */
[----:B------:R-:W-:-:S02]  /*cead0*/  ULDC UR6, c[0x0][0x228] ;  /* 0x00008a0000067ab9 */ /* 0x000fc40000000800 */
[----:B------:R-:W-:Y:S02]  /*ceae0*/  ISETP.LT.AND P4, PT, R7, UR6, !P3 ;  /* 0x0000000607007c0c */ /* 0x000fe4000df81270 */
[----:B------:R-:W-:Y:S01]  /*ceaf0*/  PRMT R2, R12, 0x7770, RZ ;  /* 0x000077700c027816 */ /* 0x000fe200000000ff */
[----:B------:R-:W-:Y:S02]  /*ceb00*/  ULDC UR6, c[0x0][0x228] ;  /* 0x00008a0000067ab9 */ /* 0x000fe40000000800 */
[----:B------:R-:W-:Y:S01]  /*ceb10*/  ISETP.LT.AND P6, PT, R29, UR6, !P3 ;  /* 0x000000061d007c0c */ /* 0x000fe2000dfc1270 */
[----:B------:R-:W-:-:S04]  /*ceb20*/  ULDC UR6, c[0x0][0x228] ;  /* 0x00008a0000067ab9 */ /* 0x000fc80000000800 */
[----:B--2---:R0:W-:Y:S04]  /*ceb30*/  @P2 STG.E.U8 desc[UR32][R24.64], R0 ;  /* 0x0000000018002986 */ /* 0x0041e8000c101120 */
[----:B------:R1:W-:Y:S04]  /*ceb40*/  @P4 STG.E.U8 desc[UR32][R4.64], R2 ;  /* 0x0000000204004986 */ /* 0x0003e8000c101120 */
[----:B0-----:R-:W2:Y:S04]  /*ceb50*/  LDL.LU R25, [R1+0x412c] ;  /* 0x00412c0001197983 */ /* 0x001ea80000300800 */
[----:B-1----:R-:W4:Y:S01]  /*ceb60*/  LDL.LU R5, [R1+0x4128] ;  /* 0x0041280001057983 */ /* 0x002f220000300800 */
[----:B------:R-:W-:-:S02]  /*ceb70*/  PRMT R0, R12, 0x7771, RZ ;  /* 0x000077710c007816 */ /* 0x000fc400000000ff */
[----:B------:R-:W-:Y:S01]  /*ceb80*/  ISETP.LT.AND P4, PT, R8, UR4, !P3 ;  /* 0x0000000408007c0c */ /* 0x000fe2000df81270 */
[----:B------:R-:W-:Y:S02]  /*ceb90*/  ULDC UR4, c[0x0][0x228] ;  /* 0x00008a0000047ab9 */ /* 0x000fe40000000800 */
[----:B------:R0:W-:Y:S01]  /*ceba0*/  @P6 STG.E.U8 desc[UR32][R20.64], R0 ;  /* 0x0000000014006986 */ /* 0x0001e2000c101120 */
[----:B------:R-:W-:Y:S02]  /*cebb0*/  ISETP.LT.AND P6, PT, R10, UR6, !P0 ;  /* 0x000000060a007c0c */ /* 0x000fe4000c7c1270 */
[----:B------:R-:W-:Y:S02]  /*cebc0*/  PRMT R2, R12, 0x7772, RZ ;  /* 0x000077720c027816 */ /* 0x000fe400000000ff */
[----:B---3--:R-:W-:Y:S01]  /*cebd0*/  PRMT R3, R13, 0x7771, RZ ;  /* 0x000077710d037816 */ /* 0x008fe200000000ff */
[----:B------:R-:W-:Y:S01]  /*cebe0*/  ULDC UR6, c[0x0][0x228] ;  /* 0x00008a0000067ab9 */ /* 0x000fe20000000800 */
[----:B0-----:R-:W-:-:S03]  /*cebf0*/  VIADD R0, R9, 0x2d ;  /* 0x0000002d09007836 */ /* 0x001fc60000000000 */
[----:B------:R0:W-:Y:S04]  /*cec00*/  @P4 STG.E.U8 desc[UR32][R22.64], R2 ;  /* 0x0000000216004986 */ /* 0x0001e8000c101120 */
[----:B------:R-:W3:Y:S04]  /*cec10*/  LDL.LU.64 R20, [R1+0xb88] ;  /* 0x000b880001147983 */ /* 0x000ee80000300a00 */
[----:B------:R-:W3:Y:S01]  /*cec20*/  LDL.LU R28, [R1+0x1c8] ;  /* 0x0001c800011c7983 */ /* 0x000ee20000300800 */
[----:B0-----:R-:W-:-:S03]  /*cec30*/  PRMT R2, R13, 0x7770, RZ ;  /* 0x000077700d027816 */ /* 0x001fc600000000ff */
[----:B------:R-:W3:Y:S01]  /*cec40*/  LDL.LU.64 R22, [R1+0xba0] ;  /* 0x000ba00001167983 */ /* 0x000ee20000300a00 */
[----:B----4-:R-:W-:Y:S02]  /*cec50*/  ISETP.LT.AND P3, PT, R5, UR4, !P3 ;  /* 0x0000000405007c0c */ /* 0x010fe4000df61270 */
[----:B--2---:R-:W-:Y:S01]  /*cec60*/  ISETP.LT.AND P5, PT, R25, UR8, !P0 ;  /* 0x0000000819007c0c */ /* 0x004fe2000c7a1270 */
[----:B------:R-:W-:Y:S01]  /*cec70*/  ULDC UR4, c[0x0][0x22c] ;  /* 0x00008b0000047ab9 */ /* 0x000fe20000000800 */
[----:B------:R-:W-:Y:S01]  /*cec80*/  ULDC UR8, c[0x0][0x228] ;  /* 0x00008a0000087ab9 */ /* 0x000fe20000000800 */
[----:B------:R-:W-:Y:S02]  /*cec90*/  ISETP.GE.AND P2, PT, R0, UR4, PT ;  /* 0x0000000400007c0c */ /* 0x000fe4000bf46270 */
[----:B------:R-:W-:Y:S01]  /*ceca0*/  PRMT R0, R12, 0x7773, RZ ;  /* 0x000077730c007816 */ /* 0x000fe200000000ff */
[----:B------:R-:W-:-:S05]  /*cecb0*/  ULDC UR4, c[0x0][0x228] ;  /* 0x00008a0000047ab9 */ /* 0x000fca0000000800 */
[----:B------:R0:W-:Y:S04]  /*cecc0*/  @P3 STG.E.U8 desc[UR32][R18.64], R0 ;  /* 0x0000000012003986 */ /* 0x0001e8000c101120 */
[----:B------:R-:W-:Y:S04]  /*cecd0*/  @P6 STG.E.U8 desc[UR32][R26.64], R2 ;  /* 0x000000021a006986 */ /* 0x000fe8000c101120 */
[----:B------:R1:W-:Y:S04]  /*cece0*/  @P5 STG.E.U8 desc[UR32][R14.64], R3 ;  /* 0x000000030e005986 */ /* 0x0003e8000c101120 */
[----:B0-----:R-:W2:Y:S04]  /*cecf0*/  LDL.LU.64 R18, [R1+0xb98] ;  /* 0x000b980001127983 */ /* 0x001ea80000300a00 */
[----:B-1----:R-:W4:Y:S01]  /*ced00*/  LDL.LU.64 R2, [R1+0xb80] ;  /* 0x000b800001027983 */ /* 0x002f220000300a00 */
[----:B------:R-:W-:Y:S01]  /*ced10*/  ISETP.LT.AND P4, PT, R11, UR4, !P0 ;  /* 0x000000040b007c0c */ /* 0x000fe2000c781270 */
[----:B------:R-:W-:Y:S01]  /*ced20*/  ULDC UR4, c[0x0][0x228] ;  /* 0x00008a0000047ab9 */ /* 0x000fe20000000800 */
[----:B------:R-:W-:-:S02]  /*ced30*/  PRMT R0, R13, 0x7772, RZ ;  /* 0x000077720d007816 */ /* 0x000fc400000000ff */
[----:B------:R-:W-:Y:S01]  /*ced40*/  ISETP.LT.AND P3, PT, R16, UR4, !P0 ;  /* 0x0000000410007c0c */ /* 0x000fe2000c761270 */
[----:B------:R-:W-:Y:S01]  /*ced50*/  ULDC UR4, c[0x0][0x228] ;  /* 0x00008a0000047ab9 */ /* 0x000fe20000000800 */
[----:B------:R-:W2:Y:S01]  /*ced60*/  LDL.LU.64 R26, [R1+0xba8] ;  /* 0x000ba800011a7983 */ /* 0x000ea20000300a00 */
[----:B------:R-:W-:-:S03]  /*ced70*/  ISETP.LT.AND P5, PT, R29, UR4, !P0 ;  /* 0x000000041d007c0c */ /* 0x000fc6000c7a1270 */
[----:B------:R-:W2:Y:S01]  /*ced80*/  LDL.LU.64 R14, [R1+0xb90] ;  /* 0x000b9000010e7983 */ /* 0x000ea20000300a00 */
[----:B------:R-:W-:Y:S01]  /*ced90*/  ISETP.LT.AND P6, PT, R7, UR6, !P0 ;  /* 0x0000000607007c0c */ /* 0x000fe2000c7c1270 */
[----:B------:R-:W-:Y:S02]  /*ceda0*/  ULDC UR4, c[0x0][0x228] ;  /* 0x00008a0000047ab9 */ /* 0x000fe40000000800 */
[----:B------:R-:W2:Y:S01]  /*cedb0*/  LDL.LU R6, [R1+0x1e8] ;  /* 0x0001e80001067983 */ /* 0x000ea20000300800 */
[----:B------:R-:W-:-:S03]  /*cedc0*/  ULDC UR6, c[0x0][0x228] ;  /* 0x00008a0000067ab9 */ /* 0x000fc60000000800 */
[----:B----4-:R0:W-:Y:S01]  /*cedd0*/  @P4 STG.E.U8 desc[UR32][R2.64], R0 ;  /* 0x0000000002004986 */ /* 0x0101e2000c101120 */
[----:B------:R-:W-:Y:S02]  /*cede0*/  ISETP.LT.AND P4, PT, R8, UR4, !P0 ;  /* 0x0000000408007c0c */ /* 0x000fe4000c781270 */
[----:B------:R-:W-:Y:S01]  /*cedf0*/  ISETP.LT.AND P0, PT, R5, UR6, !P0 ;  /* 0x0000000605007c0c */ /* 0x000fe2000c701270 */
[----:B------:R-:W-:Y:S01]  /*cee00*/  ULDC UR4, c[0x0][0x228] ;  /* 0x00008a0000047ab9 */ /* 0x000fe20000000800 */
[----:B------:R-:W-:Y:S01]  /*cee10*/  ULDC UR6, c[0x0][0x228] ;  /* 0x00008a0000067ab9 */ /* 0x000fe20000000800 */
[----:B0-----:R-:W-:Y:S02]  /*cee20*/  PRMT R2, R13, 0x7773, RZ ;  /* 0x000077730d027816 */ /* 0x001fe400000000ff */
[----:B------:R-:W4:Y:S04]  /*cee30*/  LDL.LU.64 R12, [R1+0xbb0] ;  /* 0x000bb000010c7983 */ /* 0x000f280000300a00 */
[----:B------:R0:W-:Y:S04]  /*cee40*/  STL [R1+0x4118], R5 ;  /* 0x0041180501007387 */ /* 0x0001e80000100800 */
[----:B0-----:R-:W2:Y:S01]  /*cee50*/  LDL.LU.64 R4, [R1+0xbc0] ;  /* 0x000bc00001047983 */ /* 0x001ea20000300a00 */
[----:B---3--:R-:W-:-:S03]  /*cee60*/  PRMT R0, R28, 0x7770, RZ ;  /* 0x000077701c007816 */ /* 0x008fc600000000ff */
[----:B------:R0:W-:Y:S01]  /*cee70*/  @P3 STG.E.U8 desc[UR32][R20.64], R2 ;  /* 0x0000000214003986 */ /* 0x0001e2000c101120 */
[----:B------:R-:W-:Y:S01]  /*cee80*/  ISETP.LT.AND P3, PT, R10, UR4, !P2 ;  /* 0x000000040a007c0c */ /* 0x000fe2000d761270 */
[----:B------:R-:W-:Y:S02]  /*cee90*/  ULDC UR4, c[0x0][0x228] ;  /* 0x00008a0000047ab9 */ /* 0x000fe40000000800 */
[----:B------:R-:W-:Y:S01]  /*ceea0*/  @P6 STG.E.U8 desc[UR32][R22.64], R0 ;  /* 0x0000000016006986 */ /* 0x000fe2000c101120 */
[----:B------:R-:W-:Y:S01]  /*ceeb0*/  ISETP.LT.AND P6, PT, R25, UR4, !P2 ;  /* 0x0000000419007c0c */ /* 0x000fe2000d7c1270 */
[----:B------:R-:W-:Y:S01]  /*ceec0*/  ULDC UR4, c[0x0][0x22c] ;  /* 0x00008b0000047ab9 */ /* 0x000fe20000000800 */
[C---:B0-----:R-:W-:Y:S01]  /*ceed0*/  PRMT R2, R28.reuse, 0x7771, RZ ;  /* 0x000077711c027816 */ /* 0x041fe200000000ff */
[----:B--2---:R0:W-:Y:S04]  /*ceee0*/  STL.64 [R1+0x4120], R4 ;  /* 0x0041200401007387 */ /* 0x0041e80000100a00 */
[----:B0-----:R-:W2:Y:S01]  /*ceef0*/  LDL.LU.64 R4, [R1+0xbc8] ;  /* 0x000bc80001047983 */ /* 0x001ea20000300a00 */
[----:B------:R-:W-:-:S03]  /*cef00*/  PRMT R0, R28, 0x7772, RZ ;  /* 0x000077721c007816 */ /* 0x000fc600000000ff */
[----:B------:R0:W-:Y:S04]  /*cef10*/  @P5 STG.E.U8 desc[UR32][R18.64], R2 ;  /* 0x0000000212005986 */ /* 0x0001e8000c101120 */
[----:B------:R-:W3:Y:S04]  /*cef20*/  LDL.LU.64 R22, [R1+0xbb8] ;  /* 0x000bb80001167983 */ /* 0x000ee80000300a00 */
[----:B------:R-:W3:Y:S04]  /*cef30*/  LDL.LU R24, [R1+0x1d8] ;  /* 0x0001d80001187983 */ /* 0x000ee80000300800 */
[----:B------:R1:W-:Y:S01]  /*cef40*/  @P4 STG.E.U8 desc[UR32][R26.64], R0 ;  /* 0x000000001a004986 */ /* 0x0003e2000c101120 */
[----:B0-----:R-:W-:Y:S01]  /*cef50*/  PRMT R2, R28, 0x7773, RZ ;  /* 0x000077731c027816 */ /* 0x001fe200000000ff */
[----:B-1----:R-:W-:-:S04]  /*cef60*/  VIADD R0, R9, 0x2e ;  /* 0x0000002e09007836 */ /* 0x002fc80000000000 */
[----:B------:R0:W-:Y:S04]  /*cef70*/  @P0 STG.E.U8 desc[UR32][R14.64], R2 ;  /* 0x000000020e000986 */ /* 0x0001e8000c101120 */
[----:B------:R-:W3:Y:S01]  /*cef80*/  LDL.LU.64 R26, [R1+0xbd0] ;  /* 0x000bd000011a7983 */ /* 0x000ee20000300a00 */
[----:B------:R-:W-:Y:S02]  /*cef90*/  ISETP.GE.AND P0, PT, R0, UR4, PT ;  /* 0x0000000400007c0c */ /* 0x000fe4000bf06270 */
[----:B------:R-:W-:Y:S02]  /*cefa0*/  PRMT R0, R6, 0x7771, RZ ;  /* 0x0000777106007816 */ /* 0x000fe400000000ff */
[----:B------:R-:W-:Y:S02]  /*cefb0*/  ISETP.LT.AND P5, PT, R11, UR6, !P2 ;  /* 0x000000060b007c0c */ /* 0x000fe4000d7a1270 */
[----:B------:R-:W-:Y:S01]  /*cefc0*/  ISETP.LT.AND P4, PT, R16, UR8, !P2 ;  /* 0x0000000810007c0c */ /* 0x000fe2000d781270 */
[----:B------:R-:W-:Y:S01]  /*cefd0*/  ULDC UR4, c[0x0][0x228] ;  /* 0x00008a0000047ab9 */ /* 0x000fe20000000800 */
[C---:B------:R-:W-:Y:S01]  /*cefe0*/  PRMT R3, R6.reuse, 0x7773, RZ ;  /* 0x0000777306037816 */ /* 0x040fe200000000ff */
[----:B------:R-:W-:Y:S01]  /*ceff0*/  ULDC UR6, c[0x0][0x228] ;  /* 0x00008a0000067ab9 */ /* 0x000fe20000000800 */
[----:B------:R-:W-:Y:S01]  /*cf000*/  ULDC UR8, c[0x0][0x228] ;  /* 0x00008a0000087ab9 */ /* 0x000fe20000000800 */
[C---:B0-----:R-:W-:Y:S01]  /*cf010*/  PRMT R2, R6.reuse, 0x7770, RZ ;  /* 0x0000777006027816 */ /* 0x041fe200000000ff */
[----:B------:R-:W3:Y:S04]  /*cf020*/  LDL.LU.64 R14, [R1+0xbd8] ;  /* 0x000bd800010e7983 */ /* 0x000ee80000300a00 */
[----:B------:R-:W3:Y:S04]  /*cf030*/  LDL.LU.64 R20, [R1+0xbf0] ;  /* 0x000bf00001147983 */ /* 0x000ee80000300a00 */
[----:B------:R-:W3:Y:S04]  /*cf040*/  LDL.LU.64 R18, [R1+0xbe8] ;  /* 0x000be80001127983 */ /* 0x000ee80000300a00 */
[----:B----4-:R0:W-:Y:S04]  /*cf050*/  @P3 STG.E.U8 desc[UR32][R12.64], R2 ;  /* 0x000000020c003986 */ /* 0x0101e8000c101120 */
[----:B0-----:R-:W4:Y:S04]  /*cf060*/  LDL.LU.64 R12, [R1+0xbe0] ;  /* 0x000be000010c7983 */ /* 0x001f280000300a00 */
[----:B------:R-:W4:Y:S04]  /*cf070*/  LDL.LU R28, [R1+0x1bc] ;  /* 0x0001bc00011c7983 */ /* 0x000f280000300800 */
[----:B--2---:R0:W-:Y:S04]  /*cf080*/  @P6 STG.E.U8 desc[UR32][R4.64], R0 ;  /* 0x0000000004006986 */ /* 0x0041e8000c101120 */
[----:B0-----:R-:W2:Y:S01]  /*cf090*/  LDL.LU.64 R4, [R1+0x4120] ;  /* 0x0041200001047983 */ /* 0x001ea20000300a00 */
[----:B------:R-:W-:-:S02]  /*cf0a0*/  PRMT R2, R6, 0x7772, RZ ;  /* 0x0000777206027816 */ /* 0x000fc400000000ff */
[----:B------:R-:W-:Y:S02]  /*cf0b0*/  ISETP.LT.AND P3, PT, R7, UR4, !P2 ;  /* 0x0000000407007c0c */ /* 0x000fe4000d761270 */
[----:B---3--:R-:W-:Y:S01]  /*cf0c0*/  PRMT R0, R24, 0x7770, RZ ;  /* 0x0000777018007816 */ /* 0x008fe200000000ff */
[----:B------:R-:W-:Y:S01]  /*cf0d0*/  ULDC UR4, c[0x0][0x228] ;  /* 0x00008a0000047ab9 */ /* 0x000fe20000000800 */
[----:B--2---:R0:W-:Y:S04]  /*cf0e0*/  @P5 STG.E.U8 desc[UR32][R4.64], R2 ;  /* 0x0000000204005986 */ /* 0x0041e8000c101120 */
[----:B0-----:R-:W2:Y:S04]  /*cf0f0*/  LDL.LU R5, [R1+0x4118] ;  /* 0x0041180001057983 */ /* 0x001ea80000300800 */
[----:B------:R0:W-:Y:S01]  /*cf100*/  @P4 STG.E.U8 desc[UR32][R22.64], R3 ;  /* 0x0000000316004986 */ /* 0x0001e2000c101120 */
[----:B------:R-:W-:-:S02]  /*cf110*/  ISETP.LT.AND P4, PT, R29, UR4, !P2 ;  /* 0x000000041d007c0c */ /* 0x000fc4000d781270 */
[----:B------:R-:W-:Y:S01]  /*cf120*/  ISETP.LT.AND P5, PT, R8, UR6, !P2 ;  /* 0x0000000608007c0c */ /* 0x000fe2000d7a1270 */
[----:B------:R1:W-:Y:S01]  /*cf130*/  @P3 STG.E.U8 desc[UR32][R26.64], R0 ;  /* 0x000000001a003986 */ /* 0x0003e2000c101120 */
[----:B------:R-:W-:Y:S01]  /*cf140*/  ULDC UR6, c[0x0][0x228] ;  /* 0x00008a0000067ab9 */ /* 0x000fe20000000800 */
[----:B------:R-:W-:Y:S01]  /*cf150*/  ULDC UR4, c[0x0][0x22c] ;  /* 0x00008b0000047ab9 */ /* 0x000fe20000000800 */
[----:B------:R-:W-:Y:S01]  /*cf160*/  PRMT R2, R24, 0x7771, RZ ;  /* 0x0000777118027816 */ /* 0x000fe200000000ff */
[----:B0-----:R-:W3:Y:S04]  /*cf170*/  LDL.LU.64 R22, [R1+0xc08] ;  /* 0x000c080001167983 */ /* 0x001ee80000300a00 */
[----:B-1----:R-:W3:Y:S01]  /*cf180*/  LDL.LU.64 R26, [R1+0xc00] ;  /* 0x000c0000011a7983 */ /* 0x002ee20000300a00 */
[----:B------:R-:W-:-:S03]  /*cf190*/  VIADD R0, R9, 0x2f ;  /* 0x0000002f09007836 */ /* 0x000fc60000000000 */
[----:B------:R0:W-:Y:S04]  /*cf1a0*/  @P4 STG.E.U8 desc[UR32][R14.64], R2 ;  /* 0x000000020e004986 */ /* 0x0001e8000c101120 */
[----:B0-----:R-:W3:Y:S01]  /*cf1b0*/  LDL.LU.64 R14, [R1+0xbf8] ;  /* 0x000bf800010e7983 */ /* 0x001ee20000300a00 */
[----:B------:R-:W-:Y:S02]  /*cf1c0*/  PRMT R2, R24, 0x7773, RZ ;  /* 0x0000777318027816 */ /* 0x000fe400000000ff */
[----:B--2---:R-:W-:Y:S01]  /*cf1d0*/  ISETP.LT.AND P6, PT, R5, UR6, !P2 ;  /* 0x0000000605007c0c */ /* 0x004fe2000d7c1270 */
[----:B------:R-:W-:Y:S01]  /*cf1e0*/  ULDC UR6, c[0x0][0x228] ;  /* 0x00008a0000067ab9 */ /* 0x000fe20000000800 */
[----:B------:R-:W-:Y:S02]  /*cf1f0*/  ISETP.GE.AND P2, PT, R0, UR4, PT ;  /* 0x0000000400007c0c */ /* 0x000fe4000bf46270 */
[----:B------:R-:W-:-:S02]  /*cf200*/  ISETP.LT.AND P3, PT, R10, UR6, !P0 ;  /* 0x000000060a007c0c */ /* 0x000fc4000c761270 */
[----:B------:R-:W-:Y:S01]  /*cf210*/  PRMT R0, R24, 0x7772, RZ ;  /* 0x0000777218007816 */ /* 0x000fe200000000ff */
[----:B------:R-:W-:Y:S01]  /*cf220*/  ULDC UR4, c[0x0][0x228] ;  /* 0x00008a0000047ab9 */ /* 0x000fe20000000800 */
[----:B------:R-:W2:Y:S04]  /*cf230*/  LDL.LU R24, [R1+0x1cc] ;  /* 0x0001cc0001187983 */ /* 0x000ea80000300800 */
[----:B------:R4:W-:Y:S01]  /*cf240*/  @P5 STG.E.U8 desc[UR32][R20.64], R0 ;  /* 0x0000000014005986 */ /* 0x0009e2000c101120 */
[----:B------:R-:W-:-:S03]  /*cf250*/  ULDC UR6, c[0x0][0x228] ;  /* 0x00008a0000067ab9 */ /* 0x000fc60000000800 */
[----:B------:R-:W-:Y:S01]  /*cf260*/  @P6 STG.E.U8 desc[UR32][R18.64], R2 ;  /* 0x0000000212006986 */ /* 0x000fe2000c101120 */
[----:B----4-:R-:W-:-:S03]  /*cf270*/  PRMT R0, R28, 0x7770, RZ ;  /* 0x000077701c007816 */ /* 0x010fc600000000ff */
[----:B------:R-:W4:Y:S04]  /*cf280*/  LDL.LU.64 R20, [R1+0xc28] ;  /* 0x000c280001147983 */ /* 0x000f280000300a00 */
[----:B------:R0:W-:Y:S04]  /*cf290*/  @P3 STG.E.U8 desc[UR32][R12.64], R0 ;  /* 0x000000000c003986 */ /* 0x0001e8000c101120 */
[----:B0-----:R-:W4:Y:S01]  /*cf2a0*/  LDL.LU.64 R12, [R1+0xc20] ;  /* 0x000c2000010c7983 */ /* 0x001f220000300a00 */
[----:B------:R-:W-:Y:S01]  /*cf2b0*/  ISETP.LT.AND P6, PT, R25, UR4, !P0 ;  /* 0x0000000419007c0c */ /* 0x000fe2000c7c1270 */
[----:B------:R-:W-:Y:S01]  /*cf2c0*/  ULDC UR4, c[0x0][0x228] ;  /* 0x00008a0000047ab9 */ /* 0x000fe20000000800 */
[----:B------:R-:W-:Y:S01]  /*cf2d0*/  VIADD R2, R9, 0x30 ;  /* 0x0000003009027836 */ /* 0x000fe20000000000 */
[----:B------:R-:W-:Y:S01]  /*cf2e0*/  ISETP.LT.AND P5, PT, R11, UR4, !P0 ;  /* 0x000000040b007c0c */ /* 0x000fe2000c7a1270 */
[----:B------:R-:W-:Y:S01]  /*cf2f0*/  ULDC UR4, c[0x0][0x22c] ;  /* 0x00008b0000047ab9 */ /* 0x000fe20000000800 */
[----:B------:R-:W-:-:S02]  /*cf300*/  ISETP.LT.AND P4, PT, R16, UR6, !P0 ;  /* 0x0000000610007c0c */ /* 0x000fc4000c781270 */
[----:B------:R-:W-:Y:S02]  /*cf310*/  PRMT R0, R28, 0x7771, RZ ;  /* 0x000077711c007816 */ /* 0x000fe400000000ff */
[----:B------:R-:W-:Y:S02]  /*cf320*/  ISETP.GE.AND P3, PT, R2, UR4, PT ;  /* 0x0000000402007c0c */ /* 0x000fe4000bf66270 */
[C---:B------:R-:W-:Y:S01]  /*cf330*/  PRMT R2, R28.reuse, 0x7772, RZ ;  /* 0x000077721c027816 */ /* 0x040fe200000000ff */
[----:B------:R-:W-:Y:S01]  /*cf340*/  ULDC UR4, c[0x0][0x228] ;  /* 0x00008a0000047ab9 */ /* 0x000fe20000000800 */
[----:B------:R-:W-:Y:S01]  /*cf350*/  ULDC UR6, c[0x0][0x228] ;  /* 0x00008a0000067ab9 */ /* 0x000fe20000000800 */
[----:B------:R-:W-:Y:S01]  /*cf360*/  PRMT R3, R28, 0x7773, RZ ;  /* 0x000077731c037816 */ /* 0x000fe200000000ff */
[----:B------:R-:W4:Y:S04]  /*cf370*/  LDL.LU.64 R18, [R1+0xc18] ;  /* 0x000c180001127983 */ /* 0x000f280000300a00 */
[----:B---3--:R0:W-:Y:S01]  /*cf380*/  @P6 STG.E.U8 desc[UR32][R22.64], R0 ;  /* 0x0000000016006986 */ /* 0x0081e2000c101120 */
[----:B------:R-:W-:-:S03]  /*cf390*/  ISETP.LT.AND P6, PT, R7, UR4, !P0 ;  /* 0x0000000407007c0c */ /* 0x000fc6000c7c1270 */
[----:B------:R1:W-:Y:S01]  /*cf3a0*/  @P5 STG.E.U8 desc[UR32][R26.64], R2 ;  /* 0x000000021a005986 */ /* 0x0003e2000c101120 */
[----:B------:R-:W-:-:S03]  /*cf3b0*/  ISETP.LT.AND P5, PT, R29, UR6, !P0 ;  /* 0x000000061d007c0c */ /* 0x000fc6000c7a1270 */
[----:B------:R-:W-:Y:S04]  /*cf3c0*/  STL [R1+0x4110], R7 ;  /* 0x0041100701007387 */ /* 0x000fe80000100800 */
[----:B------:R-:W-:Y:S01]  /*cf3d0*/  @P4 STG.E.U8 desc[UR32][R14.64], R3 ;  /* 0x000000030e004986 */ /* 0x000fe2000c101120 */
[----:B------:R-:W-:Y:S01]  /*cf3e0*/  ULDC UR4, c[0x0][0x228] ;  /* 0x00008a0000047ab9 */ /* 0x000fe20000000800 */
[----:B------:R-:W-:Y:S02]  /*cf3f0*/  ULDC UR6, c[0x0][0x228] ;  /* 0x00008a0000067ab9 */ /* 0x000fe40000000800 */
[----:B0-----:R-:W3:Y:S04]  /*cf400*/  LDL.LU.64 R22, [R1+0xc10] ;  /* 0x000c100001167983 */ /* 0x001ee80000300a00 */
[----:B------:R0:W-:Y:S04]  /*cf410*/  STL [R1+0x4114], R29 ;  /* 0x0041141d01007387 */ /* 0x0001e80000100800 */
[----:B-1----:R-:W3:Y:S04]  /*cf420*/  LDL.LU R26, [R1+0x1ec] ;  /* 0x0001ec00011a7983 */ /* 0x002ee80000300800 */
[----:B0-----:R-:W3:Y:S04]  /*cf430*/  LDL.LU.64 R28, [R1+0xc48] ;  /* 0x000c4800011c7983 */ /* 0x001ee80000300a00 */
[----:B------:R-:W3:Y:S04]  /*cf440*/  LDL.LU.64 R14, [R1+0xc40] ;  /* 0x000c4000010e7983 */ /* 0x000ee80000300a00 */
[----:B------:R-:W3:Y:S01]  /*cf450*/  LDL.LU.64 R6, [R1+0xc38] ;  /* 0x000c380001067983 */ /* 0x000ee20000300a00 */
[----:B--2---:R-:W-:-:S02]  /*cf460*/  PRMT R3, R24, 0x7770, RZ ;  /* 0x0000777018037816 */ /* 0x004fc400000000ff */
[----:B------:R-:W-:-:S03]  /*cf470*/  PRMT R2, R24, 0x7771, RZ ;  /* 0x0000777118027816 */ /* 0x000fc600000000ff */
[----:B----4-:R-:W-:Y:S04]  /*cf480*/  @P6 STG.E.U8 desc[UR32][R20.64], R3 ;  /* 0x0000000314006986 */ /* 0x010fe8000c101120 */
[----:B------:R0:W-:Y:S04]  /*cf490*/  @P5 STG.E.U8 desc[UR32][R12.64], R2 ;  /* 0x000000020c005986 */ /* 0x0001e8000c101120 */
[----:B0-----:R-:W2:Y:S04]  /*cf4a0*/  LDL.LU.64 R12, [R1+0xc30] ;  /* 0x000c3000010c7983 */ /* 0x001ea80000300a00 */
[----:B------:R-:W4:Y:S04]  /*cf4b0*/  LDL.LU R27, [R1+0x1dc] ;  /* 0x0001dc00011b7983 */ /* 0x000f280000300800 */
[----:B------:R-:W2:Y:S01]  /*cf4c0*/  LDL.LU.64 R20, [R1+0xc68] ;  /* 0x000c680001147983 */ /* 0x000ea20000300a00 */
[----:B------:R-:W-:-:S02]  /*cf4d0*/  ISETP.LT.AND P4, PT, R8, UR4, !P0 ;  /* 0x0000000408007c0c */ /* 0x000fc4000c781270 */
[----:B------:R-:W-:Y:S02]  /*cf4e0*/  PRMT R0, R24, 0x7772, RZ ;  /* 0x0000777218007816 */ /* 0x000fe400000000ff */
[----:B------:R-:W-:Y:S01]  /*cf4f0*/  ISETP.LT.AND P0, PT, R5, UR6, !P0 ;  /* 0x0000000605007c0c */ /* 0x000fe2000c701270 */
[----:B------:R-:W-:Y:S01]  /*cf500*/  ULDC UR4, c[0x0][0x228] ;  /* 0x00008a0000047ab9 */ /* 0x000fe20000000800 */
[----:B------:R-:W-:Y:S01]  /*cf510*/  ULDC UR6, c[0x0][0x228] ;  /* 0x00008a0000067ab9 */ /* 0x000fe20000000800 */
[----:B------:R-:W-:Y:S02]  /*cf520*/  ISETP.LT.AND P5, PT, R10, UR4, !P2 ;  /* 0x000000040a007c0c */ /* 0x000fe4000d7a1270 */
[----:B------:R-:W-:Y:S02]  /*cf530*/  ISETP.LT.AND P6, PT, R25, UR6, !P2 ;  /* 0x0000000619007c0c */ /* 0x000fe4000d7c1270 */
[----:B------:R-:W-:Y:S01]  /*cf540*/  PRMT R4, R24, 0x7773, RZ ;  /* 0x0000777318047816 */ /* 0x000fe200000000ff */
[----:B------:R-:W-:Y:S01]  /*cf550*/  ULDC UR4, c[0x0][0x228] ;  /* 0x00008a0000047ab9 */ /* 0x000fe20000000800 */
[----:B------:R-:W-:Y:S01]  /*cf560*/  ULDC UR6, c[0x0][0x228] ;  /* 0x00008a0000067ab9 */ /* 0x000fe20000000800 */
[----:B------:R0:W-:Y:S01]  /*cf570*/  @P4 STG.E.U8 desc[UR32][R18.64], R0 ;  /* 0x0000000012004986 */ /* 0x0001e2000c101120 */
[----:B------:R-:W-:-:S02]  /*cf580*/  ISETP.LT.AND P4, PT, R11, UR8, !P2 ;  /* 0x000000080b007c0c */ /* 0x000fc4000d781270 */
[C---:B---3--:R-:W-:Y:S02]  /*cf590*/  PRMT R2, R26.reuse, 0x7771, RZ ;  /* 0x000077711a027816 */ /* 0x048fe400000000ff */
[C---:B------:R-:W-:Y:S01]  /*cf5a0*/  PRMT R3, R26.reuse, 0x7772, RZ ;  /* 0x000077721a037816 */ /* 0x040fe200000000ff */
[----:B------:R-:W-:Y:S01]  /*cf5b0*/  @P0 STG.E.U8 desc[UR32][R22.64], R4 ;  /* 0x0000000416000986 */ /* 0x000fe2000c101120 */
[----:B0-----:R-:W-:Y:S01]  /*cf5c0*/  PRMT R0, R26, 0x7770, RZ ;  /* 0x000077701a007816 */ /* 0x001fe200000000ff */
[----:B------:R-:W-:-:S04]  /*cf5d0*/  ULDC UR8, c[0x0][0x228] ;  /* 0x00008a0000087ab9 */ /* 0x000fc80000000800 */
[----:B------:R-:W-:Y:S04]  /*cf5e0*/  @P5 STG.E.U8 desc[UR32][R28.64], R0 ;  /* 0x000000001c005986 */ /* 0x000fe8000c101120 */
[----:B------:R-:W-:Y:S04]  /*cf5f0*/  @P6 STG.E.U8 desc[UR32][R14.64], R2 ;  /* 0x000000020e006986 */ /* 0x000fe8000c101120 */
[----:B------:R-:W-:Y:S04]  /*cf600*/  @P4 STG.E.U8 desc[UR32][R6.64], R3 ;  /* 0x0000000306004986 */ /* 0x000fe8000c101120 */
[----:B--2---:R0:W-:Y:S04]  /*cf610*/  STL.64 [R1+0x4108], R20 ;  /* 0x0041081401007387 */ /* 0x0041e80000100a00 */
[----:B0-----:R-:W2:Y:S04]  /*cf620*/  LDL.LU.64 R20, [R1+0xc70] ;  /* 0x000c700001147983 */ /* 0x001ea80000300a00 */
[----:B------:R-:W3:Y:S04]  /*cf630*/  LDL.LU.64 R18, [R1+0xc60] ;  /* 0x000c600001127983 */ /* 0x000ee80000300a00 */
[----:B------:R-:W3:Y:S04]  /*cf640*/  LDL.LU R24, [R1+0x1f0] ;  /* 0x0001f00001187983 */ /* 0x000ee80000300800 */
[----:B------:R-:W3:Y:S04]  /*cf650*/  LDL.LU.64 R22, [R1+0xc58] ;  /* 0x000c580001167983 */ /* 0x000ee80000300a00 */
[----:B------:R-:W2:Y:S04]  /*cf660*/  LDL.LU R29, [R1+0x4114] ;  /* 0x00411400011d7983 */ /* 0x000ea80000300800 */
[----:B------:R-:W3:Y:S04]  /*cf670*/  LDL.LU.64 R14, [R1+0xc50] ;  /* 0x000c5000010e7983 */ /* 0x000ee80000300a00 */
[----:B------:R-:W2:Y:S01]  /*cf680*/  LDL.LU R7, [R1+0x4110] ;  /* 0x0041100001077983 */ /* 0x000ea20000300800 */
[----:B------:R-:W-:Y:S01]  /*cf690*/  ISETP.LT.AND P0, PT, R16, UR4, !P2 ;  /* 0x0000000410007c0c */ /* 0x000fe2000d701270 */
[----:B------:R-:W-:Y:S01]  /*cf6a0*/  ULDC UR4, c[0x0][0x228] ;  /* 0x00008a0000047ab9 */ /* 0x000fe20000000800 */
[----:B------:R-:W-:-:S02]  /*cf6b0*/  PRMT R4, R26, 0x7773, RZ ;  /* 0x000077731a047816 */ /* 0x000fc400000000ff */
[----:B----4-:R-:W-:-:S09]  /*cf6c0*/  PRMT R3, R27, 0x7770, RZ ;  /* 0x000077701b037816 */ /* 0x010fd200000000ff */
[----:B------:R0:W-:Y:S04]  /*cf6d0*/  @P0 STG.E.U8 desc[UR32][R12.64], R4 ;  /* 0x000000040c000986 */ /* 0x0001e8000c101120 */
[----:B0-----:R-:W4:Y:S04]  /*cf6e0*/  LDL.LU.64 R12, [R1+0xc78] ;  /* 0x000c7800010c7983 */ /* 0x001f280000300a00 */
[----:B------:R-:W4:Y:S01]  /*cf6f0*/  LDL.LU R26, [R1+0x180] ;  /* 0x00018000011a7983 */ /* 0x000f220000300800 */
[----:B--2---:R-:W-:Y:S02]  /*cf700*/  ISETP.LT.AND P5, PT, R7, UR4, !P2 ;  /* 0x0000000407007c0c */ /* 0x004fe4000d7a1270 */
[----:B------:R-:W-:-:S02]  /*cf710*/  ISETP.LT.AND P4, PT, R29, UR6, !P2 ;  /* 0x000000061d007c0c */ /* 0x000fc4000d781270 */
[----:B------:R-:W-:Y:S01]  /*cf720*/  ISETP.LT.AND P0, PT, R8, UR8, !P2 ;  /* 0x0000000808007c0c */ /* 0x000fe2000d701270 */
[----:B------:R-:W-:Y:S01]  /*cf730*/  ULDC UR4, c[0x0][0x228] ;  /* 0x00008a0000047ab9 */ /* 0x000fe20000000800 */
[----:B------:R-:W-:-:S07]  /*cf740*/  PRMT R2, R27, 0x7771, RZ ;  /* 0x000077711b027816 */ /* 0x000fce00000000ff */
[----:B------:R0:W-:Y:S01]  /*cf750*/  @P5 STG.E.U8 desc[UR32][R20.64], R3 ;  /* 0x0000000314005986 */ /* 0x0001e2000c101120 */
[C---:B------:R-:W-:Y:S02]  /*cf760*/  PRMT R0, R27.reuse, 0x7772, RZ ;  /* 0x000077721b007816 */ /* 0x040fe400000000ff */
[----:B------:R-:W-:Y:S01]  /*cf770*/  PRMT R4, R27, 0x7773, RZ ;  /* 0x000077731b047816 */ /* 0x000fe200000000ff */
[----:B------:R-:W-:Y:S01]  /*cf780*/  ULDC UR6, c[0x0][0x228] ;  /* 0x00008a0000067ab9 */ /* 0x000fe20000000800 */
[----:B------:R-:W-:Y:S01]  /*cf790*/  ULDC UR8, c[0x0][0x228] ;  /* 0x00008a0000087ab9 */ /* 0x000fe20000000800 */
[----:B0-----:R-:W2:Y:S01]  /*cf7a0*/  LDL.LU.64 R20, [R1+0x4108] ;  /* 0x0041080001147983 */ /* 0x001ea20000300a00 */
[----:B------:R-:W-:Y:S02]  /*cf7b0*/  ISETP.LT.AND P2, PT, R5, UR4, !P2 ;  /* 0x0000000405007c0c */ /* 0x000fe4000d741270 */
[----:B------:R-:W-:Y:S01]  /*cf7c0*/  ISETP.LT.AND P6, PT, R10, UR6, !P3 ;  /* 0x000000060a007c0c */ /* 0x000fe2000dfc1270 */
[----:B------:R-:W-:Y:S01]  /*cf7d0*/  ULDC UR4, c[0x0][0x228] ;  /* 0x00008a0000047ab9 */ /* 0x000fe20000000800 */
[----:B------:R-:W-:Y:S01]  /*cf7e0*/  ULDC UR6, c[0x0][0x228] ;  /* 0x00008a0000067ab9 */ /* 0x000fe20000000800 */
[----:B--2---:R-:W-:Y:S04]  /*cf7f0*/  @P4 STG.E.U8 desc[UR32][R20.64], R2 ;  /* 0x0000000214004986 */ /* 0x004fe8000c101120 */
[----:B---3--:R0:W-:Y:S04]  /*cf800*/  @P0 STG.E.U8 desc[UR32][R18.64], R0 ;  /* 0x0000000012000986 */ /* 0x0081e8000c101120 */
[----:B------:R-:W-:Y:S04]  /*cf810*/  @P2 STG.E.U8 desc[UR32][R22.64], R4 ;  /* 0x0000000416002986 */ /* 0x000fe8000c101120 */
[----:B0-----:R-:W2:Y:S04]  /*cf820*/  LDL.LU.64 R18, [R1+0xc98] ;  /* 0x000c980001127983 */ /* 0x001ea80000300a00 */
[----:B------:R0:W-:Y:S04]  /*cf830*/  STL [R1+0x40f8], R5 ;  /* 0x0040f80501007387 */ /* 0x0001e80000100800 */
[----:B0-----:R-:W3:Y:S01]  /*cf840*/  LDL.LU.64 R4, [R1+0xc88] ;  /* 0x000c880001047983 */ /* 0x001ee20000300a00 */
[----:B------:R-:W-:-:S02]  /*cf850*/  ISETP.LT.AND P2, PT, R25, UR4, !P3 ;  /* 0x0000000419007c0c */ /* 0x000fc4000df41270 */
[----:B------:R-:W-:Y:S01]  /*cf860*/  PRMT R0, R24, 0x7770, RZ ;  /* 0x0000777018007816 */ /* 0x000fe200000000ff */
[----:B------:R-:W-:Y:S01]  /*cf870*/  ULDC UR4, c[0x0][0x228] ;  /* 0x00008a0000047ab9 */ /* 0x000fe20000000800 */
[----:B------:R-:W-:Y:S02]  /*cf880*/  ISETP.LT.AND P5, PT, R16, UR6, !P3 ;  /* 0x0000000610007c0c */ /* 0x000fe4000dfa1270 */
[----:B------:R-:W-:Y:S02]  /*cf890*/  ISETP.LT.AND P4, PT, R11, UR4, !P3 ;  /* 0x000000040b007c0c */ /* 0x000fe4000df81270 */
[----:B------:R-:W-:Y:S01]  /*cf8a0*/  PRMT R2, R24, 0x7771, RZ ;  /* 0x0000777118027816 */ /* 0x000fe200000000ff */
[----:B------:R-:W-:Y:S01]  /*cf8b0*/  @P6 STG.E.U8 desc[UR32][R14.64], R0 ;  /* 0x000000000e006986 */ /* 0x000fe2000c101120 */
[----:B------:R-:W-:Y:S01]  /*cf8c0*/  ULDC UR4, c[0x0][0x22c] ;  /* 0x00008b0000047ab9 */ /* 0x000fe20000000800 */
[----:B----4-:R-:W-:Y:S01]  /*cf8d0*/  PRMT R3, R26, 0x7770, RZ ;  /* 0x000077701a037816 */ /* 0x010fe200000000ff */
[----:B------:R-:W-:Y:S01]  /*cf8e0*/  ULDC UR6, c[0x0][0x228] ;  /* 0x00008a0000067ab9 */ /* 0x000fe20000000800 */
[----:B---3--:R0:W-:Y:S04]  /*cf8f0*/  STL.64 [R1+0x4100], R4 ;  /* 0x0041000401007387 */ /* 0x0081e80000100a00 */
[----:B0-----:R-:W3:Y:S01]  /*cf900*/  LDL.LU.64 R4, [R1+0xc90] ;  /* 0x000c900001047983 */ /* 0x001ee20000300a00 */
[----:B------:R-:W-:-:S03]  /*cf910*/  VIADD R0, R9, 0x31 ;  /* 0x0000003109007836 */ /* 0x000fc60000000000 */
[----:B------:R0:W-:Y:S04]  /*cf920*/  @P2 STG.E.U8 desc[UR32][R12.64], R2 ;  /* 0x000000020c002986 */ /* 0x0001e8000c101120 */
[----:B------:R-:W4:Y:S04]  /*cf930*/  LDL.LU.64 R14, [R1+0xc80] ;  /* 0x000c8000010e7983 */ /* 0x000f280000300a00 */
[----:B------:R-:W4:Y:S01]  /*cf940*/  LDL.LU R27, [R1+0x40] ;  /* 0x00004000011b7983 */ /* 0x000f220000300800 */
[----:B------:R-:W-:Y:S02]  /*cf950*/  ISETP.GE.AND P0, PT, R0, UR4, PT ;  /* 0x0000000400007c0c */ /* 0x000fe4000bf06270 */
[----:B------:R-:W-:-:S02]  /*cf960*/  PRMT R0, R24, 0x7772, RZ ;  /* 0x0000777218007816 */ /* 0x000fc400000000ff */
[----:B------:R-:W-:Y:S01]  /*cf970*/  ISETP.LT.AND P6, PT, R7, UR8, !P3 ;  /* 0x0000000807007c0c */ /* 0x000fe2000dfc1270 */
[----:B------:R-:W-:Y:S01]  /*cf980*/  ULDC UR4, c[0x0][0x228] ;  /* 0x00008a0000047ab9 */ /* 0x000fe20000000800 */
[----:B------:R-:W-:Y:S01]  /*cf990*/  ULDC UR8, c[0x0][0x228] ;  /* 0x00008a0000087ab9 */ /* 0x000fe20000000800 */
[----:B0-----:R-:W-:Y:S01]  /*cf9a0*/  PRMT R2, R24, 0x7773, RZ ;  /* 0x0000777318027816 */ /* 0x001fe200000000ff */
[----:B------:R-:W4:Y:S04]  /*cf9b0*/  LDL.LU.64 R12, [R1+0xca0] ;  /* 0x000ca000010c7983 */ /* 0x000f280000300a00 */
[----:B------:R-:W4:Y:S04]  /*cf9c0*/  LDL.LU.64 R20, [R1+0xcb0] ;  /* 0x000cb00001147983 */ /* 0x000f280000300a00 */
[----:B------:R-:W4:Y:S04]  /*cf9d0*/  LDL.LU.64 R22, [R1+0xcc0] ;  /* 0x000cc00001167983 */ /* 0x000f280000300a00 */
[----:B--2---:R0:W-:Y:S04]  /*cf9e0*/  @P4 STG.E.U8 desc[UR32][R18.64], R0 ;  /* 0x0000000012004986 */ /* 0x0041e8000c101120 */
[----:B0-----:R-:W2:Y:S04]  /*cf9f0*/  LDL.LU.64 R18, [R1+0xcb8] ;  /* 0x000cb80001127983 */ /* 0x001ea80000300a00 */
[----:B---3--:R0:W-:Y:S04]  /*cfa00*/  @P5 STG.E.U8 desc[UR32][R4.64], R2 ;  /* 0x0000000204005986 */ /* 0x0081e8000c101120 */
[----:B0-----:R-:W3:Y:S01]  /*cfa10*/  LDL.LU.64 R4, [R1+0x4100] ;  /* 0x0041000001047983 */ /* 0x001ee20000300a00 */
[----:B------:R-:W-:-:S02]  /*cfa20*/  ISETP.LT.AND P2, PT, R29, UR4, !P3 ;  /* 0x000000041d007c0c */ /* 0x000fc4000df41270 */
[----:B------:R-:W-:Y:S01]  /*cfa30*/  PRMT R0, R26, 0x7771, RZ ;  /* 0x000077711a007816 */ /* 0x000fe200000000ff */
[----:B------:R-:W-:Y:S01]  /*cfa40*/  ULDC UR4, c[0x0][0x228] ;  /* 0x00008a0000047ab9 */ /* 0x000fe20000000800 */
[----:B---3--:R0:W-:Y:S04]  /*cfa50*/  @P6 STG.E.U8 desc[UR32][R4.64], R3 ;  /* 0x0000000304006986 */ /* 0x0081e8000c101120 */
[----:B0-----:R-:W3:Y:S01]  /*cfa60*/  LDL.LU R5, [R1+0x40f8] ;  /* 0x0040f80001057983 */ /* 0x001ee20000300800 */
[----:B------:R-:W-:-:S04]  /*cfa70*/  ISETP.LT.AND P4, PT, R8, UR4, !P3 ;  /* 0x0000000408007c0c */ /* 0x000fc8000df81270 */
[----:B----4-:R0:W-:Y:S01]  /*cfa80*/  @P2 STG.E.U8 desc[UR32][R14.64], R0 ;  /* 0x000000000e002986 */ /* 0x0101e2000c101120 */
[----:B------:R-:W-:Y:S02]  /*cfa90*/  ULDC UR4, c[0x0][0x228] ;  /* 0x00008a0000047ab9 */ /* 0x000fe40000000800 */
[----:B------:R-:W-:Y:S01]  /*cfaa0*/  ISETP.LT.AND P5, PT, R10, UR4, !P0 ;  /* 0x000000040a007c0c */ /* 0x000fe2000c7a1270 */
[----:B------:R-:W-:Y:S01]  /*cfab0*/  ULDC UR4, c[0x0][0x228] ;  /* 0x00008a0000047ab9 */ /* 0x000fe20000000800 */
[----:B0-----:R-:W4:Y:S04]  /*cfac0*/  LDL.LU.64 R14, [R1+0xcc8] ;  /* 0x000cc800010e7983 */ /* 0x001f280000300a00 */
[----:B------:R-:W4:Y:S04]  /*cfad0*/  LDL.LU R24, [R1+0x60] ;  /* 0x0000600001187983 */ /* 0x000f280000300800 */
[----:B------:R0:W-:Y:S01]  /*cfae0*/  STL.64 [R1+0x40f0], R10 ;  /* 0x0040f00a01007387 */ /* 0x0001e20000100a00 */
[----:B---3--:R-:W-:Y:S01]  /*cfaf0*/  ISETP.LT.AND P3, PT, R5, UR6, !P3 ;  /* 0x0000000605007c0c */ /* 0x008fe2000df61270 */
[----:B------:R-:W-:-:S02]  /*cfb00*/  ULDC UR6, c[0x0][0x228] ;  /* 0x00008a0000067ab9 */ /* 0x000fc40000000800 */
[----:B------:R-:W-:Y:S02]  /*cfb10*/  ISETP.LT.AND P2, PT, R11, UR6, !P0 ;  /* 0x000000060b007c0c */ /* 0x000fe4000c741270 */
[C---:B------:R-:W-:Y:S01]  /*cfb20*/  PRMT R0, R26.reuse, 0x7772, RZ ;  /* 0x000077721a007816 */ /* 0x040fe200000000ff */
[----:B0-----:R-:W3:Y:S01]  /*cfb30*/  LDL.LU.64 R10, [R1+0xca8] ;  /* 0x000ca800010a7983 */ /* 0x001ee20000300a00 */
[----:B------:R-:W-:Y:S02]  /*cfb40*/  ISETP.LT.AND P6, PT, R25, UR4, !P0 ;  /* 0x0000000419007c0c */ /* 0x000fe4000c7c1270 */
[----:B------:R-:W-:Y:S01]  /*cfb50*/  PRMT R2, R26, 0x7773, RZ ;  /* 0x000077731a027816 */ /* 0x000fe200000000ff */
[----:B------:R-:W-:Y:S01]  /*cfb60*/  ULDC UR4, c[0x0][0x228] ;  /* 0x00008a0000047ab9 */ /* 0x000fe20000000800 */
[----:B------:R-:W-:Y:S01]  /*cfb70*/  ULDC UR6, c[0x0][0x228] ;  /* 0x00008a0000067ab9 */ /* 0x000fe20000000800 */
[----:B---3--:R0:W-:Y:S04]  /*cfb80*/  @P4 STG.E.U8 desc[UR32][R10.64], R0 ;  /* 0x000000000a004986 */ /* 0x0081e8000c101120 */
[----:B------:R1:W-:Y:S04]  /*cfb90*/  @P3 STG.E.U8 desc[UR32][R12.64], R2 ;  /* 0x000000020c003986 */ /* 0x0003e8000c101120 */
[----:B0-----:R-:W3:Y:S01]  /*cfba0*/  LDL.LU.64 R10, [R1+0xce8] ;  /* 0x000ce800010a7983 */ /* 0x001ee20000300a00 */
[----:B------:R-:W-:-:S02]  /*cfbb0*/  PRMT R0, R27, 0x7770, RZ ;  /* 0x000077701b007816 */ /* 0x000fc400000000ff */
[C---:B-1----:R-:W-:Y:S01]  /*cfbc0*/  PRMT R2, R27.reuse, 0x7771, RZ ;  /* 0x000077711b027816 */ /* 0x042fe200000000ff */
[----:B------:R-:W3:Y:S04]  /*cfbd0*/  LDL.LU.64 R12, [R1+0xce0] ;  /* 0x000ce000010c7983 */ /* 0x000ee80000300a00 */
[----:B------:R0:W-:Y:S04]  /*cfbe0*/  @P5 STG.E.U8 desc[UR32][R20.64], R0 ;  /* 0x0000000014005986 */ /* 0x0001e8000c101120 */
[----:B------:R1:W-:Y:S01]  /*cfbf0*/  @P6 STG.E.U8 desc[UR32][R22.64], R2 ;  /* 0x0000000216006986 */ /* 0x0003e2000c101120 */
[----:B------:R-:W-:Y:S01]  /*cfc00*/  ISETP.LT.AND P6, PT, R16, UR4, !P0 ;  /* 0x0000000410007c0c */ /* 0x000fe2000c7c1270 */
[----:B------:R-:W-:Y:S01]  /*cfc10*/  ULDC UR4, c[0x0][0x228] ;  /* 0x00008a0000047ab9 */ /* 0x000fe20000000800 */
[----:B0-----:R-:W-:-:S02]  /*cfc20*/  PRMT R0, R27, 0x7772, RZ ;  /* 0x000077721b007816 */ /* 0x001fc400000000ff */
[----:B-1----:R-:W-:Y:S01]  /*cfc30*/  PRMT R2, R27, 0x7773, RZ ;  /* 0x000077731b027816 */ /* 0x002fe200000000ff */
[----:B------:R-:W3:Y:S04]  /*cfc40*/  LDL.LU.64 R20, [R1+0xcd0] ;  /* 0x000cd00001147983 */ /* 0x000ee80000300a00 */
[----:B--2---:R0:W-:Y:S01]  /*cfc50*/  @P2 STG.E.U8 desc[UR32][R18.64], R0 ;  /* 0x0000000012002986 */ /* 0x0041e2000c101120 */
[----:B------:R-:W-:Y:S01]  /*cfc60*/  ISETP.LT.AND P2, PT, R7, UR4, !P0 ;  /* 0x0000000407007c0c */ /* 0x000fe2000c741270 */
[----:B------:R-:W-:Y:S02]  /*cfc70*/  ULDC UR4, c[0x0][0x22c] ;  /* 0x00008b0000047ab9 */ /* 0x000fe40000000800 */
[----:B------:R-:W2:Y:S04]  /*cfc80*/  LDL.LU R26, [R1+0x1f4] ;  /* 0x0001f400011a7983 */ /* 0x000ea80000300800 */
[----:B----4-:R1:W-:Y:S01]  /*cfc90*/  @P6 STG.E.U8 desc[UR32][R14.64], R2 ;  /* 0x000000020e006986 */ /* 0x0103e2000c101120 */
[----:B------:R-:W-:-:S02]  /*cfca0*/  ISETP.LT.AND P4, PT, R29, UR6, !P0 ;  /* 0x000000061d007c0c */ /* 0x000fc4000c781270 */
[----:B------:R-:W-:Y:S02]  /*cfcb0*/  ISETP.LT.AND P5, PT, R8, UR8, !P0 ;  /* 0x0000000808007c0c */ /* 0x000fe4000c7a1270 */
[----:B------:R-:W-:Y:S01]  /*cfcc0*/  PRMT R3, R24, 0x7772, RZ ;  /* 0x0000777218037816 */ /* 0x000fe200000000ff */
[----:B------:R-:W-:Y:S01]  /*cfcd0*/  ULDC UR6, c[0x0][0x228] ;  /* 0x00008a0000067ab9 */ /* 0x000fe20000000800 */
[----:B------:R-:W-:Y:S01]  /*cfce0*/  ULDC UR8, c[0x0][0x228] ;  /* 0x00008a0000087ab9 */ /* 0x000fe20000000800 */
[----:B0-----:R-:W-:Y:S01]  /*cfcf0*/  VIADD R0, R9, 0x32 ;  /* 0x0000003209007836 */ /* 0x001fe20000000000 */
[----:B------:R-:W4:Y:S04]  /*cfd00*/  LDL.LU.64 R18, [R1+0xcf8] ;  /* 0x000cf80001127983 */ /* 0x000f280000300a00 */
[----:B------:R-:W4:Y:S04]  /*cfd10*/  LDL.LU.64 R22, [R1+0xcf0] ;  /* 0x000cf00001167983 */ /* 0x000f280000300a00 */
[----:B-1----:R-:W4:Y:S01]  /*cfd20*/  LDL.LU.64 R14, [R1+0xd08] ;  /* 0x000d0800010e7983 */ /* 0x002f220000300a00 */
[----:B------:R-:W-:Y:S01]  /*cfd30*/  ISETP.GE.AND P3, PT, R0, UR4, PT ;  /* 0x0000000400007c0c */ /* 0x000fe2000bf66270 */
[----:B------:R-:W-:-:S02]  /*cfd40*/  ULDC UR4, c[0x0][0x228] ;  /* 0x00008a0000047ab9 */ /* 0x000fc40000000800 */
[----:B------:R0:W-:Y:S01]  /*cfd50*/  STL [R1+0x40e8], R5 ;  /* 0x0040e80501007387 */ /* 0x0001e20000100800 */
[----:B------:R-:W-:Y:S02]  /*cfd60*/  ISETP.LT.AND P0, PT, R5, UR4, !P0 ;  /* 0x0000000405007c0c */ /* 0x000fe4000c701270 */
[C---:B------:R-:W-:Y:S02]  /*cfd70*/  PRMT R0, R24.reuse, 0x7770, RZ ;  /* 0x0000777018007816 */ /* 0x040fe400000000ff */
[C---:B------:R-:W-:Y:S01]  /*cfd80*/  PRMT R2, R24.reuse, 0x7771, RZ ;  /* 0x0000777118027816 */ /* 0x040fe200000000ff */
[----:B------:R-:W-:Y:S01]  /*cfd90*/  ULDC UR4, c[0x0][0x228] ;  /* 0x00008a0000047ab9 */ /* 0x000fe20000000800 */
[----:B0-----:R-:W2:Y:S04]  /*cfda0*/  LDL.LU.64 R4, [R1+0xcd8] ;  /* 0x000cd80001047983 */ /* 0x001ea80000300a00 */
[----:B---3--:R0:W-:Y:S04]  /*cfdb0*/  @P2 STG.E.U8 desc[UR32][R10.64], R0 ;  /* 0x000000000a002986 */ /* 0x0081e8000c101120 */
[----:B0-----:R-:W3:Y:S04]  /*cfdc0*/  LDL.LU.64 R10, [R1+0x40f0] ;  /* 0x0040f000010a7983 */ /* 0x001ee80000300a00 */
[----:B------:R0:W-:Y:S01]  /*cfdd0*/  @P4 STG.E.U8 desc[UR32][R12.64], R2 ;  /* 0x000000020c004986 */ /* 0x0001e2000c101120 */
[----:B------:R-:W-:-:S03]  /*cfde0*/  PRMT R0, R24, 0x7773, RZ ;  /* 0x0000777318007816 */ /* 0x000fc600000000ff */
[----:B0-----:R-:W4:Y:S04]  /*cfdf0*/  LDL.LU.64 R12, [R1+0xd00] ;  /* 0x000d0000010c7983 */ /* 0x001f280000300a00 */
[----:B------:R-:W4:Y:S04]  /*cfe00*/  LDL.LU R24, [R1+0x184] ;  /* 0x0001840001187983 */ /* 0x000f280000300800 */
[----:B--2---:R0:W-:Y:S04]  /*cfe10*/  @P5 STG.E.U8 desc[UR32][R4.64], R3 ;  /* 0x0000000304005986 */ /* 0x0041e8000c101120 */
[----:B0-----:R-:W2:Y:S01]  /*cfe20*/  LDL.LU.64 R4, [R1+0xd10] ;  /* 0x000d100001047983 */ /* 0x001ea20000300a00 */
[----:B------:R-:W-:-:S03]  /*cfe30*/  ISETP.LT.AND P6, PT, R25, UR6, !P3 ;  /* 0x0000000619007c0c */ /* 0x000fc6000dfc1270 */
[----:B------:R0:W-:Y:S01]  /*cfe40*/  @P0 STG.E.U8 desc[UR32][R20.64], R0 ;  /* 0x0000000014000986 */ /* 0x0001e2000c101120 */
[----:B------:R-:W-:Y:S01]  /*cfe50*/  ULDC UR6, c[0x0][0x228] ;  /* 0x00008a0000067ab9 */ /* 0x000fe20000000800 */
[----:B------:R-:W-:Y:S02]  /*cfe60*/  PRMT R2, R26, 0x7770, RZ ;  /* 0x000077701a027816 */ /* 0x000fe400000000ff */
[----:B------:R-:W-:Y:S02]  /*cfe70*/  ISETP.LT.AND P4, PT, R16, UR8, !P3 ;  /* 0x0000000810007c0c */ /* 0x000fe4000df81270 */
[----:B------:R-:W-:Y:S01]  /*cfe80*/  PRMT R3, R26, 0x7771, RZ ;  /* 0x000077711a037816 */ /* 0x000fe200000000ff */
[----:B------:R-:W-:Y:S01]  /*cfe90*/  ULDC UR8, c[0x0][0x228] ;  /* 0x00008a0000087ab9 */ /* 0x000fe20000000800 */
[----:B0-----:R-:W-:Y:S01]  /*cfea0*/  VIADD R0, R9, 0x33 ;  /* 0x0000003309007836 */ /* 0x001fe20000000000 */
[----:B------:R-:W2:Y:S01]  /*cfeb0*/  LDL.LU.64 R20, [R1+0xd20] ;  /* 0x000d200001147983 */ /* 0x000ea20000300a00 */
[----:B---3--:R-:W-:-:S02]  /*cfec0*/  ISETP.LT.AND P5, PT, R10, UR4, !P3 ;  /* 0x000000040a007c0c */ /* 0x008fc4000dfa1270 */
[----:B------:R-:W-:Y:S01]  /*cfed0*/  ISETP.LT.AND P0, PT, R11, UR6, !P3 ;  /* 0x000000060b007c0c */ /* 0x000fe2000df01270 */
[----:B------:R-:W-:Y:S01]  /*cfee0*/  ULDC UR4, c[0x0][0x22c] ;  /* 0x00008b0000047ab9 */ /* 0x000fe20000000800 */
[----:B------:R-:W-:Y:S01]  /*cfef0*/  ULDC UR6, c[0x0][0x228] ;  /* 0x00008a0000067ab9 */ /* 0x000fe20000000800 */
[----:B------:R-:W-:Y:S01]  /*cff00*/  ISETP.GE.AND P2, PT, R0, UR4, PT ;  /* 0x0000000400007c0c */ /* 0x000fe2000bf46270 */
[----:B------:R-:W-:Y:S01]  /*cff10*/  ULDC UR4, c[0x0][0x228] ;  /* 0x00008a0000047ab9 */ /* 0x000fe20000000800 */
[----:B------:R-:W-:-:S06]  /*cff20*/  PRMT R0, R26, 0x7772, RZ ;  /* 0x000077721a007816 */ /* 0x000fcc00000000ff */
[----:B----4-:R0:W-:Y:S04]  /*cff30*/  @P5 STG.E.U8 desc[UR32][R18.64], R2 ;  /* 0x0000000212005986 */ /* 0x0101e8000c101120 */
[----:B------:R-:W-:Y:S01]  /*cff40*/  @P6 STG.E.U8 desc[UR32][R22.64], R3 ;  /* 0x0000000316006986 */ /* 0x000fe2000c101120 */
[----:B------:R-:W-:-:S03]  /*cff50*/  ISETP.LT.AND P6, PT, R7, UR4, !P3 ;  /* 0x0000000407007c0c */ /* 0x000fc6000dfc1270 */
[----:B------:R1:W-:Y:S01]  /*cff60*/  @P0 STG.E.U8 desc[UR32][R14.64], R0 ;  /* 0x000000000e000986 */ /* 0x0003e2000c101120 */
[----:B------:R-:W-:Y:S01]  /*cff70*/  ULDC UR4, c[0x0][0x228] ;  /* 0x00008a0000047ab9 */ /* 0x000fe20000000800 */
[----:B0-----:R-:W-:Y:S02]  /*cff80*/  PRMT R2, R26, 0x7773, RZ ;  /* 0x000077731a027816 */ /* 0x001fe400000000ff */
[----:B------:R-:W3:Y:S04]  /*cff90*/  LDL.LU.64 R18, [R1+0xd18] ;  /* 0x000d180001127983 */ /* 0x000ee80000300a00 */
[----:B------:R-:W4:Y:S04]  /*cffa0*/  LDL.LU R6, [R1+0x44] ;  /* 0x0000440001067983 */ /* 0x000f280000300800 */
[----:B------:R-:W4:Y:S04]  /*cffb0*/  LDL.LU.64 R26, [R1+0xd30] ;  /* 0x000d3000011a7983 */ /* 0x000f280000300a00 */
[----:B-1----:R-:W4:Y:S04]  /*cffc0*/  LDL.LU.64 R14, [R1+0xd28] ;  /* 0x000d2800010e7983 */ /* 0x002f280000300a00 */
[----:B------:R0:W-:Y:S04]  /*cffd0*/  @P4 STG.E.U8 desc[UR32][R12.64], R2 ;  /* 0x000000020c004986 */ /* 0x0001e8000c101120 */
[----:B------:R-:W4:Y:S01]  /*cffe0*/  LDL.LU.64 R22, [R1+0xd40] ;  /* 0x000d400001167983 */ /* 0x000f220000300a00 */
[----:B0-----:R-:W-:-:S03]  /*cfff0*/  PRMT R2, R24, 0x7770, RZ ;  /* 0x0000777018027816 */ /* 0x001fc600000000ff */
[----:B------:R-:W4:Y:S04]  /*d0000*/  LDL.LU.64 R12, [R1+0xd38] ;  /* 0x000d3800010c7983 */ /* 0x000f280000300a00 */
[----:B--2---:R0:W-:Y:S04]  /*d0010*/  @P6 STG.E.U8 desc[UR32][R4.64], R2 ;  /* 0x0000000204006986 */ /* 0x0041e8000c101120 */
[----:B0-----:R-:W2:Y:S01]  /*d0020*/  LDL.LU R5, [R1+0x40e8] ;  /* 0x0040e80001057983 */ /* 0x001ea20000300800 */
[----:B------:R-:W-:Y:S01]  /*d0030*/  ISETP.LT.AND P4, PT, R29, UR4, !P3 ;  /* 0x000000041d007c0c */ /* 0x000fe2000df81270 */
[----:B------:R-:W-:Y:S01]  /*d0040*/  VIADD R0, R9, 0x34 ;  /* 0x0000003409007836 */ /* 0x000fe20000000000 */
[----:B------:R-:W-:Y:S01]  /*d0050*/  ISETP.LT.AND P5, PT, R8, UR6, !P3 ;  /* 0x0000000608007c0c */ /* 0x000fe2000dfa1270 */
[----:B------:R-:W-:Y:S01]  /*d0060*/  ULDC UR4, c[0x0][0x22c] ;  /* 0x00008b0000047ab9 */ /* 0x000fe20000000800 */
[----:B------:R-:W-:Y:S01]  /*d0070*/  ULDC UR6, c[0x0][0x228] ;  /* 0x00008a0000067ab9 */ /* 0x000fe20000000800 */
[----:B------:R-:W-:-:S02]  /*d0080*/  PRMT R2, R24, 0x7772, RZ ;  /* 0x0000777218027816 */ /* 0x000fc400000000ff */
[----:B------:R-:W-:Y:S02]  /*d0090*/  ISETP.GE.AND P0, PT, R0, UR4, PT ;  /* 0x0000000400007c0c */ /* 0x000fe4000bf06270 */
[----:B------:R-:W-:Y:S01]  /*d00a0*/  PRMT R0, R24, 0x7771, RZ ;  /* 0x0000777118007816 */ /* 0x000fe200000000ff */
[----:B------:R-:W-:Y:S01]  /*d00b0*/  ULDC UR4, c[0x0][0x228] ;  /* 0x00008a0000047ab9 */ /* 0x000fe20000000800 */
[----:B------:R-:W-:Y:S01]  /*d00c0*/  ISETP.LT.AND P6, PT, R10, UR6, !P2 ;  /* 0x000000060a007c0c */ /* 0x000fe2000d7c1270 */
[----:B------:R-:W2:Y:S04]  /*d00d0*/  LDL.LU R28, [R1+0x64] ;  /* 0x00006400011c7983 */ /* 0x000ea80000300800 */
[----:B------:R0:W-:Y:S01]  /*d00e0*/  @P4 STG.E.U8 desc[UR32][R20.64], R0 ;  /* 0x0000000014004986 */ /* 0x0001e2000c101120 */
[----:B------:R-:W-:-:S03]  /*d00f0*/  ULDC UR6, c[0x0][0x228] ;  /* 0x00008a0000067ab9 */ /* 0x000fc60000000800 */
[----:B0-----:R-:W2:Y:S01]  /*d0100*/  LDL.LU.64 R20, [R1+0xd50] ;  /* 0x000d500001147983 */ /* 0x001ea20000300a00 */
[----:B------:R-:W-:-:S03]  /*d0110*/  PRMT R0, R24, 0x7773, RZ ;  /* 0x0000777318007816 */ /* 0x000fc600000000ff */
[----:B---3--:R0:W-:Y:S04]  /*d0120*/  @P5 STG.E.U8 desc[UR32][R18.64], R2 ;  /* 0x0000000212005986 */ /* 0x0081e8000c101120 */
[----:B0-----:R-:W3:Y:S01]  /*d0130*/  LDL.LU.64 R18, [R1+0xd48] ;  /* 0x000d480001127983 */ /* 0x001ee20000300a00 */
[----:B----4-:R-:W-:Y:S02]  /*d0140*/  PRMT R2, R6, 0x7770, RZ ;  /* 0x0000777006027816 */ /* 0x010fe400000000ff */
[----:B--2---:R-:W-:Y:S01]  /*d0150*/  ISETP.LT.AND P3, PT, R5, UR4, !P3 ;  /* 0x0000000405007c0c */ /* 0x004fe2000df61270 */
[----:B------:R-:W-:Y:S02]  /*d0160*/  ULDC UR4, c[0x0][0x228] ;  /* 0x00008a0000047ab9 */ /* 0x000fe40000000800 */
[----:B------:R-:W-:Y:S01]  /*d0170*/  ISETP.LT.AND P4, PT, R25, UR4, !P2 ;  /* 0x0000000419007c0c */ /* 0x000fe2000d781270 */
[----:B------:R-:W-:-:S02]  /*d0180*/  ULDC UR4, c[0x0][0x228] ;  /* 0x00008a0000047ab9 */ /* 0x000fc40000000800 */
[----:B------:R-:W-:Y:S01]  /*d0190*/  ISETP.LT.AND P5, PT, R11, UR4, !P2 ;  /* 0x000000040b007c0c */ /* 0x000fe2000d7a1270 */
[----:B------:R-:W-:-:S06]  /*d01a0*/  ULDC UR4, c[0x0][0x228] ;  /* 0x00008a0000047ab9 */ /* 0x000fcc0000000800 */
[----:B------:R0:W-:Y:S04]  /*d01b0*/  @P3 STG.E.U8 desc[UR32][R26.64], R0 ;  /* 0x000000001a003986 */ /* 0x0001e8000c101120 */
[----:B------:R1:W-:Y:S04]  /*d01c0*/  @P6 STG.E.U8 desc[UR32][R14.64], R2 ;  /* 0x000000020e006986 */ /* 0x0003e8000c101120 */
[----:B0-----:R-:W2:Y:S01]  /*d01d0*/  LDL.LU.64 R26, [R1+0xd60] ;  /* 0x000d6000011a7983 */ /* 0x001ea20000300a00 */
[----:B------:R-:W-:-:S03]  /*d01e0*/  PRMT R0, R6, 0x7771, RZ ;  /* 0x0000777106007816 */ /* 0x000fc600000000ff */
[----:B-1----:R-:W4:Y:S01]  /*d01f0*/  LDL.LU.64 R14, [R1+0xd58] ;  /* 0x000d5800010e7983 */ /* 0x002f220000300a00 */
[----:B------:R-:W-:-:S03]  /*d0200*/  PRMT R2, R6, 0x7772, RZ ;  /* 0x0000777206027816 */ /* 0x000fc600000000ff */
[----:B------:R-:W4:Y:S04]  /*d0210*/  LDL.LU R24, [R1+0x1f8] ;  /* 0x0001f80001187983 */ /* 0x000f280000300800 */
[----:B------:R0:W-:Y:S04]  /*d0220*/  @P4 STG.E.U8 desc[UR32][R22.64], R0 ;  /* 0x0000000016004986 */ /* 0x0001e8000c101120 */
[----:B------:R1:W-:Y:S04]  /*d0230*/  @P5 STG.E.U8 desc[UR32][R12.64], R2 ;  /* 0x000000020c005986 */ /* 0x0003e8000c101120 */
[----:B0-----:R-:W4:Y:S04]  /*d0240*/  LDL.LU.64 R22, [R1+0xd70] ;  /* 0x000d700001167983 */ /* 0x001f280000300a00 */
[----:B-1----:R-:W4:Y:S01]  /*d0250*/  LDL.LU.64 R12, [R1+0xd68] ;  /* 0x000d6800010c7983 */ /* 0x002f220000300a00 */
[----:B------:R-:W-:-:S02]  /*d0260*/  ISETP.LT.AND P3, PT, R16, UR4, !P2 ;  /* 0x0000000410007c0c */ /* 0x000fc4000d761270 */
[----:B------:R-:W-:Y:S02]  /*d0270*/  ISETP.LT.AND P4, PT, R7, UR6, !P2 ;  /* 0x0000000607007c0c */ /* 0x000fe4000d781270 */
[----:B------:R-:W-:Y:S01]  /*d0280*/  PRMT R2, R6, 0x7773, RZ ;  /* 0x0000777306027816 */ /* 0x000fe200000000ff */
[----:B------:R-:W-:Y:S01]  /*d0290*/  ULDC UR6, c[0x0][0x228] ;  /* 0x00008a0000067ab9 */ /* 0x000fe20000000800 */
[----:B------:R-:W-:Y:S01]  /*d02a0*/  VIADD R0, R9, 0x35 ;  /* 0x0000003509007836 */ /* 0x000fe20000000000 */
[----:B------:R-:W-:Y:S01]  /*d02b0*/  ISETP.LT.AND P5, PT, R29, UR6, !P2 ;  /* 0x000000061d007c0c */ /* 0x000fe2000d7a1270 */
[----:B------:R-:W-:Y:S01]  /*d02c0*/  ULDC UR4, c[0x0][0x22c] ;  /* 0x00008b0000047ab9 */ /* 0x000fe20000000800 */
[----:B------:R-:W-:Y:S02]  /*d02d0*/  ISETP.LT.AND P6, PT, R8, UR8, !P2 ;  /* 0x0000000808007c0c */ /* 0x000fe4000d7c1270 */
[----:B------:R-:W-:Y:S01]  /*d02e0*/  PRMT R3, R28, 0x7770, RZ ;  /* 0x000077701c037816 */ /* 0x000fe200000000ff */
[----:B------:R-:W-:Y:S01]  /*d02f0*/  ULDC UR6, c[0x0][0x228] ;  /* 0x00008a0000067ab9 */ /* 0x000fe20000000800 */
[----:B------:R0:W-:Y:S04]  /*d0300*/  STL.64 [R1+0x40e0], R8 ;  /* 0x0040e00801007387 */ /* 0x0001e80000100a00 */
[----:B------:R1:W-:Y:S01]  /*d0310*/  @P3 STG.E.U8 desc[UR32][R20.64], R2 ;  /* 0x0000000214003986 */ /* 0x0003e2000c101120 */
[----:B------:R-:W-:Y:S01]  /*d0320*/  ISETP.GE.AND P3, PT, R0, UR4, PT ;  /* 0x0000000400007c0c */ /* 0x000fe2000bf66270 */
[----:B------:R-:W-:Y:S01]  /*d0330*/  ULDC UR4, c[0x0][0x228] ;  /* 0x00008a0000047ab9 */ /* 0x000fe20000000800 */
[----:B------:R-:W-:Y:S01]  /*d0340*/  ULDC UR8, c[0x0][0x228] ;  /* 0x00008a0000087ab9 */ /* 0x000fe20000000800 */
[----:B------:R-:W-:-:S02]  /*d0350*/  ISETP.LT.AND P2, PT, R5, UR4, !P2 ;  /* 0x0000000405007c0c */ /* 0x000fc4000d741270 */
[C---:B------:R-:W-:Y:S01]  /*d0360*/  PRMT R0, R28.reuse, 0x7771, RZ ;  /* 0x000077711c007816 */ /* 0x040fe200000000ff */
[----:B------:R-:W-:Y:S01]  /*d0370*/  ULDC UR4, c[0x0][0x228] ;  /* 0x00008a0000047ab9 */ /* 0x000fe20000000800 */
[----:B0-----:R-:W4:Y:S01]  /*d0380*/  LDL.LU.64 R8, [R1+0xd80] ;  /* 0x000d800001087983 */ /* 0x001f220000300a00 */
[----:B-1----:R-:W-:-:S03]  /*d0390*/  PRMT R2, R28, 0x7772, RZ ;  /* 0x000077721c027816 */ /* 0x002fc600000000ff */
[----:B---3--:R0:W-:Y:S01]  /*d03a0*/  @P4 STG.E.U8 desc[UR32][R18.64], R3 ;  /* 0x0000000312004986 */ /* 0x0081e2000c101120 */
[----:B------:R-:W-:Y:S01]  /*d03b0*/  ISETP.LT.AND P4, PT, R10, UR6, !P0 ;  /* 0x000000060a007c0c */ /* 0x000fe2000c781270 */
[----:B------:R-:W-:Y:S02]  /*d03c0*/  ULDC UR6, c[0x0][0x228] ;  /* 0x00008a0000067ab9 */ /* 0x000fe40000000800 */
[----:B0-----:R-:W3:Y:S04]  /*d03d0*/  LDL.LU.64 R18, [R1+0xd78] ;  /* 0x000d780001127983 */ /* 0x001ee80000300a00 */
[----:B------:R-:W3:Y:S04]  /*d03e0*/  LDL.LU R6, [R1+0x188] ;  /* 0x0001880001067983 */ /* 0x000ee80000300800 */
[----:B--2---:R0:W-:Y:S04]  /*d03f0*/  @P5 STG.E.U8 desc[UR32][R26.64], R0 ;  /* 0x000000001a005986 */ /* 0x0041e8000c101120 */
[----:B----4-:R1:W-:Y:S01]  /*d0400*/  @P6 STG.E.U8 desc[UR32][R14.64], R2 ;  /* 0x000000020e006986 */ /* 0x0103e2000c101120 */
[----:B0-----:R-:W-:-:S02]  /*d0410*/  PRMT R0, R28, 0x7773, RZ ;  /* 0x000077731c007816 */ /* 0x001fc400000000ff */
[----:B-1----:R-:W-:Y:S01]  /*d0420*/  PRMT R2, R24, 0x7770, RZ ;  /* 0x0000777018027816 */ /* 0x002fe200000000ff */
[----:B------:R-:W2:Y:S04]  /*d0430*/  LDL.LU.64 R26, [R1+0xd90] ;  /* 0x000d9000011a7983 */ /* 0x000ea80000300a00 */
[----:B------:R-:W-:Y:S04]  /*d0440*/  @P2 STG.E.U8 desc[UR32][R22.64], R0 ;  /* 0x0000000016002986 */ /* 0x000fe8000c101120 */
[----:B------:R-:W4:Y:S04]  /*d0450*/  LDL.LU.64 R14, [R1+0xd88] ;  /* 0x000d8800010e7983 */ /* 0x000f280000300a00 */
[----:B------:R0:W-:Y:S04]  /*d0460*/  @P4 STG.E.U8 desc[UR32][R12.64], R2 ;  /* 0x000000020c004986 */ /* 0x0001e8000c101120 */
[----:B0-----:R-:W4:Y:S04]  /*d0470*/  LDL.LU.64 R12, [R1+0xda0] ;  /* 0x000da000010c7983 */ /* 0x001f280000300a00 */
[----:B------:R-:W3:Y:S01]  /*d0480*/  LDL.LU.64 R20, [R1+0xdb0] ;  /* 0x000db00001147983 */ /* 0x000ee20000300a00 */
[----:B------:R-:W-:-:S02]  /*d0490*/  ISETP.LT.AND P5, PT, R25, UR4, !P0 ;  /* 0x0000000419007c0c */ /* 0x000fc4000c7a1270 */
[----:B------:R-:W-:Y:S02]  /*d04a0*/  PRMT R0, R24, 0x7771, RZ ;  /* 0x0000777118007816 */ /* 0x000fe400000000ff */
[----:B------:R-:W-:Y:S01]  /*d04b0*/  ISETP.LT.AND P6, PT, R11, UR6, !P0 ;  /* 0x000000060b007c0c */ /* 0x000fe2000c7c1270 */
[----:B------:R-:W-:Y:S01]  /*d04c0*/  ULDC UR4, c[0x0][0x228] ;  /* 0x00008a0000047ab9 */ /* 0x000fe20000000800 */
[----:B------:R-:W-:-:S07]  /*d04d0*/  ULDC UR6, c[0x0][0x228] ;  /* 0x00008a0000067ab9 */ /* 0x000fce0000000800 */
[----:B------:R-:W-:Y:S04]  /*d04e0*/  @P5 STG.E.U8 desc[UR32][R8.64], R0 ;  /* 0x0000000008005986 */ /* 0x000fe8000c101120 */
[----:B---3--:R0:W-:Y:S04]  /*d04f0*/  STL.64 [R1+0x40d8], R20 ;  /* 0x0040d81401007387 */ /* 0x0081e80000100a00 */
[----:B0-----:R-:W3:Y:S04]  /*d0500*/  LDL.LU.64 R20, [R1+0xd98] ;  /* 0x000d980001147983 */ /* 0x001ee80000300a00 */
[----:B------:R-:W3:Y:S04]  /*d0510*/  LDL.LU.64 R22, [R1+0xda8] ;  /* 0x000da80001167983 */ /* 0x000ee80000300a00 */
[----:B------:R-:W3:Y:S04]  /*d0520*/  LDL.LU R28, [R1+0x48] ;  /* 0x00004800011c7983 */ /* 0x000ee80000300800 */
[----:B------:R-:W3:Y:S01]  /*d0530*/  LDL.LU.64 R8, [R1+0x40e0] ;  /* 0x0040e00001087983 */ /* 0x000ee20000300a00 */
[----:B------:R-:W-:-:S02]  /*d0540*/  ISETP.LT.AND P2, PT, R16, UR4, !P0 ;  /* 0x0000000410007c0c */ /* 0x000fc4000c741270 */
[C---:B------:R-:W-:Y:S02]  /*d0550*/  PRMT R2, R24.reuse, 0x7772, RZ ;  /* 0x0000777218027816 */ /* 0x040fe400000000ff */
[----:B------:R-:W-:Y:S01]  /*d0560*/  ISETP.LT.AND P4, PT, R7, UR6, !P0 ;  /* 0x0000000607007c0c */ /* 0x000fe2000c781270 */
[----:B------:R-:W-:Y:S01]  /*d0570*/  ULDC UR4, c[0x0][0x228] ;  /* 0x00008a0000047ab9 */ /* 0x000fe20000000800 */
[----:B------:R-:W-:Y:S01]  /*d0580*/  ULDC UR6, c[0x0][0x228] ;  /* 0x00008a0000067ab9 */ /* 0x000fe20000000800 */
[----:B------:R-:W-:Y:S01]  /*d0590*/  ISETP.LT.AND P5, PT, R29, UR4, !P0 ;  /* 0x000000041d007c0c */ /* 0x000fe2000c7a1270 */
[----:B------:R0:W-:Y:S01]  /*d05a0*/  @P6 STG.E.U8 desc[UR32][R18.64], R2 ;  /* 0x0000000212006986 */ /* 0x0001e2000c101120 */
[----:B------:R-:W-:Y:S01]  /*d05b0*/  PRMT R0, R24, 0x7773, RZ ;  /* 0x0000777318007816 */ /* 0x000fe200000000ff */
[----:B------:R-:W-:-:S04]  /*d05c0*/  ULDC UR4, c[0x0][0x228] ;  /* 0x00008a0000047ab9 */ /* 0x000fc80000000800 */
[----:B--2---:R1:W-:Y:S01]  /*d05d0*/  @P2 STG.E.U8 desc[UR32][R26.64], R0 ;  /* 0x000000001a002986 */ /* 0x0043e2000c101120 */
[----:B0-----:R-:W-:-:S03]  /*d05e0*/  PRMT R2, R6, 0x7770, RZ ;  /* 0x0000777006027816 */ /* 0x001fc600000000ff */
[----:B------:R-:W2:Y:S04]  /*d05f0*/  LDL.LU.64 R18, [R1+0xdc0] ;  /* 0x000dc00001127983 */ /* 0x000ea80000300a00 */
[----:B----4-:R0:W-:Y:S04]  /*d0600*/  @P4 STG.E.U8 desc[UR32][R14.64], R2 ;  /* 0x000000020e004986 */ /* 0x0101e8000c101120 */
[----:B-1----:R-:W4:Y:S01]  /*d0610*/  LDL.LU.64 R26, [R1+0xdb8] ;  /* 0x000db800011a7983 */ /* 0x002f220000300a00 */
[----:B------:R-:W-:-:S03]  /*d0620*/  PRMT R0, R6, 0x7771, RZ ;  /* 0x0000777106007816 */ /* 0x000fc600000000ff */
[----:B------:R-:W2:Y:S04]  /*d0630*/  LDL.LU R24, [R1+0x68] ;  /* 0x0000680001187983 */ /* 0x000ea80000300800 */
[----:B------:R1:W-:Y:S01]  /*d0640*/  @P5 STG.E.U8 desc[UR32][R12.64], R0 ;  /* 0x000000000c005986 */ /* 0x0003e2000c101120 */
[----:B0-----:R-:W-:-:S03]  /*d0650*/  PRMT R2, R6, 0x7772, RZ ;  /* 0x0000777206027816 */ /* 0x001fc600000000ff */
[----:B------:R-:W4:Y:S04]  /*d0660*/  LDL.LU.64 R14, [R1+0xdd0] ;  /* 0x000dd000010e7983 */ /* 0x000f280000300a00 */
[----:B-1----:R-:W4:Y:S01]  /*d0670*/  LDL.LU.64 R12, [R1+0xdc8] ;  /* 0x000dc800010c7983 */ /* 0x002f220000300a00 */
[----:B---3--:R-:W-:Y:S01]  /*d0680*/  ISETP.LT.AND P6, PT, R8, UR6, !P0 ;  /* 0x0000000608007c0c */ /* 0x008fe2000c7c1270 */
[----:B------:R-:W-:-:S12]  /*d0690*/  ULDC UR6, c[0x0][0x228] ;  /* 0x00008a0000067ab9 */ /* 0x000fd80000000800 */
[----:B------:R0:W-:Y:S04]  /*d06a0*/  @P6 STG.E.U8 desc[UR32][R20.64], R2 ;  /* 0x0000000214006986 */ /* 0x0001e8000c101120 */
[----:B0-----:R-:W3:Y:S01]  /*d06b0*/  LDL.LU.64 R20, [R1+0x40d8] ;  /* 0x0040d80001147983 */ /* 0x001ee20000300a00 */
[----:B------:R-:W-:Y:S02]  /*d06c0*/  ISETP.LT.AND P0, PT, R5, UR4, !P0 ;  /* 0x0000000405007c0c */ /* 0x000fe4000c701270 */
[----:B------:R-:W-:Y:S01]  /*d06d0*/  ISETP.LT.AND P2, PT, R10, UR6, !P3 ;  /* 0x000000060a007c0c */ /* 0x000fe2000df41270 */
[----:B------:R-:W-:Y:S01]  /*d06e0*/  ULDC UR4, c[0x0][0x228] ;  /* 0x00008a0000047ab9 */ /* 0x000fe20000000800 */
[----:B------:R-:W-:Y:S02]  /*d06f0*/  PRMT R0, R6, 0x7773, RZ ;  /* 0x0000777306007816 */ /* 0x000fe400000000ff */
[----:B------:R-:W-:Y:S01]  /*d0700*/  ISETP.LT.AND P6, PT, R25, UR4, !P3 ;  /* 0x0000000419007c0c */ /* 0x000fe2000dfc1270 */
[----:B------:R-:W-:Y:S01]  /*d0710*/  ULDC UR4, c[0x0][0x228] ;  /* 0x00008a0000047ab9 */ /* 0x000fe20000000800 */
[----:B------:R-:W-:-:S02]  /*d0720*/  PRMT R2, R28, 0x7770, RZ ;  /* 0x000077701c027816 */ /* 0x000fc400000000ff */
[----:B------:R-:W-:Y:S01]  /*d0730*/  ISETP.LT.AND P5, PT, R11, UR4, !P3 ;  /* 0x000000040b007c0c */ /* 0x000fe2000dfa1270 */
[----:B------:R-:W-:Y:S01]  /*d0740*/  ULDC UR4, c[0x0][0x228] ;  /* 0x00008a0000047ab9 */ /* 0x000fe20000000800 */
[----:B------:R-:W-:Y:S01]  /*d0750*/  ULDC UR6, c[0x0][0x228] ;  /* 0x00008a0000067ab9 */ /* 0x000fe20000000800 */
[----:B------:R-:W-:Y:S02]  /*d0760*/  ISETP.LT.AND P4, PT, R16, UR4, !P3 ;  /* 0x0000000410007c0c */ /* 0x000fe4000df81270 */
[----:B--2---:R-:W-:Y:S01]  /*d0770*/  PRMT R3, R24, 0x7770, RZ ;  /* 0x0000777018037816 */ /* 0x004fe200000000ff */
[----:B------:R-:W-:Y:S01]  /*d0780*/  ULDC UR4, c[0x0][0x228] ;  /* 0x00008a0000047ab9 */ /* 0x000fe20000000800 */
[----:B---3--:R0:W-:Y:S04]  /*d0790*/  @P0 STG.E.U8 desc[UR32][R20.64], R0 ;  /* 0x0000000014000986 */ /* 0x0081e8000c101120 */
[----:B------:R1:W-:Y:S04]  /*d07a0*/  @P2 STG.E.U8 desc[UR32][R22.64], R2 ;  /* 0x0000000216002986 */ /* 0x0003e8000c101120 */
[----:B0-----:R-:W2:Y:S01]  /*d07b0*/  LDL.LU.64 R20, [R1+0xde0] ;  /* 0x000de00001147983 */ /* 0x001ea20000300a00 */
[----:B------:R-:W-:-:S02]  /*d07c0*/  PRMT R0, R28, 0x7771, RZ ;  /* 0x000077711c007816 */ /* 0x000fc400000000ff */
[----:B-1----:R-:W-:Y:S01]  /*d07d0*/  PRMT R2, R28, 0x7772, RZ ;  /* 0x000077721c027816 */ /* 0x002fe200000000ff */
[----:B------:R-:W3:Y:S04]  /*d07e0*/  LDL.LU.64 R22, [R1+0xdd8] ;  /* 0x000dd80001167983 */ /* 0x000ee80000300a00 */
[----:B------:R-:W-:Y:S04]  /*d07f0*/  STL [R1+0x40d4], R7 ;  /* 0x0040d40701007387 */ /* 0x000fe80000100800 */
[----:B------:R-:W-:Y:S04]  /*d0800*/  @P6 STG.E.U8 desc[UR32][R18.64], R0 ;  /* 0x0000000012006986 */ /* 0x000fe8000c101120 */
[----:B----4-:R0:W-:Y:S01]  /*d0810*/  @P5 STG.E.U8 desc[UR32][R26.64], R2 ;  /* 0x000000021a005986 */ /* 0x0101e2000c101120 */
[----:B------:R-:W-:-:S02]  /*d0820*/  ISETP.LT.AND P6, PT, R7, UR6, !P3 ;  /* 0x0000000607007c0c */ /* 0x000fc4000dfc1270 */
[----:B------:R-:W-:Y:S01]  /*d0830*/  ISETP.LT.AND P0, PT, R29, UR4, !P3 ;  /* 0x000000041d007c0c */ /* 0x000fe2000df01270 */
[----:B------:R-:W-:Y:S01]  /*d0840*/  ULDC UR6, c[0x0][0x228] ;  /* 0x00008a0000067ab9 */ /* 0x000fe20000000800 */
[----:B------:R-:W-:Y:S01]  /*d0850*/  ULDC UR4, c[0x0][0x228] ;  /* 0x00008a0000047ab9 */ /* 0x000fe20000000800 */
[----:B0-----:R-:W4:Y:S01]  /*d0860*/  LDL.LU.64 R26, [R1+0xde8] ;  /* 0x000de800011a7983 */ /* 0x001f220000300a00 */
[----:B------:R-:W-:-:S03]  /*d0870*/  PRMT R2, R28, 0x7773, RZ ;  /* 0x000077731c027816 */ /* 0x000fc600000000ff */
[----:B------:R-:W4:Y:S04]  /*d0880*/  LDL.LU R28, [R1+0x1fc] ;  /* 0x0001fc00011c7983 */ /* 0x000f280000300800 */
[----:B------:R-:W4:Y:S04]  /*d0890*/  LDL.LU.64 R6, [R1+0xe08] ;  /* 0x000e080001067983 */ /* 0x000f280000300a00 */
[----:B------:R-:W4:Y:S04]  /*d08a0*/  LDL.LU.64 R18, [R1+0xe00] ;  /* 0x000e000001127983 */ /* 0x000f280000300a00 */
[----:B------:R-:W-:Y:S04]  /*d08b0*/  @P4 STG.E.U8 desc[UR32][R14.64], R2 ;  /* 0x000000020e004986 */ /* 0x000fe8000c101120 */
[----:B------:R0:W-:Y:S04]  /*d08c0*/  @P6 STG.E.U8 desc[UR32][R12.64], R3 ;  /* 0x000000030c006986 */ /* 0x0001e8000c101120 */
[----:B0-----:R-:W4:Y:S04]  /*d08d0*/  LDL.LU.64 R12, [R1+0xdf8] ;  /* 0x000df800010c7983 */ /* 0x001f280000300a00 */
[----:B------:R-:W4:Y:S01]  /*d08e0*/  LDL.LU.64 R14, [R1+0xdf0] ;  /* 0x000df000010e7983 */ /* 0x000f220000300a00 */
[----:B------:R-:W-:Y:S01]  /*d08f0*/  VIADD R0, R9, 0x36 ;  /* 0x0000003609007836 */ /* 0x000fe20000000000 */
[----:B------:R-:W-:-:S02]  /*d0900*/  ISETP.LT.AND P2, PT, R8, UR6, !P3 ;  /* 0x0000000608007c0c */ /* 0x000fc4000df41270 */
[----:B------:R-:W-:Y:S01]  /*d0910*/  ISETP.LT.AND P3, PT, R5, UR4, !P3 ;  /* 0x0000000405007c0c */ /* 0x000fe2000df61270 */
[----:B------:R-:W-:Y:S01]  /*d0920*/  ULDC UR4, c[0x0][0x228] ;  /* 0x00008a0000047ab9 */ /* 0x000fe20000000800 */
[----:B------:R-:W-:Y:S02]  /*d0930*/  PRMT R2, R24, 0x7772, RZ ;  /* 0x0000777218027816 */ /* 0x000fe400000000ff */
[----:B------:R-:W-:Y:S02]  /*d0940*/  ISETP.GE.AND P5, PT, R0, UR21, PT ;  /* 0x0000001500007c0c */ /* 0x000fe4000bfa6270 */
[----:B------:R-:W-:Y:S01]  /*d0950*/  PRMT R0, R24, 0x7771, RZ ;  /* 0x0000777118007816 */ /* 0x000fe200000000ff */
[----:B------:R-:W-:Y:S02]  /*d0960*/  ULDC UR6, c[0x0][0x228] ;  /* 0x00008a0000067ab9 */ /* 0x000fe40000000800 */
[----:B------:R-:W-:Y:S02]  /*d0970*/  ISETP.LT.AND P6, PT, R25, UR6, !P5 ;  /* 0x0000000619007c0c */ /* 0x000fe4000efc1270 */
[----:B------:R-:W-:Y:S01]  /*d0980*/  ISETP.LT.AND P4, PT, R11, UR8, !P5 ;  /* 0x000000080b007c0c */ /* 0x000fe2000ef81270 */
[----:B------:R-:W-:Y:S01]  /*d0990*/  ULDC UR6, c[0x0][0x228] ;  /* 0x00008a0000067ab9 */ /* 0x000fe20000000800 */
[----:B--2---:R0:W-:Y:S01]  /*d09a0*/  @P0 STG.E.U8 desc[UR32][R20.64], R0 ;  /* 0x0000000014000986 */ /* 0x0041e2000c101120 */
[----:B------:R-:W-:-:S03]  /*d09b0*/  ISETP.LT.AND P0, PT, R10, UR4, !P5 ;  /* 0x000000040a007c0c */ /* 0x000fc6000ef01270 */
[----:B---3--:R1:W-:Y:S01]  /*d09c0*/  @P2 STG.E.U8 desc[UR32][R22.64], R2 ;  /* 0x0000000216002986 */ /* 0x0083e2000c101120 */
[----:B------:R-:W-:Y:S01]  /*d09d0*/  ULDC UR4, c[0x0][0x228] ;  /* 0x00008a0000047ab9 */ /* 0x000fe20000000800 */
[----:B0-----:R-:W-:Y:S02]  /*d09e0*/  PRMT R0, R24, 0x7773, RZ ;  /* 0x0000777318007816 */ /* 0x001fe400000000ff */
[----:B-1----:R-:W2:Y:S01]  /*d09f0*/  LDL.LU R23, [R1+0x18c] ;  /* 0x00018c0001177983 */ /* 0x002ea20000300800 */
[----:B------:R-:W-:-:S03]  /*d0a00*/  VIADD R2, R9, 0x37 ;  /* 0x0000003709027836 */ /* 0x000fc60000000000 */
[----:B------:R0:W-:Y:S04]  /*d0a10*/  STL [R1+0x40d0], R25 ;  /* 0x0040d01901007387 */ /* 0x0001e80000100800 */
[----:B----4-:R1:W-:Y:S01]  /*d0a20*/  @P3 STG.E.U8 desc[UR32][R26.64], R0 ;  /* 0x000000001a003986 */ /* 0x0103e2000c101120 */
[----:B------:R-:W-:Y:S02]  /*d0a30*/  ISETP.LT.AND P3, PT, R16, UR10, !P5 ;  /* 0x0000000a10007c0c */ /* 0x000fe4000ef61270 */
[----:B------:R-:W-:Y:S02]  /*d0a40*/  PRMT R3, R28, 0x7770, RZ ;  /* 0x000077701c037816 */ /* 0x000fe400000000ff */
[----:B------:R-:W-:Y:S02]  /*d0a50*/  ISETP.GE.AND P2, PT, R2, UR19, PT ;  /* 0x0000001302007c0c */ /* 0x000fe4000bf46270 */
[C---:B------:R-:W-:Y:S01]  /*d0a60*/  PRMT R2, R28.reuse, 0x7771, RZ ;  /* 0x000077711c027816 */ /* 0x040fe200000000ff */
[----:B0-----:R-:W3:Y:S04]  /*d0a70*/  LDL.LU.64 R24, [R1+0xe30] ;  /* 0x000e300001187983 */ /* 0x001ee80000300a00 */
[----:B------:R-:W4:Y:S04]  /*d0a80*/  LDL.LU.64 R20, [R1+0xe20] ;  /* 0x000e200001147983 */ /* 0x000f280000300a00 */
[----:B------:R0:W-:Y:S04]  /*d0a90*/  @P0 STG.E.U8 desc[UR32][R6.64], R3 ;  /* 0x0000000306000986 */ /* 0x0001e8000c101120 */
[----:B-1----:R-:W4:Y:S01]  /*d0aa0*/  LDL.LU.64 R26, [R1+0xe18] ;  /* 0x000e1800011a7983 */ /* 0x002f220000300a00 */
[----:B------:R-:W-:-:S02]  /*d0ab0*/  PRMT R0, R28, 0x7772, RZ ;  /* 0x000077721c007816 */ /* 0x000fc400000000ff */
[----:B------:R-:W-:Y:S01]  /*d0ac0*/  PRMT R4, R28, 0x7773, RZ ;  /* 0x000077731c047816 */ /* 0x000fe200000000ff */
[----:B------:R-:W-:Y:S04]  /*d0ad0*/  @P6 STG.E.U8 desc[UR32][R18.64], R2 ;  /* 0x0000000212006986 */ /* 0x000fe8000c101120 */
[----:B0-----:R-:W3:Y:S04]  /*d0ae0*/  LDL.LU R7, [R1+0x40d4] ;  /* 0x0040d40001077983 */ /* 0x001ee80000300800 */
[----:B------:R0:W-:Y:S04]  /*d0af0*/  @P4 STG.E.U8 desc[UR32][R12.64], R0 ;  /* 0x000000000c004986 */ /* 0x0001e8000c101120 */
[----:B------:R1:W-:Y:S04]  /*d0b00*/  @P3 STG.E.U8 desc[UR32][R14.64], R4 ;  /* 0x000000040e003986 */ /* 0x0003e8000c101120 */
[----:B0-----:R-:W4:Y:S04]  /*d0b10*/  LDL.LU.64 R12, [R1+0xe10] ;  /* 0x000e1000010c7983 */ /* 0x001f280000300a00 */
[----:B-1----:R-:W4:Y:S04]  /*d0b20*/  LDL.LU.64 R14, [R1+0xe28] ;  /* 0x000e2800010e7983 */ /* 0x002f280000300a00 */
[----:B------:R-:W4:Y:S04]  /*d0b30*/  LDL.LU R28, [R1+0x4c] ;  /* 0x00004c00011c7983 */ /* 0x000f280000300800 */
[----:B------:R-:W4:Y:S01]  /*d0b40*/  LDL.LU.64 R18, [R1+0xe40] ;  /* 0x000e400001127983 */ /* 0x000f220000300a00 */
[----:B------:R-:W-:-:S05]  /*d0b50*/  VIADD R0, R9, 0x38 ;  /* 0x0000003809007836 */ /* 0x000fca0000000000 */
[----:B------:R-:W-:Y:S02]  /*d0b60*/  ISETP.GE.AND P3, PT, R0, UR17, PT ;  /* 0x0000001100007c0c */ /* 0x000fe4000bf66270 */
[C---:B--2---:R-:W-:Y:S02]  /*d0b70*/  PRMT R0, R23.reuse, 0x7770, RZ ;  /* 0x0000777017007816 */ /* 0x044fe400000000ff */
[C---:B------:R-:W-:Y:S02]  /*d0b80*/  PRMT R2, R23.reuse, 0x7771, RZ ;  /* 0x0000777117027816 */ /* 0x040fe400000000ff */
[C---:B------:R-:W-:Y:S02]  /*d0b90*/  PRMT R3, R23.reuse, 0x7772, RZ ;  /* 0x0000777217037816 */ /* 0x040fe400000000ff */
[----:B------:R-:W-:Y:S02]  /*d0ba0*/  PRMT R4, R23, 0x7773, RZ ;  /* 0x0000777317047816 */ /* 0x000fe400000000ff */
[----:B---3--:R-:W-:Y:S01]  /*d0bb0*/  ISETP.LT.AND P0, PT, R7, UR4, !P5 ;  /* 0x0000000407007c0c */ /* 0x008fe2000ef01270 */
[----:B------:R-:W-:-:S12]  /*d0bc0*/  ULDC UR4, c[0x0][0x228] ;  /* 0x00008a0000047ab9 */ /* 0x000fd80000000800 */
[----:B------:R-:W-:Y:S04]  /*d0bd0*/  @P0 STG.E.U8 desc[UR32][R24.64], R0 ;  /* 0x0000000018000986 */ /* 0x000fe8000c101120 */
[----:B----4-:R0:W-:Y:S04]  /*d0be0*/  STL.64 [R1+0x40c8], R18 ;  /* 0x0040c81201007387 */ /* 0x0101e80000100a00 */
[----:B0-----:R-:W2:Y:S04]  /*d0bf0*/  LDL.LU.64 R18, [R1+0xe48] ;  /* 0x000e480001127983 */ /* 0x001ea80000300a00 */
[----:B------:R-:W3:Y:S04]  /*d0c00*/  LDL.LU.64 R22, [R1+0xe38] ;  /* 0x000e380001167983 */ /* 0x000ee80000300a00 */
[----:B------:R-:W4:Y:S01]  /*d0c10*/  LDL.LU R25, [R1+0x40d0] ;  /* 0x0040d00001197983 */ /* 0x000f220000300800 */
[----:B------:R-:W-:Y:S01]  /*d0c20*/  ISETP.LT.AND P6, PT, R29, UR4, !P5 ;  /* 0x000000041d007c0c */ /* 0x000fe2000efc1270 */
[----:B------:R-:W-:Y:S01]  /*d0c30*/  ULDC UR4, c[0x0][0x228] ;  /* 0x00008a0000047ab9 */ /* 0x000fe20000000800 */
[----:B------:R-:W-:-:S02]  /*d0c40*/  PRMT R0, R28, 0x7770, RZ ;  /* 0x000077701c007816 */ /* 0x000fc400000000ff */
[----:B------:R-:W-:Y:S01]  /*d0c50*/  ISETP.LT.AND P4, PT, R8, UR4, !P5 ;  /* 0x0000000408007c0c */ /* 0x000fe2000ef81270 */
[----:B------:R-:W-:Y:S01]  /*d0c60*/  ULDC UR4, c[0x0][0x228] ;  /* 0x00008a0000047ab9 */ /* 0x000fe20000000800 */
[----:B------:R-:W-:Y:S02]  /*d0c70*/  ISETP.LT.AND P5, PT, R5, UR6, !P5 ;  /* 0x0000000605007c0c */ /* 0x000fe4000efa1270 */
[----:B------:R-:W-:Y:S01]  /*d0c80*/  ISETP.LT.AND P0, PT, R10, UR4, !P2 ;  /* 0x000000040a007c0c */ /* 0x000fe2000d701270 */
[----:B------:R-:W-:Y:S01]  /*d0c90*/  ULDC UR4, c[0x0][0x228] ;  /* 0x00008a0000047ab9 */ /* 0x000fe20000000800 */
[----:B------:R-:W3:Y:S01]  /*d0ca0*/  LDL.LU R24, [R1+0x6c] ;  /* 0x00006c0001187983 */ /* 0x000ee20000300800 */
[----:B------:R-:W-:-:S03]  /*d0cb0*/  ULDC UR6, c[0x0][0x228] ;  /* 0x00008a0000067ab9 */ /* 0x000fc60000000800 */
[----:B------:R0:W-:Y:S04]  /*d0cc0*/  @P6 STG.E.U8 desc[UR32][R20.64], R2 ;  /* 0x0000000214006986 */ /* 0x0001e8000c101120 */
[----:B------:R1:W-:Y:S04]  /*d0cd0*/  @P4 STG.E.U8 desc[UR32][R26.64], R3 ;  /* 0x000000031a004986 */ /* 0x0003e8000c101120 */
[----:B------:R1:W-:Y:S04]  /*d0ce0*/  @P5 STG.E.U8 desc[UR32][R12.64], R4 ;  /* 0x000000040c005986 */ /* 0x0003e8000c101120 */
[----:B------:R1:W-:Y:S01]  /*d0cf0*/  @P0 STG.E.U8 desc[UR32][R14.64], R0 ;  /* 0x000000000e000986 */ /* 0x0003e2000c101120 */
[----:B0-----:R-:W-:-:S03]  /*d0d00*/  VIADD R2, R9, 0x39 ;  /* 0x0000003909027836 */ /* 0x001fc60000000000 */
[----:B-1----:R-:W3:Y:S01]  /*d0d10*/  LDL.LU.64 R26, [R1+0xe78] ;  /* 0x000e7800011a7983 */ /* 0x002ee20000300a00 */
[----:B------:R-:W-:-:S03]  /*d0d20*/  PRMT R3, R28, 0x7773, RZ ;  /* 0x000077731c037816 */ /* 0x000fc600000000ff */
[----:B------:R-:W3:Y:S01]  /*d0d30*/  LDL.LU.64 R12, [R1+0xe60] ;  /* 0x000e6000010c7983 */ /* 0x000ee20000300a00 */
[----:B------:R-:W-:-:S03]  /*d0d40*/  PRMT R0, R28, 0x7771, RZ ;  /* 0x000077711c007816 */ /* 0x000fc600000000ff */
[----:B------:R-:W3:Y:S01]  /*d0d50*/  LDL.LU.64 R20, [R1+0xe58] ;  /* 0x000e580001147983 */ /* 0x000ee20000300a00 */
[----:B------:R-:W-:-:S03]  /*d0d60*/  ISETP.GE.AND P0, PT, R2, UR15, PT ;  /* 0x0000000f02007c0c */ /* 0x000fc6000bf06270 */
[----:B------:R-:W3:Y:S01]  /*d0d70*/  LDL.LU.64 R14, [R1+0xe50] ;  /* 0x000e5000010e7983 */ /* 0x000ee20000300a00 */
[----:B------:R-:W-:-:S03]  /*d0d80*/  PRMT R2, R28, 0x7772, RZ ;  /* 0x000077721c027816 */ /* 0x000fc600000000ff */
[----:B------:R-:W3:Y:S01]  /*d0d90*/  LDL.LU R28, [R1+0x30] ;  /* 0x00003000011c7983 */ /* 0x000ee20000300800 */
[----:B----4-:R-:W-:Y:S01]  /*d0da0*/  ISETP.LT.AND P4, PT, R25, UR4, !P2 ;  /* 0x0000000419007c0c */ /* 0x010fe2000d781270 */
[----:B------:R-:W-:-:S12]  /*d0db0*/  ULDC UR4, c[0x0][0x228] ;  /* 0x00008a0000047ab9 */ /* 0x000fd80000000800 */
[----:B--2---:R0:W-:Y:S04]  /*d0dc0*/  @P4 STG.E.U8 desc[UR32][R18.64], R0 ;  /* 0x0000000012004986 */ /* 0x0041e8000c101120 */
[----:B0-----:R-:W2:Y:S01]  /*d0dd0*/  LDL.LU.64 R18, [R1+0x40c8] ;  /* 0x0040c80001127983 */ /* 0x001ea20000300a00 */
[----:B------:R-:W-:Y:S02]  /*d0de0*/  ISETP.LT.AND P6, PT, R11, UR6, !P2 ;  /* 0x000000060b007c0c */ /* 0x000fe4000d7c1270 */
[----:B------:R-:W-:Y:S01]  /*d0df0*/  ISETP.LT.AND P5, PT, R16, UR4, !P2 ;  /* 0x0000000410007c0c */ /* 0x000fe2000d7a1270 */
[----:B------:R-:W-:Y:S01]  /*d0e00*/  ULDC UR4, c[0x0][0x228] ;  /* 0x00008a0000047ab9 */ /* 0x000fe20000000800 */
[----:B---3--:R-:W-:Y:S02]  /*d0e10*/  PRMT R0, R24, 0x7770, RZ ;  /* 0x0000777018007816 */ /* 0x008fe400000000ff */
[----:B------:R-:W-:Y:S01]  /*d0e20*/  ISETP.LT.AND P4, PT, R7, UR4, !P2 ;  /* 0x0000000407007c0c */ /* 0x000fe2000d781270 */
[----:B------:R-:W-:Y:S01]  /*d0e30*/  ULDC UR4, c[0x0][0x228] ;  /* 0x00008a0000047ab9 */ /* 0x000fe20000000800 */
[----:B------:R-:W-:-:S05]  /*d0e40*/  ULDC UR6, c[0x0][0x228] ;  /* 0x00008a0000067ab9 */ /* 0x000fca0000000800 */
[----:B--2---:R0:W-:Y:S04]  /*d0e50*/  @P6 STG.E.U8 desc[UR32][R18.64], R2 ;  /* 0x0000000212006986 */ /* 0x0041e8000c101120 */
[----:B------:R1:W-:Y:S01]  /*d0e60*/  @P5 STG.E.U8 desc[UR32][R22.64], R3 ;  /* 0x0000000316005986 */ /* 0x0003e2000c101120 */
[----:B------:R-:W-:Y:S02]  /*d0e70*/  ISETP.LT.AND P5, PT, R29, UR4, !P2 ;  /* 0x000000041d007c0c */ /* 0x000fe4000d7a1270 */
[----:B------:R-:W-:Y:S01]  /*d0e80*/  ISETP.LT.AND P6, PT, R8, UR6, !P2 ;  /* 0x0000000608007c0c */ /* 0x000fe2000d7c1270 */
[----:B------:R2:W-:Y:S01]  /*d0e90*/  @P4 STG.E.U8 desc[UR32][R26.64], R0 ;  /* 0x000000001a004986 */ /* 0x0005e2000c101120 */
[----:B------:R-:W-:Y:S01]  /*d0ea0*/  ULDC UR4, c[0x0][0x228] ;  /* 0x00008a0000047ab9 */ /* 0x000fe20000000800 */
[----:B------:R-:W-:Y:S01]  /*d0eb0*/  ULDC UR6, c[0x0][0x228] ;  /* 0x00008a0000067ab9 */ /* 0x000fe20000000800 */
[----:B0-----:R-:W-:Y:S01]  /*d0ec0*/  PRMT R2, R24, 0x7771, RZ ;  /* 0x0000777118027816 */ /* 0x001fe200000000ff */
[----:B------:R-:W3:Y:S04]  /*d0ed0*/  LDL.LU.64 R18, [R1+0xe70] ;  /* 0x000e700001127983 */ /* 0x000ee80000300a00 */
[----:B------:R-:W4:Y:S04]  /*d0ee0*/  LDL.LU R8, [R1+0x40c0] ;  /* 0x0040c00001087983 */ /* 0x000f280000300800 */
[----:B-1----:R-:W4:Y:S04]  /*d0ef0*/  LDL.LU.64 R22, [R1+0xe90] ;  /* 0x000e900001167983 */ /* 0x002f280000300a00 */
[----:B--2---:R-:W2:Y:S04]  /*d0f00*/  LDL.LU.64 R26, [R1+0xe88] ;  /* 0x000e8800011a7983 */ /* 0x004ea80000300a00 */
[----:B------:R0:W-:Y:S04]  /*d0f10*/  @P5 STG.E.U8 desc[UR32][R12.64], R2 ;  /* 0x000000020c005986 */ /* 0x0001e8000c101120 */
[----:B0-----:R-:W4:Y:S01]  /*d0f20*/  LDL.LU.64 R12, [R1+0x40b8] ;  /* 0x0040b800010c7983 */ /* 0x001f220000300a00 */
[----:B------:R-:W-:Y:S01]  /*d0f30*/  ISETP.LT.AND P2, PT, R5, UR4, !P2 ;  /* 0x0000000405007c0c */ /* 0x000fe2000d741270 */
[----:B------:R-:W-:Y:S01]  /*d0f40*/  ULDC UR4, c[0x0][0x228] ;  /* 0x00008a0000047ab9 */ /* 0x000fe20000000800 */
[----:B------:R-:W-:-:S02]  /*d0f50*/  ISETP.LT.AND P5, PT, R25, UR6, !P3 ;  /* 0x0000000619007c0c */ /* 0x000fc4000dfa1270 */
[----:B------:R-:W-:Y:S02]  /*d0f60*/  ISETP.LT.AND P4, PT, R10, UR4, !P3 ;  /* 0x000000040a007c0c */ /* 0x000fe4000df81270 */
[C---:B------:R-:W-:Y:S02]  /*d0f70*/  PRMT R3, R24.reuse, 0x7772, RZ ;  /* 0x0000777218037816 */ /* 0x040fe400000000ff */
[----:B------:R-:W-:Y:S02]  /*d0f80*/  PRMT R4, R24, 0x7773, RZ ;  /* 0x0000777318047816 */ /* 0x000fe400000000ff */
[C---:B------:R-:W-:Y:S02]  /*d0f90*/  PRMT R0, R28.reuse, 0x7770, RZ ;  /* 0x000077701c007816 */ /* 0x040fe400000000ff */
[----:B------:R-:W-:Y:S01]  /*d0fa0*/  PRMT R2, R28, 0x7771, RZ ;  /* 0x000077711c027816 */ /* 0x000fe200000000ff */
[----:B------:R0:W-:Y:S04]  /*d0fb0*/  STL [R1+0x40ac], R25 ;  /* 0x0040ac1901007387 */ /* 0x0001e80000100800 */
[----:B------:R-:W-:Y:S01]  /*d0fc0*/  @P6 STG.E.U8 desc[UR32][R20.64], R3 ;  /* 0x0000000314006986 */ /* 0x000fe2000c101120 */
[----:B------:R-:W-:Y:S01]  /*d0fd0*/  ULDC UR4, c[0x0][0x228] ;  /* 0x00008a0000047ab9 */ /* 0x000fe20000000800 */
[----:B------:R-:W-:-:S02]  /*d0fe0*/  ULDC UR6, c[0x0][0x228] ;  /* 0x00008a0000067ab9 */ /* 0x000fc40000000800 */
[----:B------:R1:W-:Y:S04]  /*d0ff0*/  @P2 STG.E.U8 desc[UR32][R14.64], R4 ;  /* 0x000000040e002986 */ /* 0x0003e8000c101120 */
[----:B0-----:R-:W2:Y:S04]  /*d1000*/  LDL.LU.64 R24, [R1+0xea0] ;  /* 0x000ea00001187983 */ /* 0x001ea80000300a00 */
[----:B-1----:R-:W2:Y:S04]  /*d1010*/  LDL.LU.64 R14, [R1+0xe98] ;  /* 0x000e9800010e7983 */ /* 0x002ea80000300a00 */
[----:B------:R-:W2:Y:S04]  /*d1020*/  LDL.LU R4, [R1+0x186c] ;  /* 0x00186c0001047983 */ /* 0x000ea80000300800 */
[----:B------:R-:W2:Y:S04]  /*d1030*/  LDL.LU.64 R20, [R1+0xeb0] ;  /* 0x000eb00001147983 */ /* 0x000ea80000300a00 */
[----:B---3--:R-:W-:Y:S04]  /*d1040*/  @P4 STG.E.U8 desc[UR32][R18.64], R0 ;  /* 0x0000000012004986 */ /* 0x008fe8000c101120 */
[----:B----4-:R0:W-:Y:S04]  /*d1050*/  @P5 STG.E.U8 desc[UR32][R12.64], R2 ;  /* 0x000000020c005986 */ /* 0x0101e8000c101120 */
[----:B0-----:R-:W3:Y:S01]  /*d1060*/  LDL.LU.64 R12, [R1+0x40b0] ;  /* 0x0040b000010c7983 */ /* 0x001ee20000300a00 */
[----:B------:R-:W-:Y:S01]  /*d1070*/  ISETP.LT.AND P2, PT, R11, UR4, !P3 ;  /* 0x000000040b007c0c */ /* 0x000fe2000df41270 */
[----:B------:R-:W-:Y:S01]  /*d1080*/  ULDC UR4, c[0x0][0x228] ;  /* 0x00008a0000047ab9 */ /* 0x000fe20000000800 */
[----:B------:R-:W-:-:S02]  /*d1090*/  ISETP.LT.AND P4, PT, R16, UR6, !P3 ;  /* 0x0000000610007c0c */ /* 0x000fc4000df81270 */
[----:B------:R-:W-:Y:S02]  /*d10a0*/  ISETP.LT.AND P6, PT, R7, UR4, !P3 ;  /* 0x0000000407007c0c */ /* 0x000fe4000dfc1270 */
[C---:B------:R-:W-:Y:S01]  /*d10b0*/  PRMT R2, R28.reuse, 0x7772, RZ ;  /* 0x000077721c027816 */ /* 0x040fe200000000ff */
[----:B------:R-:W-:Y:S01]  /*d10c0*/  VIADD R0, R9, 0x3a ;  /* 0x0000003a09007836 */ /* 0x000fe20000000000 */
[----:B------:R-:W-:Y:S01]  /*d10d0*/  PRMT R3, R28, 0x7773, RZ ;  /* 0x000077731c037816 */ /* 0x000fe200000000ff */
[----:B------:R-:W4:Y:S01]  /*d10e0*/  LDL.LU.64 R18, [R1+0xea8] ;  /* 0x000ea80001127983 */ /* 0x000f220000300a00 */
[----:B------:R-:W-:Y:S01]  /*d10f0*/  ULDC UR6, c[0x0][0x228] ;  /* 0x00008a0000067ab9 */ /* 0x000fe20000000800 */
[----:B------:R-:W-:Y:S02]  /*d1100*/  ULDC UR4, c[0x0][0x228] ;  /* 0x00008a0000047ab9 */ /* 0x000fe40000000800 */
[----:B------:R0:W-:Y:S01]  /*d1110*/  @P2 STG.E.U8 desc[UR32][R22.64], R2 ;  /* 0x0000000216002986 */ /* 0x0001e2000c101120 */
[----:B------:R-:W-:-:S03]  /*d1120*/  ISETP.GE.AND P2, PT, R0, UR13, PT ;  /* 0x0000000d00007c0c */ /* 0x000fc6000bf46270 */
[----:B--2---:R1:W-:Y:S04]  /*d1130*/  @P4 STG.E.U8 desc[UR32][R26.64], R3 ;  /* 0x000000031a004986 */ /* 0x0043e8000c101120 */
[----:B0-----:R-:W2:Y:S04]  /*d1140*/  LDL.LU.64 R22, [R1+0xec8] ;  /* 0x000ec80001167983 */ /* 0x001ea80000300a00 */
[----:B-1----:R-:W2:Y:S01]  /*d1150*/  LDL.LU.64 R26, [R1+0xec0] ;  /* 0x000ec000011a7983 */ /* 0x002ea20000300a00 */
[----:B---3--:R-:W-:-:S05]  /*d1160*/  PRMT R0, R12, 0x7770, RZ ;  /* 0x000077700c007816 */ /* 0x008fca00000000ff */
[----:B------:R0:W-:Y:S04]  /*d1170*/  @P6 STG.E.U8 desc[UR32][R24.64], R0 ;  /* 0x0000000018006986 */ /* 0x0001e8000c101120 */
[----:B0-----:R-:W3:Y:S01]  /*d1180*/  LDL.LU R25, [R1+0x40ac] ;  /* 0x0040ac0001197983 */ /* 0x001ee20000300800 */
[----:B------:R-:W-:Y:S02]  /*d1190*/  ISETP.LT.AND P5, PT, R29, UR6, !P3 ;  /* 0x000000061d007c0c */ /* 0x000fe4000dfa1270 */
[----:B------:R-:W-:Y:S01]  /*d11a0*/  PRMT R2, R12, 0x7771, RZ ;  /* 0x000077710c027816 */ /* 0x000fe200000000ff */
[----:B------:R-:W-:Y:S01]  /*d11b0*/  ULDC UR6, c[0x0][0x228] ;  /* 0x00008a0000067ab9 */ /* 0x000fe20000000800 */
[----:B------:R-:W-:Y:S02]  /*d11c0*/  ISETP.LT.AND P4, PT, R4, UR4, !P3 ;  /* 0x0000000404007c0c */ /* 0x000fe4000df81270 */
[----:B------:R-:W-:Y:S01]  /*d11d0*/  ISETP.LT.AND P3, PT, R5, UR6, !P3 ;  /* 0x0000000605007c0c */ /* 0x000fe2000df61270 */
[----:B------:R-:W-:Y:S01]  /*d11e0*/  ULDC UR6, c[0x0][0x228] ;  /* 0x00008a0000067ab9 */ /* 0x000fe20000000800 */
[----:B------:R-:W-:-:S05]  /*d11f0*/  ULDC UR4, c[0x0][0x228] ;  /* 0x00008a0000047ab9 */ /* 0x000fca0000000800 */
[----:B------:R0:W-:Y:S04]  /*d1200*/  @P5 STG.E.U8 desc[UR32][R14.64], R2 ;  /* 0x000000020e005986 */ /* 0x0001e8000c101120 */
[----:B0-----:R-:W2:Y:S01]  /*d1210*/  LDL.LU.64 R14, [R1+0xed0] ;  /* 0x000ed000010e7983 */ /* 0x001ea20000300a00 */
[C---:B------:R-:W-:Y:S02]  /*d1220*/  PRMT R2, R12.reuse, 0x7772, RZ ;  /* 0x000077720c027816 */ /* 0x040fe400000000ff */
[----:B------:R-:W-:-:S03]  /*d1230*/  PRMT R12, R12, 0x7773, RZ ;  /* 0x000077730c0c7816 */ /* 0x000fc600000000ff */
[----:B------:R0:W-:Y:S04]  /*d1240*/  @P4 STG.E.U8 desc[UR32][R20.64], R2 ;  /* 0x0000000214004986 */ /* 0x0001e8000c101120 */
[----:B----4-:R1:W-:Y:S01]  /*d1250*/  @P3 STG.E.U8 desc[UR32][R18.64], R12 ;  /* 0x0000000c12003986 */ /* 0x0103e2000c101120 */
[----:B------:R-:W-:Y:S02]  /*d1260*/  ISETP.LT.AND P5, PT, R10, UR4, !P0 ;  /* 0x000000040a007c0c */ /* 0x000fe4000c7a1270 */
[C---:B------:R-:W-:Y:S01]  /*d1270*/  PRMT R3, R8.reuse, 0x7771, RZ ;  /* 0x0000777108037816 */ /* 0x040fe200000000ff */
[----:B------:R-:W-:Y:S01]  /*d1280*/  VIADD R0, R9, 0x3b ;  /* 0x0000003b09007836 */ /* 0x000fe20000000000 */
[----:B------:R-:W-:Y:S01]  /*d1290*/  ULDC UR4, c[0x0][0x228] ;  /* 0x00008a0000047ab9 */ /* 0x000fe20000000800 */
[----:B0-----:R-:W-:-:S02]  /*d12a0*/  PRMT R2, R8, 0x7770, RZ ;  /* 0x0000777008027816 */ /* 0x001fc400000000ff */
[----:B---3--:R-:W-:-:S06]  /*d12b0*/  ISETP.LT.AND P6, PT, R25, UR6, !P0 ;  /* 0x0000000619007c0c */ /* 0x008fcc000c7c1270 */
[----:B--2---:R-:W-:Y:S04]  /*d12c0*/  @P5 STG.E.U8 desc[UR32][R22.64], R2 ;  /* 0x0000000216005986 */ /* 0x004fe8000c101120 */
[----:B------:R-:W2:Y:S04]  /*d12d0*/  LDL.LU R25, [R1+0x40a8] ;  /* 0x0040a80001197983 */ /* 0x000ea80000300800 */
[----:B------:R-:W3:Y:S04]  /*d12e0*/  LDL.LU.64 R20, [R1+0xee0] ;  /* 0x000ee00001147983 */ /* 0x000ee80000300a00 */
[----:B-1----:R-:W4:Y:S04]  /*d12f0*/  LDL.LU.64 R18, [R1+0xef8] ;  /* 0x000ef80001127983 */ /* 0x002f280000300a00 */
[----:B------:R0:W-:Y:S01]  /*d1300*/  STL [R1+0x40a0], R13 ;  /* 0x0040a00d01007387 */ /* 0x0001e20000100800 */
[----:B------:R-:W-:Y:S01]  /*d1310*/  ISETP.GE.AND P4, PT, R0, UR11, PT ;  /* 0x0000000b00007c0c */ /* 0x000fe2000bf86270 */
[----:B------:R-:W-:-:S02]  /*d1320*/  ULDC UR6, c[0x0][0x228] ;  /* 0x00008a0000067ab9 */ /* 0x000fc40000000800 */
[----:B0-----:R-:W3:Y:S04]  /*d1330*/  LDL.LU.64 R12, [R1+0xed8] ;  /* 0x000ed800010c7983 */ /* 0x001ee80000300a00 */
[----:B------:R0:W-:Y:S04]  /*d1340*/  @P6 STG.E.U8 desc[UR32][R26.64], R3 ;  /* 0x000000031a006986 */ /* 0x0001e8000c101120 */
[----:B0-----:R-:W4:Y:S01]  /*d1350*/  LDL.LU.64 R2, [R1+0xee8] ;  /* 0x000ee80001027983 */ /* 0x001f220000300a00 */
[----:B------:R-:W-:Y:S01]  /*d1360*/  VIADD R0, R9, 0x3c ;  /* 0x0000003c09007836 */ /* 0x000fe20000000000 */
[----:B------:R-:W-:Y:S01]  /*d1370*/  ISETP.LT.AND P6, PT, R11, UR4, !P0 ;  /* 0x000000040b007c0c */ /* 0x000fe2000c7c1270 */
[----:B------:R-:W-:Y:S01]  /*d1380*/  ULDC UR4, c[0x0][0x228] ;  /* 0x00008a0000047ab9 */ /* 0x000fe20000000800 */
[----:B------:R-:W4:Y:S04]  /*d1390*/  LDL.LU.64 R22, [R1+0xef0] ;  /* 0x000ef00001167983 */ /* 0x000f280000300a00 */
[----:B------:R-:W4:Y:S01]  /*d13a0*/  LDL.LU R6, [R1+0x34] ;  /* 0x0000340001067983 */ /* 0x000f220000300800 */
[----:B------:R-:W-:Y:S01]  /*d13b0*/  ISETP.GE.AND P3, PT, R0, UR9, PT ;  /* 0x0000000900007c0c */ /* 0x000fe2000bf66270 */
[----:B------:R-:W-:-:S05]  /*d13c0*/  VIADD R0, R9, 0x3d ;  /* 0x0000003d09007836 */ /* 0x000fca0000000000 */
[----:B------:R-:W-:Y:S02]  /*d13d0*/  ISETP.GE.AND P5, PT, R0, UR7, PT ;  /* 0x0000000700007c0c */ /* 0x000fe4000bfa6270 */
[----:B------:R-:W-:-:S05]  /*d13e0*/  PRMT R0, R8, 0x7772, RZ ;  /* 0x0000777208007816 */ /* 0x000fca00000000ff */
[----:B------:R0:W-:Y:S01]  /*d13f0*/  @P6 STG.E.U8 desc[UR32][R14.64], R0 ;  /* 0x000000000e006986 */ /* 0x0001e2000c101120 */
[----:B------:R-:W-:Y:S02]  /*d1400*/  ISETP.LT.AND P6, PT, R16, UR4, !P0 ;  /* 0x0000000410007c0c */ /* 0x000fe4000c7c1270 */
[----:B------:R-:W-:Y:S01]  /*d1410*/  PRMT R8, R8, 0x7773, RZ ;  /* 0x0000777308087816 */ /* 0x000fe200000000ff */
[----:B------:R-:W-:Y:S01]  /*d1420*/  ULDC UR4, c[0x0][0x228] ;  /* 0x00008a0000047ab9 */ /* 0x000fe20000000800 */
[----:B0-----:R-:W4:Y:S04]  /*d1430*/  LDL.LU.64 R14, [R1+0xf00] ;  /* 0x000f0000010e7983 */ /* 0x001f280000300a00 */
[----:B--2---:R-:W0:Y:S05]  /*d1440*/  LDS.128 R24, [R25] ;  /* 0x0000000019187984 */ /* 0x004e2a0000000c00 */
[----:B---3--:R1:W-:Y:S04]  /*d1450*/  @P6 STG.E.U8 desc[UR32][R12.64], R8 ;  /* 0x000000080c006986 */ /* 0x0083e8000c101120 */
[----:B-1----:R-:W2:Y:S04]  /*d1460*/  LDL.LU.64 R12, [R1+0xf08] ;  /* 0x000f0800010c7983 */ /* 0x002ea80000300a00 */
[----:B------:R-:W3:Y:S01]  /*d1470*/  LDL.LU R8, [R1+0x1864] ;  /* 0x0018640001087983 */ /* 0x000ee20000300800 */
[----:B------:R-:W-:Y:S01]  /*d1480*/  ISETP.LT.AND P6, PT, R7, UR4, !P0 ;  /* 0x0000000407007c0c */ /* 0x000fe2000c7c1270 */
[----:B------:R-:W-:Y:S01]  /*d1490*/  ULDC UR4, c[0x0][0x228] ;  /* 0x00008a0000047ab9 */ /* 0x000fe20000000800 */
[----:B0-----:R-:W-:-:S11]  /*d14a0*/  PRMT R0, R24, 0x7770, RZ ;  /* 0x0000777018007816 */ /* 0x001fd600000000ff */
[----:B----4-:R0:W-:Y:S01]  /*d14b0*/  @P6 STG.E.U8 desc[UR32][R2.64], R0 ;  /* 0x0000000002006986 */ /* 0x0101e2000c101120 */
[----:B------:R-:W-:Y:S01]  /*d14c0*/  ISETP.LT.AND P6, PT, R29, UR4, !P0 ;  /* 0x000000041d007c0c */ /* 0x000fe2000c7c1270 */
[----:B------:R-:W-:Y:S02]  /*d14d0*/  ULDC UR4, c[0x0][0x228] ;  /* 0x00008a0000047ab9 */ /* 0x000fe40000000800 */
[----:B------:R-:W4:Y:S01]  /*d14e0*/  LDL.LU.64 R28, [R1+0xf10] ;  /* 0x000f1000011c7983 */ /* 0x000f220000300a00 */
[----:B0-----:R-:W-:-:S09]  /*d14f0*/  PRMT R0, R24, 0x7771, RZ ;  /* 0x0000777118007816 */ /* 0x001fd200000000ff */
[----:B------:R0:W-:Y:S01]  /*d1500*/  @P6 STG.E.U8 desc[UR32][R20.64], R0 ;  /* 0x0000000014006986 */ /* 0x0001e2000c101120 */
[----:B------:R-:W-:Y:S01]  /*d1510*/  ISETP.LT.AND P6, PT, R4, UR4, !P0 ;  /* 0x0000000404007c0c */ /* 0x000fe2000c7c1270 */
[----:B------:R-:W-:Y:S02]  /*d1520*/  ULDC UR4, c[0x0][0x228] ;  /* 0x00008a0000047ab9 */ /* 0x000fe40000000800 */
[----:B------:R-:W-:Y:S01]  /*d1530*/  ISETP.LT.AND P0, PT, R5, UR4, !P0 ;  /* 0x0000000405007c0c */ /* 0x000fe2000c701270 */
[----:B------:R-:W-:Y:S01]  /*d1540*/  ULDC UR4, c[0x0][0x228] ;  /* 0x00008a0000047ab9 */ /* 0x000fe20000000800 */
[C---:B0-----:R-:W-:Y:S02]  /*d1550*/  PRMT R0, R24.reuse, 0x7772, RZ ;  /* 0x0000777218007816 */ /* 0x041fe400000000ff */
[----:B------:R-:W-:-:S06]  /*d1560*/  PRMT R24, R24, 0x7773, RZ ;  /* 0x0000777318187816 */ /* 0x000fcc00000000ff */
[----:B------:R0:W-:Y:S04]  /*d1570*/  @P6 STG.E.U8 desc[UR32][R18.64], R0 ;  /* 0x0000000012006986 */ /* 0x0001e8000c101120 */
[----:B------:R1:W-:Y:S01]  /*d1580*/  @P0 STG.E.U8 desc[UR32][R22.64], R24 ;  /* 0x0000001816000986 */ /* 0x0003e2000c101120 */
[----:B------:R-:W-:Y:S01]  /*d1590*/  ISETP.LT.AND P0, PT, R10, UR4, !P2 ;  /* 0x000000040a007c0c */ /* 0x000fe2000d701270 */
[----:B------:R-:W-:Y:S01]  /*d15a0*/  ULDC UR4, c[0x0][0x228] ;  /* 0x00008a0000047ab9 */ /* 0x000fe20000000800 */
[----:B------:R-:W-:Y:S02]  /*d15b0*/  VIADD R2, R9, 0x3e ;  /* 0x0000003e09027836 */ /* 0x000fe40000000000 */
[----:B------:R-:W4:Y:S04]  /*d15c0*/  LDL.LU R9, [R1+0x40a4] ;  /* 0x0040a40001097983 */ /* 0x000f280000300800 */
[----:B------:R-:W4:Y:S01]  /*d15d0*/  LDL.LU.64 R20, [R1+0xf28] ;  /* 0x000f280001147983 */ /* 0x000f220000300a00 */
[----:B0-----:R-:W-:-:S03]  /*d15e0*/  PRMT R0, R6, 0x7770, RZ ;  /* 0x0000777006007816 */ /* 0x001fc600000000ff */
[----:B------:R-:W4:Y:S04]  /*d15f0*/  LDL.LU.64 R18, [R1+0xf20] ;  /* 0x000f200001127983 */ /* 0x000f280000300a00 */
[----:B------:R0:W-:Y:S01]  /*d1600*/  @P0 STG.E.U8 desc[UR32][R14.64], R0 ;  /* 0x000000000e000986 */ /* 0x0001e2000c101120 */
[----:B------:R-:W-:-:S03]  /*d1610*/  ISETP.GE.AND P6, PT, R2, UR5, PT ;  /* 0x0000000502007c0c */ /* 0x000fc6000bfc6270 */
[----:B------:R-:W4:Y:S04]  /*d1620*/  LDL.LU.64 R2, [R1+0xf18] ;  /* 0x000f180001027983 */ /* 0x000f280000300a00 */
[----:B-1----:R-:W4:Y:S01]  /*d1630*/  LDL.LU R24, [R1+0x1870] ;  /* 0x0018700001187983 */ /* 0x002f220000300800 */
[----:B------:R-:W-:Y:S01]  /*d1640*/  ULDC UR5, c[0x0][0x228] ;  /* 0x00008a0000057ab9 */ /* 0x000fe20000000800 */
[----:B0-----:R-:W-:Y:S02]  /*d1650*/  PRMT R0, R6, 0x7771, RZ ;  /* 0x0000777106007816 */ /* 0x001fe400000000ff */
[----:B------:R-:W4:Y:S04]  /*d1660*/  LDL.LU.64 R14, [R1+0xf38] ;  /* 0x000f3800010e7983 */ /* 0x000f280000300a00 */
[----:B------:R-:W4:Y:S01]  /*d1670*/  LDL.LU.64 R22, [R1+0xf30] ;  /* 0x000f300001167983 */ /* 0x000f220000300a00 */
[----:B---3--:R-:W-:Y:S01]  /*d1680*/  ISETP.LT.AND P0, PT, R8, UR4, !P2 ;  /* 0x0000000408007c0c */ /* 0x008fe2000d701270 */
[----:B------:R-:W-:-:S12]  /*d1690*/  ULDC UR4, c[0x0][0x228] ;  /* 0x00008a0000047ab9 */ /* 0x000fd80000000800 */
[----:B--2---:R0:W-:Y:S04]  /*d16a0*/  @P0 STG.E.U8 desc[UR32][R12.64], R0 ;  /* 0x000000000c000986 */ /* 0x0041e8000c101120 */
[----:B0-----:R-:W2:Y:S01]  /*d16b0*/  LDL.LU R13, [R1+0x40a0] ;  /* 0x0040a000010d7983 */ /* 0x001ea20000300800 */
[----:B------:R-:W-:Y:S02]  /*d16c0*/  ISETP.LT.AND P0, PT, R11, UR4, !P2 ;  /* 0x000000040b007c0c */ /* 0x000fe4000d701270 */
[----:B------:R-:W-:Y:S01]  /*d16d0*/  PRMT R0, R6, 0x7772, RZ ;  /* 0x0000777206007816 */ /* 0x000fe200000000ff */
[----:B------:R-:W-:-:S10]  /*d16e0*/  ULDC UR4, c[0x0][0x228] ;  /* 0x00008a0000047ab9 */ /* 0x000fd40000000800 */
[----:B----4-:R0:W-:Y:S01]  /*d16f0*/  @P0 STG.E.U8 desc[UR32][R28.64], R0 ;  /* 0x000000001c000986 */ /* 0x0101e2000c101120 */
[----:B------:R-:W-:Y:S01]  /*d1700*/  ISETP.LT.AND P0, PT, R16, UR4, !P2 ;  /* 0x0000000410007c0c */ /* 0x000fe2000d701270 */
[----:B------:R-:W-:Y:S01]  /*d1710*/  ULDC UR4, c[0x0][0x228] ;  /* 0x00008a0000047ab9 */ /* 0x000fe20000000800 */
[----:B0-----:R-:W-:Y:S01]  /*d1720*/  PRMT R0, R6, 0x7773, RZ ;  /* 0x0000777306007816 */ /* 0x001fe200000000ff */
[----:B------:R-:W3:Y:S10]  /*d1730*/  LDL.LU.64 R28, [R1+0xf40] ;  /* 0x000f4000011c7983 */ /* 0x000ef40000300a00 */
[----:B------:R0:W-:Y:S01]  /*d1740*/  @P0 STG.E.U8 desc[UR32][R2.64], R0 ;  /* 0x0000000002000986 */ /* 0x0001e2000c101120 */
[----:B------:R-:W-:Y:S01]  /*d1750*/  ISETP.LT.AND P0, PT, R7, UR4, !P2 ;  /* 0x0000000407007c0c */ /* 0x000fe2000d701270 */
[----:B------:R-:W-:-:S02]  /*d1760*/  ULDC UR4, c[0x0][0x228] ;  /* 0x00008a0000047ab9 */ /* 0x000fc40000000800 */
[----:B0-----:R-:W4:Y:S01]  /*d1770*/  LDL.LU.64 R2, [R1+0xf58] ;  /* 0x000f580001027983 */ /* 0x001f220000300a00 */
[----:B--2---:R-:W-:-:S09]  /*d1780*/  PRMT R0, R13, 0x7770, RZ ;  /* 0x000077700d007816 */ /* 0x004fd200000000ff */
[----:B------:R0:W-:Y:S01]  /*d1790*/  @P0 STG.E.U8 desc[UR32][R20.64], R0 ;  /* 0x0000000014000986 */ /* 0x0001e2000c101120 */
[----:B------:R-:W-:Y:S01]  /*d17a0*/  ISETP.LT.AND P0, PT, R24, UR4, !P2 ;  /* 0x0000000418007c0c */ /* 0x000fe2000d701270 */
[----:B------:R-:W-:Y:S01]  /*d17b0*/  ULDC UR4, c[0x0][0x228] ;  /* 0x00008a0000047ab9 */ /* 0x000fe20000000800 */
[----:B0-----:R-:W-:Y:S01]  /*d17c0*/  PRMT R0, R13, 0x7771, RZ ;  /* 0x000077710d007816 */ /* 0x001fe200000000ff */
[----:B------:R-:W2:Y:S10]  /*d17d0*/  LDL.LU.64 R20, [R1+0xf78] ;  /* 0x000f780001147983 */ /* 0x000eb40000300a00 */
[----:B------:R0:W-:Y:S01]  /*d17e0*/  @P0 STG.E.U8 desc[UR32][R18.64], R0 ;  /* 0x0000000012000986 */ /* 0x0001e2000c101120 */
[----:B------:R-:W-:Y:S01]  /*d17f0*/  ISETP.LT.AND P0, PT, R4, UR4, !P2 ;  /* 0x0000000404007c0c */ /* 0x000fe2000d701270 */
[----:B------:R-:W-:-:S02]  /*d1800*/  ULDC UR4, c[0x0][0x228] ;  /* 0x00008a0000047ab9 */ /* 0x000fc40000000800 */
[----:B------:R-:W-:Y:S01]  /*d1810*/  ISETP.LT.AND P2, PT, R5, UR4, !P2 ;  /* 0x0000000405007c0c */ /* 0x000fe2000d741270 */
[----:B------:R-:W-:Y:S01]  /*d1820*/  ULDC UR4, c[0x0][0x228] ;  /* 0x00008a0000047ab9 */ /* 0x000fe20000000800 */
[C---:B0-----:R-:W-:Y:S02]  /*d1830*/  PRMT R0, R13.reuse, 0x7772, RZ ;  /* 0x000077720d007816 */ /* 0x041fe400000000ff */
[----:B------:R-:W-:Y:S01]  /*d1840*/  PRMT R13, R13, 0x7773, RZ ;  /* 0x000077730d0d7816 */ /* 0x000fe200000000ff */
[----:B------:R-:W2:Y:S05]  /*d1850*/  LDL.LU.64 R18, [R1+0xf70] ;  /* 0x000f700001127983 */ /* 0x000eaa0000300a00 */
[----:B------:R0:W-:Y:S04]  /*d1860*/  @P0 STG.E.U8 desc[UR32][R14.64], R0 ;  /* 0x000000000e000986 */ /* 0x0001e8000c101120 */
        /* <DEDUP_REMOVED lines=8> */
[----:B------:R-:W2:Y:S07]  /*d18f0*/  LDL.LU.64 R22, [R1+0xf68] ;  /* 0x000f680001167983 */ /* 0x000eae0000300a00 */
[----:B---3--:R0:W-:Y:S01]  /*d1900*/  @P0 STG.E.U8 desc[UR32][R28.64], R0 ;  /* 0x000000001c000986 */ /* 0x0081e2000c101120 */
[----:B------:R-:W-:Y:S01]  /*d1910*/  ISETP.LT.AND P0, PT, R11, UR4, !P4 ;  /* 0x000000040b007c0c */ /* 0x000fe2000e701270 */
[----:B------:R-:W-:Y:S01]  /*d1920*/  ULDC UR4, c[0x0][0x228] ;  /* 0x00008a0000047ab9 */ /* 0x000fe20000000800 */
[----:B0-----:R-:W-:Y:S01]  /*d1930*/  PRMT R0, R9, 0x7771, RZ ;  /* 0x0000777109007816 */ /* 0x001fe200000000ff */
[----:B------:R-:W3:Y:S04]  /*d1940*/  LDL.LU.64 R28, [R1+0xf90] ;  /* 0x000f9000011c7983 */ /* 0x000ee80000300a00 */
[----:B----4-:R0:W-:Y:S01]  /*d1950*/  @P2 STG.E.U8 desc[UR32][R12.64], R0 ;  /* 0x000000000c002986 */ /* 0x0101e2000c101120 */
[----:B------:R-:W-:Y:S01]  /*d1960*/  ISETP.LT.AND P2, PT, R16, UR4, !P4 ;  /* 0x0000000410007c0c */ /* 0x000fe2000e741270 */
[----:B------:R-:W-:-:S02]  /*d1970*/  ULDC UR4, c[0x0][0x228] ;  /* 0x00008a0000047ab9 */ /* 0x000fc40000000800 */
[----:B0-----:R-:W4:Y:S01]  /*d1980*/  LDL.LU.64 R12, [R1+0xf80] ;  /* 0x000f8000010c7983 */ /* 0x001f220000300a00 */
[----:B------:R-:W-:-:S03]  /*d1990*/  PRMT R0, R9, 0x7772, RZ ;  /* 0x0000777209007816 */ /* 0x000fc600000000ff */
[----:B------:R-:W4:Y:S04]  /*d19a0*/  LDL.LU R17, [R1+0x38] ;  /* 0x0000380001117983 */ /* 0x000f280000300800 */
[----:B------:R0:W-:Y:S01]  /*d19b0*/  @P0 STG.E.U8 desc[UR32][R2.64], R0 ;  /* 0x0000000002000986 */ /* 0x0001e2000c101120 */
[----:B------:R-:W-:Y:S02]  /*d19c0*/  ISETP.LT.AND P0, PT, R7, UR4, !P4 ;  /* 0x0000000407007c0c */ /* 0x000fe4000e701270 */
[----:B------:R-:W-:Y:S01]  /*d19d0*/  PRMT R9, R9, 0x7773, RZ ;  /* 0x0000777309097816 */ /* 0x000fe200000000ff */
[----:B------:R-:W-:Y:S01]  /*d19e0*/  ULDC UR4, c[0x0][0x228] ;  /* 0x00008a0000047ab9 */ /* 0x000fe20000000800 */
[----:B0-----:R-:W4:Y:S04]  /*d19f0*/  LDL.LU.64 R2, [R1+0xf88] ;  /* 0x000f880001027983 */ /* 0x001f280000300a00 */
[----:B------:R-:W4:Y:S04]  /*d1a00*/  LDL.LU.64 R6, [R1+0xfa0] ;  /* 0x000fa00001067983 */ /* 0x000f280000300a00 */
[----:B--2---:R-:W-:Y:S01]  /*d1a10*/  @P2 STG.E.U8 desc[UR32][R20.64], R9 ;  /* 0x0000000914002986 */ /* 0x004fe2000c101120 */
[----:B------:R-:W-:-:S02]  /*d1a20*/  PRMT R0, R25, 0x7770, RZ ;  /* 0x0000777019007816 */ /* 0x000fc400000000ff */
[----:B------:R-:W-:Y:S01]  /*d1a30*/  ISETP.LT.AND P2, PT, R24, UR4, !P4 ;  /* 0x0000000418007c0c */ /* 0x000fe2000e741270 */
[----:B------:R-:W-:Y:S02]  /*d1a40*/  ULDC UR4, c[0x0][0x228] ;  /* 0x00008a0000047ab9 */ /* 0x000fe40000000800 */
[----:B------:R0:W-:Y:S01]  /*d1a50*/  @P0 STG.E.U8 desc[UR32][R18.64], R0 ;  /* 0x0000000012000986 */ /* 0x0001e2000c101120 */
[----:B------:R-:W-:Y:S02]  /*d1a60*/  ISETP.LT.AND P0, PT, R4, UR4, !P4 ;  /* 0x0000000404007c0c */ /* 0x000fe4000e701270 */
[----:B------:R-:W-:Y:S01]  /*d1a70*/  ISETP.LT.AND P4, PT, R5, UR5, !P4 ;  /* 0x0000000505007c0c */ /* 0x000fe2000e781270 */
[----:B------:R-:W-:Y:S01]  /*d1a80*/  ULDC UR4, c[0x0][0x228] ;  /* 0x00008a0000047ab9 */ /* 0x000fe20000000800 */
[----:B------:R-:W-:Y:S01]  /*d1a90*/  ULDC UR5, c[0x0][0x228] ;  /* 0x00008a0000057ab9 */ /* 0x000fe20000000800 */
[C---:B0-----:R-:W-:Y:S01]  /*d1aa0*/  PRMT R0, R25.reuse, 0x7771, RZ ;  /* 0x0000777119007816 */ /* 0x041fe200000000ff */
[----:B------:R-:W2:Y:S04]  /*d1ab0*/  LDL.LU.64 R18, [R1+0xfa8] ;  /* 0x000fa80001127983 */ /* 0x000ea80000300a00 */
[----:B------:R-:W2:Y:S04]  /*d1ac0*/  LDL.LU.64 R20, [R1+0xfd8] ;  /* 0x000fd80001147983 */ /* 0x000ea80000300a00 */
[----:B------:R0:W-:Y:S01]  /*d1ad0*/  @P2 STG.E.U8 desc[UR32][R22.64], R0 ;  /* 0x0000000016002986 */ /* 0x0001e2000c101120 */
[----:B------:R-:W-:Y:S01]  /*d1ae0*/  ISETP.LT.AND P2, PT, R10, UR4, !P3 ;  /* 0x000000040a007c0c */ /* 0x000fe2000df41270 */
[----:B------:R-:W-:Y:S01]  /*d1af0*/  ULDC UR4, c[0x0][0x228] ;  /* 0x00008a0000047ab9 */ /* 0x000fe20000000800 */
[----:B0-----:R-:W-:-:S02]  /*d1b00*/  PRMT R0, R25, 0x7772, RZ ;  /* 0x0000777219007816 */ /* 0x001fc400000000ff */
[----:B------:R-:W-:Y:S01]  /*d1b10*/  PRMT R25, R25, 0x7773, RZ ;  /* 0x0000777319197816 */ /* 0x000fe200000000ff */
[----:B------:R-:W2:Y:S04]  /*d1b20*/  LDL.LU.64 R22, [R1+0xfc8] ;  /* 0x000fc80001167983 */ /* 0x000ea80000300a00 */
[----:B---3--:R0:W-:Y:S01]  /*d1b30*/  @P0 STG.E.U8 desc[UR32][R28.64], R0 ;  /* 0x000000001c000986 */ /* 0x0081e2000c101120 */
[----:B------:R-:W-:Y:S01]  /*d1b40*/  ISETP.LT.AND P0, PT, R11, UR5, !P3 ;  /* 0x000000050b007c0c */ /* 0x000fe2000df01270 */
[----:B------:R-:W-:Y:S02]  /*d1b50*/  ULDC UR5, c[0x0][0x228] ;  /* 0x00008a0000057ab9 */ /* 0x000fe40000000800 */
[----:B0-----:R-:W3:Y:S04]  /*d1b60*/  LDL.LU.64 R28, [R1+0xfc0] ;  /* 0x000fc000011c7983 */ /* 0x001ee80000300a00 */
[----:B----4-:R0:W-:Y:S01]  /*d1b70*/  @P4 STG.E.U8 desc[UR32][R12.64], R25 ;  /* 0x000000190c004986 */ /* 0x0101e2000c101120 */
[----:B------:R-:W-:-:S02]  /*d1b80*/  ISETP.LT.AND P4, PT, R8, UR4, !P3 ;  /* 0x0000000408007c0c */ /* 0x000fc4000df81270 */
[C---:B------:R-:W-:Y:S01]  /*d1b90*/  PRMT R0, R17.reuse, 0x7770, RZ ;  /* 0x0000777011007816 */ /* 0x040fe200000000ff */
[----:B------:R-:W-:Y:S01]  /*d1ba0*/  ULDC UR4, c[0x0][0x228] ;  /* 0x00008a0000047ab9 */ /* 0x000fe20000000800 */
[----:B0-----:R-:W4:Y:S04]  /*d1bb0*/  LDL.LU R25, [R1+0x1874] ;  /* 0x0018740001197983 */ /* 0x001f280000300800 */
[----:B------:R0:W-:Y:S02]  /*d1bc0*/  @P2 STG.E.U8 desc[UR32][R2.64], R0 ;  /* 0x0000000002002986 */ /* 0x0001e4000c101120 */
[C---:B0-----:R-:W-:Y:S02]  /*d1bd0*/  PRMT R0, R17.reuse, 0x7771, RZ ;  /* 0x0000777111007816 */ /* 0x041fe400000000ff */
[----:B------:R-:W-:-:S03]  /*d1be0*/  PRMT R2, R17, 0x7772, RZ ;  /* 0x0000777211027816 */ /* 0x000fc600000000ff */
[----:B------:R-:W-:Y:S04]  /*d1bf0*/  @P4 STG.E.U8 desc[UR32][R6.64], R0 ;  /* 0x0000000006004986 */ /* 0x000fe8000c101120 */
[----:B------:R0:W-:Y:S04]  /*d1c00*/  @P0 STG.E.U8 desc[UR32][R14.64], R2 ;  /* 0x000000020e000986 */ /* 0x0001e8000c101120 */
[----:B0-----:R-:W3:Y:S01]  /*d1c10*/  LDL.LU.64 R14, [R1+0x4090] ;  /* 0x00409000010e7983 */ /* 0x001ee20000300a00 */
[----:B------:R-:W-:Y:S02]  /*d1c20*/  ISETP.LT.AND P2, PT, R16, UR4, !P3 ;  /* 0x0000000410007c0c */ /* 0x000fe4000df41270 */
[----:B------:R-:W-:Y:S01]  /*d1c30*/  PRMT R0, R17, 0x7773, RZ ;  /* 0x0000777311007816 */ /* 0x000fe200000000ff */
[----:B------:R-:W-:Y:S01]  /*d1c40*/  ULDC UR4, c[0x0][0x228] ;  /* 0x00008a0000047ab9 */ /* 0x000fe20000000800 */
[----:B------:R-:W-:Y:S01]  /*d1c50*/  ISETP.LT.AND P0, PT, R24, UR5, !P3 ;  /* 0x0000000518007c0c */ /* 0x000fe2000df01270 */
[----:B------:R-:W3:Y:S01]  /*d1c60*/  LDL.LU.64 R6, [R1+0xfb8] ;  /* 0x000fb80001067983 */ /* 0x000ee20000300a00 */
[----:B------:R-:W-:-:S07]  /*d1c70*/  ULDC UR5, c[0x0][0x228] ;  /* 0x00008a0000057ab9 */ /* 0x000fce0000000800 */
[----:B--2---:R0:W-:Y:S04]  /*d1c80*/  @P2 STG.E.U8 desc[UR32][R18.64], R0 ;  /* 0x0000000012002986 */ /* 0x0041e8000c101120 */
[----:B0-----:R-:W2:Y:S04]  /*d1c90*/  LDL.LU.64 R18, [R1+0xfd0] ;  /* 0x000fd00001127983 */ /* 0x001ea80000300a00 */
[----:B------:R-:W2:Y:S01]  /*d1ca0*/  LDL.LU.64 R16, [R1+0xfe0] ;  /* 0x000fe00001107983 */ /* 0x000ea20000300a00 */
[----:B----4-:R-:W-:Y:S01]  /*d1cb0*/  ISETP.LT.AND P4, PT, R25, UR4, !P3 ;  /* 0x0000000419007c0c */ /* 0x010fe2000df81270 */
[----:B------:R-:W-:-:S02]  /*d1cc0*/  ULDC UR4, c[0x0][0x228] ;  /* 0x00008a0000047ab9 */ /* 0x000fc40000000800 */
[----:B------:R-:W-:Y:S01]  /*d1cd0*/  ISETP.LT.AND P2, PT, R4, UR4, !P3 ;  /* 0x0000000404007c0c */ /* 0x000fe2000df41270 */
[----:B------:R-:W-:Y:S01]  /*d1ce0*/  ULDC UR4, c[0x0][0x228] ;  /* 0x00008a0000047ab9 */ /* 0x000fe20000000800 */
[C---:B---3--:R-:W-:Y:S02]  /*d1cf0*/  PRMT R0, R14.reuse, 0x7770, RZ ;  /* 0x000077700e007816 */ /* 0x048fe400000000ff */
[C---:B------:R-:W-:Y:S02]  /*d1d00*/  PRMT R2, R14.reuse, 0x7771, RZ ;  /* 0x000077710e027816 */ /* 0x040fe400000000ff */
[----:B------:R-:W-:-:S04]  /*d1d10*/  PRMT R3, R14, 0x7772, RZ ;  /* 0x000077720e037816 */ /* 0x000fc800000000ff */
[----:B------:R-:W-:Y:S04]  /*d1d20*/  @P4 STG.E.U8 desc[UR32][R20.64], R0 ;  /* 0x0000000014004986 */ /* 0x000fe8000c101120 */
[----:B------:R-:W-:Y:S04]  /*d1d30*/  @P0 STG.E.U8 desc[UR32][R22.64], R2 ;  /* 0x0000000216000986 */ /* 0x000fe8000c101120 */
[----:B------:R0:W-:Y:S01]  /*d1d40*/  @P2 STG.E.U8 desc[UR32][R28.64], R3 ;  /* 0x000000031c002986 */ /* 0x0001e2000c101120 */
[C---:B------:R-:W-:Y:S02]  /*d1d50*/  ISETP.LT.AND P0, PT, R10.reuse, UR6, !P1 ;  /* 0x000000060a007c0c */ /* 0x040fe4000cf01270 */
[----:B------:R-:W-:-:S02]  /*d1d60*/  ISETP.LT.AND P4, PT, R10, UR4, !P5 ;  /* 0x000000040a007c0c */ /* 0x000fc4000ef81270 */
[----:B------:R-:W-:Y:S01]  /*d1d70*/  ISETP.LT.AND P2, PT, R10, UR5, !P6 ;  /* 0x000000050a007c0c */ /* 0x000fe2000f741270 */
[----:B------:R-:W-:Y:S01]  /*d1d80*/  ULDC UR4, c[0x0][0x228] ;  /* 0x00008a0000047ab9 */ /* 0x000fe20000000800 */
[----:B------:R-:W-:Y:S01]  /*d1d90*/  PRMT R14, R14, 0x7773, RZ ;  /* 0x000077730e0e7816 */ /* 0x000fe200000000ff */
[----:B0-----:R-:W3:Y:S04]  /*d1da0*/  LDL.LU.64 R28, [R1+0xfe8] ;  /* 0x000fe800011c7983 */ /* 0x001ee80000300a00 */
[----:B------:R-:W4:Y:S04]  /*d1db0*/  LDL.LU.64 R20, [R1+0xff0] ;  /* 0x000ff00001147983 */ /* 0x000f280000300a00 */
[----:B------:R-:W3:Y:S04]  /*d1dc0*/  LDL.LU R3, [R1+0x1878] ;  /* 0x0018780001037983 */ /* 0x000ee80000300800 */
[----:B------:R-:W2:Y:S04]  /*d1dd0*/  LDL.LU R10, [R1+0x408c] ;  /* 0x00408c00010a7983 */ /* 0x000ea80000300800 */
[----:B------:R-:W4:Y:S04]  /*d1de0*/  LDL.LU.64 R22, [R1+0xff8] ;  /* 0x000ff80001167983 */ /* 0x000f280000300a00 */
[----:B------:R-:W-:Y:S04]  /*d1df0*/  STL [R1+0x4084], R15 ;  /* 0x0040840f01007387 */ /* 0x000fe80000100800 */
[----:B------:R-:W3:Y:S01]  /*d1e00*/  LDL.LU R12, [R1+0x3c] ;  /* 0x00003c00010c7983 */ /* 0x000ee20000300800 */
[----:B------:R-:W-:Y:S01]  /*d1e10*/  ISETP.LT.AND P3, PT, R5, UR4, !P3 ;  /* 0x0000000405007c0c */ /* 0x000fe2000df61270 */
[----:B------:R-:W-:Y:S01]  /*d1e20*/  ULDC UR4, c[0x0][0x228] ;  /* 0x00008a0000047ab9 */ /* 0x000fe20000000800 */
[----:B------:R-:W-:Y:S01]  /*d1e30*/  PRMT R2, R26, 0x7772, RZ ;  /* 0x000077721a027816 */ /* 0x000fe200000000ff */
[----:B------:R-:W-:-:S10]  /*d1e40*/  ULDC UR5, c[0x0][0x228] ;  /* 0x00008a0000057ab9 */ /* 0x000fd40000000800 */
[----:B------:R-:W-:Y:S01]  /*d1e50*/  @P3 STG.E.U8 desc[UR32][R6.64], R14 ;  /* 0x0000000e06003986 */ /* 0x000fe2000c101120 */
[----:B------:R-:W-:Y:S01]  /*d1e60*/  ISETP.LT.AND P3, PT, R8, UR4, !P5 ;  /* 0x0000000408007c0c */ /* 0x000fe2000ef61270 */
[----:B------:R-:W-:Y:S02]  /*d1e70*/  ULDC UR4, c[0x0][0x228] ;  /* 0x00008a0000047ab9 */ /* 0x000fe40000000800 */
[----:B---3--:R0:W-:Y:S04]  /*d1e80*/  STL [R1+0x4088], R12 ;  /* 0x0040880c01007387 */ /* 0x0081e80000100800 */
[----:B0-----:R-:W3:Y:S01]  /*d1e90*/  LDL.LU.64 R12, [R1+0x1000] ;  /* 0x00100000010c7983 */ /* 0x001ee20000300a00 */
[----:B--2---:R-:W-:-:S03]  /*d1ea0*/  PRMT R0, R10, 0x7770, RZ ;  /* 0x000077700a007816 */ /* 0x004fc600000000ff */
[----:B------:R-:W2:Y:S04]  /*d1eb0*/  LDL.LU.64 R14, [R1+0x1020] ;  /* 0x00102000010e7983 */ /* 0x000ea80000300a00 */
[----:B------:R-:W2:Y:S04]  /*d1ec0*/  LDL.LU.64 R6, [R1+0x1018] ;  /* 0x0010180001067983 */ /* 0x000ea80000300a00 */
[----:B------:R0:W-:Y:S01]  /*d1ed0*/  @P4 STG.E.U8 desc[UR32][R18.64], R0 ;  /* 0x0000000012004986 */ /* 0x0001e2000c101120 */
[----:B------:R-:W-:Y:S01]  /*d1ee0*/  ISETP.LT.AND P4, PT, R11, UR4, !P5 ;  /* 0x000000040b007c0c */ /* 0x000fe2000ef81270 */
[----:B------:R-:W-:Y:S01]  /*d1ef0*/  ULDC UR4, c[0x0][0x228] ;  /* 0x00008a0000047ab9 */ /* 0x000fe20000000800 */
[C---:B0-----:R-:W-:Y:S01]  /*d1f00*/  PRMT R0, R10.reuse, 0x7771, RZ ;  /* 0x000077710a007816 */ /* 0x041fe200000000ff */
[----:B------:R-:W2:Y:S04]  /*d1f10*/  LDL.LU.64 R18, [R1+0x1010] ;  /* 0x0010100001127983 */ /* 0x000ea80000300a00 */
[----:B------:R0:W-:Y:S01]  /*d1f20*/  @P3 STG.E.U8 desc[UR32][R16.64], R0 ;  /* 0x0000000010003986 */ /* 0x0001e2000c101120 */
[----:B------:R-:W-:Y:S01]  /*d1f30*/  ISETP.LT.AND P3, PT, R3, UR4, !P5 ;  /* 0x0000000403007c0c */ /* 0x000fe2000ef61270 */
[----:B------:R-:W-:Y:S01]  /*d1f40*/  ULDC UR4, c[0x0][0x228] ;  /* 0x00008a0000047ab9 */ /* 0x000fe20000000800 */
[----:B0-----:R-:W-:-:S02]  /*d1f50*/  PRMT R0, R10, 0x7772, RZ ;  /* 0x000077720a007816 */ /* 0x001fc400000000ff */
[----:B------:R-:W-:-:S03]  /*d1f60*/  PRMT R10, R10, 0x7773, RZ ;  /* 0x000077730a0a7816 */ /* 0x000fc600000000ff */
[----:B------:R0:W-:Y:S01]  /*d1f70*/  @P4 STG.E.U8 desc[UR32][R28.64], R0 ;  /* 0x000000001c004986 */ /* 0x0001e2000c101120 */
[----:B------:R-:W-:Y:S01]  /*d1f80*/  ISETP.LT.AND P4, PT, R25, UR4, !P5 ;  /* 0x0000000419007c0c */ /* 0x000fe2000ef81270 */
[----:B------:R-:W-:-:S04]  /*d1f90*/  ULDC UR4, c[0x0][0x228] ;  /* 0x00008a0000047ab9 */ /* 0x000fc80000000800 */
[----:B----4-:R1:W-:Y:S01]  /*d1fa0*/  @P3 STG.E.U8 desc[UR32][R20.64], R10 ;  /* 0x0000000a14003986 */ /* 0x0103e2000c101120 */
[----:B------:R-:W-:Y:S01]  /*d1fb0*/  ISETP.LT.AND P3, PT, R24, UR4, !P5 ;  /* 0x0000000418007c0c */ /* 0x000fe2000ef61270 */
[----:B------:R-:W-:Y:S01]  /*d1fc0*/  ULDC UR4, c[0x0][0x228] ;  /* 0x00008a0000047ab9 */ /* 0x000fe20000000800 */
[C---:B0-----:R-:W-:Y:S01]  /*d1fd0*/  PRMT R0, R26.reuse, 0x7770, RZ ;  /* 0x000077701a007816 */ /* 0x041fe200000000ff */
[----:B------:R-:W4:Y:S04]  /*d1fe0*/  LDL.LU.64 R28, [R1+0x1028] ;  /* 0x00102800011c7983 */ /* 0x000f280000300a00 */
[----:B------:R-:W4:Y:S04]  /*d1ff0*/  LDL.LU.64 R16, [R1+0x1030] ;  /* 0x0010300001107983 */ /* 0x000f280000300a00 */
[----:B-1----:R-:W4:Y:S04]  /*d2000*/  LDL.LU.64 R20, [R1+0x1050] ;  /* 0x0010500001147983 */ /* 0x002f280000300a00 */
[----:B------:R0:W-:Y:S02]  /*d2010*/  @P4 STG.E.U8 desc[UR32][R22.64], R0 ;  /* 0x0000000016004986 */ /* 0x0001e4000c101120 */
[----:B0-----:R-:W-:-:S02]  /*d2020*/  PRMT R0, R26, 0x7771, RZ ;  /* 0x000077711a007816 */ /* 0x001fc400000000ff */
[----:B------:R-:W4:Y:S04]  /*d2030*/  LDL.LU.64 R22, [R1+0x1048] ;  /* 0x0010480001167983 */ /* 0x000f280000300a00 */
[----:B---3--:R0:W-:Y:S04]  /*d2040*/  @P3 STG.E.U8 desc[UR32][R12.64], R0 ;  /* 0x000000000c003986 */ /* 0x0081e8000c101120 */
[----:B0-----:R-:W3:Y:S01]  /*d2050*/  LDL.LU R12, [R1+0x4088] ;  /* 0x00408800010c7983 */ /* 0x001ee20000300800 */
[----:B------:R-:W-:Y:S01]  /*d2060*/  ISETP.LT.AND P4, PT, R4, UR4, !P5 ;  /* 0x0000000404007c0c */ /* 0x000fe2000ef81270 */
[----:B------:R-:W-:-:S02]  /*d2070*/  ULDC UR4, c[0x0][0x228] ;  /* 0x00008a0000047ab9 */ /* 0x000fc40000000800 */
[----:B------:R-:W-:Y:S01]  /*d2080*/  ISETP.LT.AND P5, PT, R5, UR4, !P5 ;  /* 0x0000000405007c0c */ /* 0x000fe2000efa1270 */
[----:B------:R-:W-:-:S09]  /*d2090*/  ULDC UR4, c[0x0][0x228] ;  /* 0x00008a0000047ab9 */ /* 0x000fd20000000800 */
[----:B--2---:R0:W-:Y:S01]  /*d20a0*/  @P4 STG.E.U8 desc[UR32][R14.64], R2 ;  /* 0x000000020e004986 */ /* 0x0041e2000c101120 */
[----:B------:R-:W-:Y:S02]  /*d20b0*/  ISETP.LT.AND P3, PT, R8, UR4, !P6 ;  /* 0x0000000408007c0c */ /* 0x000fe4000f761270 */
[----:B------:R-:W-:Y:S01]  /*d20c0*/  PRMT R26, R26, 0x7773, RZ ;  /* 0x000077731a1a7816 */ /* 0x000fe200000000ff */
[----:B------:R-:W-:Y:S01]  /*d20d0*/  ULDC UR4, c[0x0][0x228] ;  /* 0x00008a0000047ab9 */ /* 0x000fe20000000800 */
[----:B0-----:R-:W2:Y:S04]  /*d20e0*/  LDL.LU R15, [R1+0x4084] ;  /* 0x00408400010f7983 */ /* 0x001ea80000300800 */
[----:B------:R0:W-:Y:S04]  /*d20f0*/  @P5 STG.E.U8 desc[UR32][R6.64], R26 ;  /* 0x0000001a06005986 */ /* 0x0001e8000c101120 */
[----:B0-----:R-:W2:Y:S01]  /*d2100*/  LDL.LU.64 R6, [R1+0x1040] ;  /* 0x0010400001067983 */ /* 0x001ea20000300a00 */
[----:B---3--:R-:W-:-:S05]  /*d2110*/  PRMT R0, R12, 0x7770, RZ ;  /* 0x000077700c007816 */ /* 0x008fca00000000ff */
[----:B------:R0:W-:Y:S02]  /*d2120*/  @P2 STG.E.U8 desc[UR32][R18.64], R0 ;  /* 0x0000000012002986 */ /* 0x0001e4000c101120 */
[----:B0-----:R-:W-:Y:S02]  /*d2130*/  PRMT R0, R12, 0x7771, RZ ;  /* 0x000077710c007816 */ /* 0x001fe400000000ff */
[----:B------:R-:W3:Y:S04]  /*d2140*/  LDL.LU.64 R18, [R1+0x1038] ;  /* 0x0010380001127983 */ /* 0x000ee80000300a00 */
[----:B----4-:R0:W-:Y:S04]  /*d2150*/  @P3 STG.E.U8 desc[UR32][R28.64], R0 ;  /* 0x000000001c003986 */ /* 0x0101e8000c101120 */
[----:B0-----:R-:W4:Y:S01]  /*d2160*/  LDL.LU.64 R28, [R1+0x1008] ;  /* 0x00100800011c7983 */ /* 0x001f220000300a00 */
[----:B------:R-:W-:Y:S01]  /*d2170*/  ISETP.LT.AND P2, PT, R11, UR4, !P6 ;  /* 0x000000040b007c0c */ /* 0x000fe2000f741270 */
[----:B------:R-:W-:Y:S01]  /*d2180*/  ULDC UR4, c[0x0][0x228] ;  /* 0x00008a0000047ab9 */ /* 0x000fe20000000800 */
[----:B------:R-:W-:-:S02]  /*d2190*/  ISETP.LT.AND P5, PT, R25, UR5, !P6 ;  /* 0x0000000519007c0c */ /* 0x000fc4000f7a1270 */
[----:B------:R-:W-:Y:S02]  /*d21a0*/  ISETP.LT.AND P4, PT, R3, UR4, !P6 ;  /* 0x0000000403007c0c */ /* 0x000fe4000f781270 */
[C---:B------:R-:W-:Y:S01]  /*d21b0*/  PRMT R0, R12.reuse, 0x7772, RZ ;  /* 0x000077720c007816 */ /* 0x040fe200000000ff */
[----:B------:R-:W-:Y:S01]  /*d21c0*/  ULDC UR4, c[0x0][0x228] ;  /* 0x00008a0000047ab9 */ /* 0x000fe20000000800 */
[----:B------:R-:W-:Y:S02]  /*d21d0*/  PRMT R2, R12, 0x7773, RZ ;  /* 0x000077730c027816 */ /* 0x000fe400000000ff */
[----:B------:R-:W-:Y:S01]  /*d21e0*/  ISETP.LT.AND P3, PT, R8, UR4, !P1 ;  /* 0x0000000408007c0c */ /* 0x000fe2000cf61270 */
[----:B------:R-:W-:Y:S01]  /*d21f0*/  ULDC UR4, c[0x0][0x228] ;  /* 0x00008a0000047ab9 */ /* 0x000fe20000000800 */
[----:B------:R-:W4:Y:S04]  /*d2200*/  LDL.LU.64 R8, [R1+0xfb0] ;  /* 0x000fb00001087983 */ /* 0x000f280000300a00 */
[----:B------:R-:W4:Y:S01]  /*d2210*/  LDL.LU.64 R12, [R1+0xf60] ;  /* 0x000f6000010c7983 */ /* 0x000f220000300a00 */
[----:B------:R-:W-:-:S03]  /*d2220*/  ULDC UR5, c[0x0][0x228] ;  /* 0x00008a0000057ab9 */ /* 0x000fc60000000800 */
[----:B------:R2:W-:Y:S04]  /*d2230*/  @P2 STG.E.U8 desc[UR32][R16.64], R0 ;  /* 0x0000000010002986 */ /* 0x0005e8000c101120 */
[----:B------:R0:W-:Y:S01]  /*d2240*/  @P4 STG.E.U8 desc[UR32][R20.64], R2 ;  /* 0x0000000214004986 */ /* 0x0001e2000c101120 */
[----:B------:R-:W-:Y:S01]  /*d2250*/  ISETP.LT.AND P2, PT, R24, UR4, !P6 ;  /* 0x0000000418007c0c */ /* 0x000fe2000f741270 */
[----:B------:R-:W-:Y:S01]  /*d2260*/  ULDC UR4, c[0x0][0x228] ;  /* 0x00008a0000047ab9 */ /* 0x000fe20000000800 */
[----:B--2---:R-:W-:Y:S01]  /*d2270*/  PRMT R0, R15, 0x7770, RZ ;  /* 0x000077700f007816 */ /* 0x004fe200000000ff */
[----:B------:R-:W2:Y:S04]  /*d2280*/  LDL.LU.64 R16, [R1+0xf48] ;  /* 0x000f480001107983 */ /* 0x000ea80000300a00 */
[----:B0-----:R-:W2:Y:S04]  /*d2290*/  LDL.LU.64 R20, [R1+0xeb8] ;  /* 0x000eb80001147983 */ /* 0x001ea80000300a00 */
[----:B------:R0:W-:Y:S01]  /*d22a0*/  @P5 STG.E.U8 desc[UR32][R22.64], R0 ;  /* 0x0000000016005986 */ /* 0x0001e2000c101120 */
[----:B------:R-:W-:-:S02]  /*d22b0*/  ISETP.LT.AND P5, PT, R11, UR5, !P1 ;  /* 0x000000050b007c0c */ /* 0x000fc4000cfa1270 */
[----:B------:R-:W-:Y:S01]  /*d22c0*/  ISETP.LT.AND P4, PT, R4, UR4, !P6 ;  /* 0x0000000404007c0c */ /* 0x000fe2000f781270 */
[----:B------:R-:W-:Y:S01]  /*d22d0*/  ULDC UR4, c[0x0][0x228] ;  /* 0x00008a0000047ab9 */ /* 0x000fe20000000800 */
[----:B------:R-:W-:Y:S02]  /*d22e0*/  PRMT R2, R15, 0x7772, RZ ;  /* 0x000077720f027816 */ /* 0x000fe400000000ff */
[----:B------:R-:W-:Y:S01]  /*d22f0*/  ISETP.LT.AND P6, PT, R5, UR4, !P6 ;  /* 0x0000000405007c0c */ /* 0x000fe2000f7c1270 */
[----:B------:R-:W-:Y:S01]  /*d2300*/  ULDC UR4, c[0x0][0x228] ;  /* 0x00008a0000047ab9 */ /* 0x000fe20000000800 */
[----:B------:R-:W-:Y:S01]  /*d2310*/  ULDC UR5, c[0x0][0x228] ;  /* 0x00008a0000057ab9 */ /* 0x000fe20000000800 */
[----:B0-----:R-:W2:Y:S04]  /*d2320*/  LDL.LU.64 R22, [R1+0xe80] ;  /* 0x000e800001167983 */ /* 0x001ea80000300a00 */
[----:B------:R-:W2:Y:S01]  /*d2330*/  LDL.LU R11, [R1+0x4080] ;  /* 0x00408000010b7983 */ /* 0x000ea20000300800 */
[----:B------:R-:W-:-:S02]  /*d2340*/  PRMT R0, R15, 0x7771, RZ ;  /* 0x000077710f007816 */ /* 0x000fc400000000ff */
[----:B------:R-:W-:-:S03]  /*d2350*/  PRMT R15, R15, 0x7773, RZ ;  /* 0x000077730f0f7816 */ /* 0x000fc600000000ff */
[----:B------:R0:W-:Y:S04]  /*d2360*/  @P2 STG.E.U8 desc[UR32][R6.64], R0 ;  /* 0x0000000006002986 */ /* 0x0001e8000c101120 */
[----:B0-----:R0:W5:Y:S04]  /*d2370*/  LDL.LU.64 R6, [R1+0x4078] ;  /* 0x0040780001067983 */ /* 0x0011680000300a00 */
[----:B---3--:R1:W-:Y:S04]  /*d2380*/  @P4 STG.E.U8 desc[UR32][R18.64], R2 ;  /* 0x0000000212004986 */ /* 0x0083e8000c101120 */
[----:B-1----:R-:W3:Y:S04]  /*d2390*/  LDL.LU.64 R18, [R1+0x4070] ;  /* 0x0040700001127983 */ /* 0x002ee80000300a00 */
[----:B----4-:R1:W-:Y:S04]  /*d23a0*/  @P6 STG.E.U8 desc[UR32][R28.64], R15 ;  /* 0x0000000f1c006986 */ /* 0x0103e8000c101120 */
[----:B-1----:R-:W4:Y:S01]  /*d23b0*/  LDL.LU.64 R28, [R1+0x4068] ;  /* 0x00406800011c7983 */ /* 0x002f220000300a00 */
[----:B------:R-:W-:Y:S01]  /*d23c0*/  ISETP.LT.AND P2, PT, R3, UR4, !P1 ;  /* 0x0000000403007c0c */ /* 0x000fe2000cf41270 */
[----:B------:R-:W-:-:S02]  /*d23d0*/  ULDC UR4, c[0x0][0x228] ;  /* 0x00008a0000047ab9 */ /* 0x000fc40000000800 */
[----:B------:R-:W-:Y:S01]  /*d23e0*/  ISETP.LT.AND P4, PT, R25, UR4, !P1 ;  /* 0x0000000419007c0c */ /* 0x000fe2000cf81270 */
[----:B------:R-:W-:Y:S02]  /*d23f0*/  ULDC UR4, c[0x0][0x228] ;  /* 0x00008a0000047ab9 */ /* 0x000fe40000000800 */
[----:B------:R-:W-:Y:S01]  /*d2400*/  ISETP.LT.AND P6, PT, R24, UR4, !P1 ;  /* 0x0000000418007c0c */ /* 0x000fe2000cfc1270 */
[----:B------:R-:W-:Y:S01]  /*d2410*/  ULDC UR4, c[0x0][0x228] ;  /* 0x00008a0000047ab9 */ /* 0x000fe20000000800 */
[C---:B--2---:R-:W-:Y:S02]  /*d2420*/  PRMT R3, R11.reuse, 0x7770, RZ ;  /* 0x000077700b037816 */ /* 0x044fe400000000ff */
[----:B------:R-:W-:-:S03]  /*d2430*/  PRMT R0, R11, 0x7771, RZ ;  /* 0x000077710b007816 */ /* 0x000fc600000000ff */
[----:B------:R1:W-:Y:S01]  /*d2440*/  @P0 STG.E.U8 desc[UR32][R8.64], R3 ;  /* 0x0000000308000986 */ /* 0x0003e2000c101120 */
[----:B------:R-:W-:Y:S02]  /*d2450*/  ISETP.LT.AND P0, PT, R4, UR4, !P1 ;  /* 0x0000000404007c0c */ /* 0x000fe4000cf01270 */
[----:B------:R-:W-:Y:S02]  /*d2460*/  ISETP.LT.AND P1, PT, R5, UR5, !P1 ;  /* 0x0000000505007c0c */ /* 0x000fe4000cf21270 */
[C---:B------:R-:W-:Y:S02]  /*d2470*/  PRMT R2, R11.reuse, 0x7772, RZ ;  /* 0x000077720b027816 */ /* 0x040fe400000000ff */
[----:B------:R-:W-:Y:S02]  /*d2480*/  PRMT R11, R11, 0x7773, RZ ;  /* 0x000077730b0b7816 */ /* 0x000fe400000000ff */
[C---:B------:R-:W-:Y:S02]  /*d2490*/  PRMT R4, R27.reuse, 0x7770, RZ ;  /* 0x000077701b047816 */ /* 0x040fe400000000ff */
[C---:B------:R-:W-:Y:S01]  /*d24a0*/  PRMT R5, R27.reuse, 0x7771, RZ ;  /* 0x000077711b057816 */ /* 0x040fe200000000ff */
[----:B------:R0:W-:Y:S04]  /*d24b0*/  @P3 STG.E.U8 desc[UR32][R12.64], R0 ;  /* 0x000000000c003986 */ /* 0x0001e8000c101120 */
[----:B------:R0:W-:Y:S04]  /*d24c0*/  @P5 STG.E.U8 desc[UR32][R16.64], R2 ;  /* 0x0000000210005986 */ /* 0x0001e8000c101120 */
[----:B------:R0:W-:Y:S01]  /*d24d0*/  @P2 STG.E.U8 desc[UR32][R20.64], R11 ;  /* 0x0000000b14002986 */ /* 0x0001e2000c101120 */
[----:B-1----:R-:W-:-:S03]  /*d24e0*/  PRMT R9, R27, 0x7772, RZ ;  /* 0x000077721b097816 */ /* 0x002fc600000000ff */
[----:B------:R0:W-:Y:S01]  /*d24f0*/  @P4 STG.E.U8 desc[UR32][R22.64], R4 ;  /* 0x0000000416004986 */ /* 0x0001e2000c101120 */
[----:B------:R-:W-:-:S03]  /*d2500*/  PRMT R27, R27, 0x7773, RZ ;  /* 0x000077731b1b7816 */ /* 0x000fc600000000ff */
[----:B----4-:R0:W-:Y:S04]  /*d2510*/  @P6 STG.E.U8 desc[UR32][R28.64], R5 ;  /* 0x000000051c006986 */ /* 0x0101e8000c101120 */
[----:B---3--:R0:W-:Y:S01]  /*d2520*/  @P0 STG.E.U8 desc[UR32][R18.64], R9 ;  /* 0x0000000912000986 */ /* 0x0081e2000c101120 */
[----:B------:R-:W-:Y:S05]  /*d2530*/  @!P1 EXIT ;  /* 0x000000000000994d */ /* 0x000fea0003800000 */
[----:B-----5:R-:W-:Y:S01]  /*d2540*/  STG.E.U8 desc[UR32][R6.64], R27 ;  /* 0x0000001b06007986 */ /* 0x020fe2000c101120 */
[----:B------:R-:W-:Y:S05]  /*d2550*/  EXIT ;  /* 0x000000000000794d */ /* 0x000fea0003800000 */
.L_x_2:
[----:B------:R-:W-:-:S00]  /*d2560*/  BRA `(.L_x_2) ;  /* 0xfffffffc00fc7947 */ /* 0x000fc0000383ffff */
[----:B------:R-:W-:-:S00]  /*d2570*/  NOP ;  /* 0x0000000000007918 */ /* 0x000fc00000000000 */
        /* <DEDUP_REMOVED lines=8> */
.L_x_3:


//--------------------- .nv.shared.matmul_kernel  --------------------------
	.section	.nv.shared.matmul_kernel,"aw",@nobits
	.sectionflags	@""
	.align	16
	.zero		1024


//--------------------- .nv.shared.reserved.0     --------------------------
	.section	.nv.shared.reserved.0,"aw",@nobits
	.weak		__nv_reservedSMEM_offset_0_alias
	.size		__nv_reservedSMEM_offset_0_alias, 0, 0
	.other		__nv_reservedSMEM_offset_0_alias,@"STO_CUDA_RESERVED_SHARED STV_DEFAULT"
__nv_reservedSMEM_offset_0_alias:
	.zero		0


//--------------------- .nv.constant0.matmul_kernel --------------------------
	.section	.nv.constant0.matmul_kernel,"a",@progbits
	.sectionflags	@""
	.align	4
.nv.constant0.matmul_kernel:
	.zero		608


//--------------------- SYMBOLS --------------------------

	.type		.nv.reservedSmem.offset0,@object
	.size		.nv.reservedSmem.offset0,0x4
